// auto-generated by cutlass_sweep.gemm — config: {"arch": "sm_100", "cluster_m": 2, "cluster_n": 2, "dtype": "nvfp4", "dtype_b": "nvfp4", "layout": "nt", "stages": 0, "tile_k": 64, "tile_m": 128, "tile_n": 64}
#include "cutlass/cutlass.h"
#include "cutlass/gemm/collective/collective_builder.hpp"
#include "cutlass/gemm/device/gemm_universal_adapter.h"
#include "cutlass/gemm/kernel/gemm_universal.hpp"
#include "cutlass/epilogue/collective/collective_builder.hpp"

using ElemA = cutlass::nv_float4_t<cutlass::float_e2m1_t>;
using ElemB = cutlass::nv_float4_t<cutlass::float_e2m1_t>;
using ElemCD = cutlass::bfloat16_t;
using Acc  = float;
using TileShape    = cute::Shape<cute::_128, cute::_64, cute::_64>;
using ClusterShape = cute::Shape<cute::_2, cute::_2, cute::_1>;

using CollectiveEpilogue = typename cutlass::epilogue::collective::CollectiveBuilder<
    cutlass::arch::Sm100, cutlass::arch::OpClassTensorOp,
    TileShape, ClusterShape,
    cutlass::epilogue::collective::EpilogueTileAuto,
    Acc, Acc,
    ElemCD, cutlass::layout::RowMajor, 128 / cutlass::sizeof_bits<ElemCD>::value,
    ElemCD, cutlass::layout::RowMajor, 128 / cutlass::sizeof_bits<ElemCD>::value,
    cutlass::epilogue::collective::EpilogueScheduleAuto
  >::CollectiveOp;

using CollectiveMainloop = typename cutlass::gemm::collective::CollectiveBuilder<
    cutlass::arch::Sm100, cutlass::arch::OpClassBlockScaledTensorOp,
    ElemA, cutlass::layout::RowMajor, 32,
    ElemB, cutlass::layout::ColumnMajor, 32,
    Acc,
    TileShape, ClusterShape,
    cutlass::gemm::collective::StageCountAutoCarveout<static_cast<int>(sizeof(typename CollectiveEpilogue::SharedStorage))>,
    cutlass::gemm::collective::KernelScheduleAuto
  >::CollectiveOp;

using GemmKernel = cutlass::gemm::kernel::GemmUniversal<
    cute::Shape<int,int,int,int>,
    CollectiveMainloop,
    CollectiveEpilogue
>;
using Gemm = cutlass::gemm::device::GemmUniversalAdapter<GemmKernel>;

// Force the device kernel symbol into the cubin without needing a host main.
auto* _anchor = &cutlass::device_kernel<GemmKernel>;


// ===== COMPILED SASS (sm_100a) =====

	.target	sm_100a

	.elftype	@"ET_EXEC"


//--------------------- .note.nv.tkinfo           --------------------------
	.section	.note.nv.tkinfo,"",@"SHT_NOTE"
	.sectionflags	@"SHF_NOTE_NV_TKINFO"
	.tkinfo
        /*0018*/ 	.word	0x00000002
        /*0030*/ 	.string	""
        /*0030*/ 	.string	"ptxas"
        /*0030*/ 	.string	"Cuda compilation tools, release 13.0, V13.0.88"
        /*0030*/ 	.string	"Build cuda_13.0.r13.0/compiler.36424714_0"
        /*0030*/ 	.string	"-arch sm_100a -m 64 "



//--------------------- .note.nv.cuinfo           --------------------------
	.section	.note.nv.cuinfo,"",@"SHT_NOTE"
	.sectionflags	@"SHF_NOTE_NV_CUINFO"
        /*0018*/ 	.short	0x0002
        /*001a*/ 	.short	0x0064
        /*001c*/ 	.short	0x0082
	.zero		2


//--------------------- .nv.info                  --------------------------
	.section	.nv.info,"",@"SHT_CUDA_INFO"
	.align	4


	//----- nvinfo : EIATTR_REGCOUNT
	.align		4
        /*0000*/ 	.byte	0x04, 0x2f
        /*0002*/ 	.short	(.L_19 - .L_18)
	.align		4
.L_18:
        /*0004*/ 	.word	index@(_ZN7cutlass13device_kernelINS_4gemm6kernel13GemmUniversalIN4cute5tupleIJiiiiEEENS1_10collective13CollectiveMmaINS1_46MainloopSm100TmaUmmaWarpSpecializedBlockScaledILi30ELi2ELi2ENS5_IJNS4_1CILi2EEESB_NSA_ILi1EEEEEEEENS5_IJNSA_ILi128EEENSA_ILi64EEESG_EEENS5_IJNS_12float_e2m1_tENS_13float_ue4m3_tEEEENS5_IJNS5_IJlSC_lEEENS4_6LayoutINS5_IJNS5_IJNS5_IJNSA_ILi32EEENSA_ILi4EEEEEEiEEENS5_IJNS5_IJNSA_ILi16EEESO_EEEiEEENS5_IJSC_iEEEEEENS5_IJST_NS5_IJNS5_IJNSA_ILi0EEESC_EEENSA_ILi512EEEEEENS5_IJSW_iEEEEEEEEEEESK_S13_NS4_8TiledMMAINS4_8MMA_AtomIJNS4_17SM100_MMA_MXF4_SSISI_SI_fSJ_Li128ELi64ELi16ELNS4_4UMMA5MajorE0ELS18_0ELNS17_7ScaleInE0ELS19_0EEEEEENSM_INS5_IJSC_SC_SC_EEENS5_IJSW_SW_SW_EEEEENS5_IJNS4_10UnderscoreES1F_S1F_EEEEENS5_IJNS4_23SM90_TMA_LOAD_MULTICASTES1I_EEENS5_IJNS4_14ComposedLayoutINS4_7SwizzleILi1ELi4ELi3EEENS4_18smem_ptr_flag_bitsILi4EEENSM_INS5_IJNSA_ILi8EEESG_EEENS5_IJSG_SC_EEEEEEENSM_INS5_IJNS5_IJNS5_IJSP_SC_EEESS_EEESC_NS5_IJSC_SC_EEEEEENS5_IJNS5_IJNS5_IJSS_SY_EEESX_EEESW_NS5_IJSO_SY_EEEEEEEEEEEvNS4_8identityES1J_S23_vS24_EENS_8epilogue10collective18CollectiveEpilogueINS26_23Sm100TmaWarpSpecializedILi3ELi2ELi16ELb1ELb0EEEJNS5_IJSG_SG_SG_EEENS5_IJNSM_ISG_SC_EENSM_INS5_IJSR_SB_EEENS5_IJSC_SN_EEEEEEEENS_10bfloat16_tESL_S2H_SL_NS26_6fusion15FusionCallbacksIS2A_NS2I_17LinearCombinationIS2H_fS2H_fLNS_15FloatRoundStyleE2EEES2B_S2G_JEEENS4_5SM1004TMEM4LOAD26SM100_TMEM_LOAD_32dp32b16xENS4_13SM90_TMA_LOADENS1K_IS1M_NS1N_ILi16EEENSM_INS5_IJS1P_SR_EEENS5_IJSR_SC_EEEEEEENS4_39AutoVectorizingCopyWithAssumedAlignmentILi128EEENS4_14SM90_TMA_STOREES2X_S2Z_S2Z_EEEvvEEEEvNT_6ParamsE)
        /*0008*/ 	.word	0x00000074


	//----- nvinfo : EIATTR_FRAME_SIZE
	.align		4
.L_19:
        /*000c*/ 	.byte	0x04, 0x11
        /*000e*/ 	.short	(.L_21 - .L_20)
	.align		4
.L_20:
        /*0010*/ 	.word	index@($__internal_2_$__cuda_sm10x_tcgen05_guardrail_trap_unallocated_columns_being_dealloced)
        /*0014*/ 	.word	0x00000000


	//----- nvinfo : EIATTR_FRAME_SIZE
	.align		4
.L_21:
        /*0018*/ 	.byte	0x04, 0x11
        /*001a*/ 	.short	(.L_23 - .L_22)
	.align		4
.L_22:
        /*001c*/ 	.word	index@($__internal_1_$__cuda_sm10x_tcgen05_guardrail_trap_phase_invalid_during_alloc)
        /*0020*/ 	.word	0x00000000


	//----- nvinfo : EIATTR_FRAME_SIZE
	.align		4
.L_23:
        /*0024*/ 	.byte	0x04, 0x11
        /*0026*/ 	.short	(.L_25 - .L_24)
	.align		4
.L_24:
        /*0028*/ 	.word	index@($__internal_0_$__cuda_sm10x_tcgen05_guardrail_trap_col_being_dealloced_not_returned_by_alloc)
        /*002c*/ 	.word	0x00000000


	//----- nvinfo : EIATTR_FRAME_SIZE
	.align		4
.L_25:
        /*0030*/ 	.byte	0x04, 0x11
        /*0032*/ 	.short	(.L_27 - .L_26)
	.align		4
.L_26:
        /*0034*/ 	.word	index@(_ZN7cutlass13device_kernelINS_4gemm6kernel13GemmUniversalIN4cute5tupleIJiiiiEEENS1_10collective13CollectiveMmaINS1_46MainloopSm100TmaUmmaWarpSpecializedBlockScaledILi30ELi2ELi2ENS5_IJNS4_1CILi2EEESB_NSA_ILi1EEEEEEEENS5_IJNSA_ILi128EEENSA_ILi64EEESG_EEENS5_IJNS_12float_e2m1_tENS_13float_ue4m3_tEEEENS5_IJNS5_IJlSC_lEEENS4_6LayoutINS5_IJNS5_IJNS5_IJNSA_ILi32EEENSA_ILi4EEEEEEiEEENS5_IJNS5_IJNSA_ILi16EEESO_EEEiEEENS5_IJSC_iEEEEEENS5_IJST_NS5_IJNS5_IJNSA_ILi0EEESC_EEENSA_ILi512EEEEEENS5_IJSW_iEEEEEEEEEEESK_S13_NS4_8TiledMMAINS4_8MMA_AtomIJNS4_17SM100_MMA_MXF4_SSISI_SI_fSJ_Li128ELi64ELi16ELNS4_4UMMA5MajorE0ELS18_0ELNS17_7ScaleInE0ELS19_0EEEEEENSM_INS5_IJSC_SC_SC_EEENS5_IJSW_SW_SW_EEEEENS5_IJNS4_10UnderscoreES1F_S1F_EEEEENS5_IJNS4_23SM90_TMA_LOAD_MULTICASTES1I_EEENS5_IJNS4_14ComposedLayoutINS4_7SwizzleILi1ELi4ELi3EEENS4_18smem_ptr_flag_bitsILi4EEENSM_INS5_IJNSA_ILi8EEESG_EEENS5_IJSG_SC_EEEEEEENSM_INS5_IJNS5_IJNS5_IJSP_SC_EEESS_EEESC_NS5_IJSC_SC_EEEEEENS5_IJNS5_IJNS5_IJSS_SY_EEESX_EEESW_NS5_IJSO_SY_EEEEEEEEEEEvNS4_8identityES1J_S23_vS24_EENS_8epilogue10collective18CollectiveEpilogueINS26_23Sm100TmaWarpSpecializedILi3ELi2ELi16ELb1ELb0EEEJNS5_IJSG_SG_SG_EEENS5_IJNSM_ISG_SC_EENSM_INS5_IJSR_SB_EEENS5_IJSC_SN_EEEEEEEENS_10bfloat16_tESL_S2H_SL_NS26_6fusion15FusionCallbacksIS2A_NS2I_17LinearCombinationIS2H_fS2H_fLNS_15FloatRoundStyleE2EEES2B_S2G_JEEENS4_5SM1004TMEM4LOAD26SM100_TMEM_LOAD_32dp32b16xENS4_13SM90_TMA_LOADENS1K_IS1M_NS1N_ILi16EEENSM_INS5_IJS1P_SR_EEENS5_IJSR_SC_EEEEEEENS4_39AutoVectorizingCopyWithAssumedAlignmentILi128EEENS4_14SM90_TMA_STOREES2X_S2Z_S2Z_EEEvvEEEEvNT_6ParamsE)
        /*0038*/ 	.word	0x00000000


	//----- nvinfo : EIATTR_MIN_STACK_SIZE
	.align		4
.L_27:
        /*003c*/ 	.byte	0x04, 0x12
        /*003e*/ 	.short	(.L_29 - .L_28)
	.align		4
.L_28:
        /*0040*/ 	.word	index@(_ZN7cutlass13device_kernelINS_4gemm6kernel13GemmUniversalIN4cute5tupleIJiiiiEEENS1_10collective13CollectiveMmaINS1_46MainloopSm100TmaUmmaWarpSpecializedBlockScaledILi30ELi2ELi2ENS5_IJNS4_1CILi2EEESB_NSA_ILi1EEEEEEEENS5_IJNSA_ILi128EEENSA_ILi64EEESG_EEENS5_IJNS_12float_e2m1_tENS_13float_ue4m3_tEEEENS5_IJNS5_IJlSC_lEEENS4_6LayoutINS5_IJNS5_IJNS5_IJNSA_ILi32EEENSA_ILi4EEEEEEiEEENS5_IJNS5_IJNSA_ILi16EEESO_EEEiEEENS5_IJSC_iEEEEEENS5_IJST_NS5_IJNS5_IJNSA_ILi0EEESC_EEENSA_ILi512EEEEEENS5_IJSW_iEEEEEEEEEEESK_S13_NS4_8TiledMMAINS4_8MMA_AtomIJNS4_17SM100_MMA_MXF4_SSISI_SI_fSJ_Li128ELi64ELi16ELNS4_4UMMA5MajorE0ELS18_0ELNS17_7ScaleInE0ELS19_0EEEEEENSM_INS5_IJSC_SC_SC_EEENS5_IJSW_SW_SW_EEEEENS5_IJNS4_10UnderscoreES1F_S1F_EEEEENS5_IJNS4_23SM90_TMA_LOAD_MULTICASTES1I_EEENS5_IJNS4_14ComposedLayoutINS4_7SwizzleILi1ELi4ELi3EEENS4_18smem_ptr_flag_bitsILi4EEENSM_INS5_IJNSA_ILi8EEESG_EEENS5_IJSG_SC_EEEEEEENSM_INS5_IJNS5_IJNS5_IJSP_SC_EEESS_EEESC_NS5_IJSC_SC_EEEEEENS5_IJNS5_IJNS5_IJSS_SY_EEESX_EEESW_NS5_IJSO_SY_EEEEEEEEEEEvNS4_8identityES1J_S23_vS24_EENS_8epilogue10collective18CollectiveEpilogueINS26_23Sm100TmaWarpSpecializedILi3ELi2ELi16ELb1ELb0EEEJNS5_IJSG_SG_SG_EEENS5_IJNSM_ISG_SC_EENSM_INS5_IJSR_SB_EEENS5_IJSC_SN_EEEEEEEENS_10bfloat16_tESL_S2H_SL_NS26_6fusion15FusionCallbacksIS2A_NS2I_17LinearCombinationIS2H_fS2H_fLNS_15FloatRoundStyleE2EEES2B_S2G_JEEENS4_5SM1004TMEM4LOAD26SM100_TMEM_LOAD_32dp32b16xENS4_13SM90_TMA_LOADENS1K_IS1M_NS1N_ILi16EEENSM_INS5_IJS1P_SR_EEENS5_IJSR_SC_EEEEEEENS4_39AutoVectorizingCopyWithAssumedAlignmentILi128EEENS4_14SM90_TMA_STOREES2X_S2Z_S2Z_EEEvvEEEEvNT_6ParamsE)
        /*0044*/ 	.word	0x00000000
.L_29:


//--------------------- .nv.compat                --------------------------
	.section	.nv.compat,"",@"SHT_CUDA_COMPAT_INFO"
	.align	4
        /*0000*/ 	.byte	0x02, 0x09, 0x01, 0x00, 0x02, 0x02, 0x02, 0x00, 0x02, 0x05, 0x05, 0x00, 0x03, 0x07, 0x01, 0x01
        /*0010*/ 	.byte	0x02, 0x03, 0x01, 0x00, 0x02, 0x06, 0x01, 0x00, 0x04, 0x0b, 0x08, 0x00, 0x09, 0x00, 0x00, 0x00
        /*0020*/ 	.byte	0x00, 0x00, 0x00, 0x00


//--------------------- .nv.info._ZN7cutlass13device_kernelINS_4gemm6kernel13GemmUniversalIN4cute5tupleIJiiiiEEENS1_10collective13CollectiveMmaINS1_46MainloopSm100TmaUmmaWarpSpecializedBlockScaledILi30ELi2ELi2ENS5_IJNS4_1CILi2EEESB_NSA_ILi1EEEEEEEENS5_IJNSA_ILi128EEENSA_ILi64EEESG_EEENS5_IJNS_12float_e2m1_tENS_13float_ue4m3_tEEEENS5_IJNS5_IJlSC_lEEENS4_6LayoutINS5_IJNS5_IJNS5_IJNSA_ILi32EEENSA_ILi4EEEEEEiEEENS5_IJNS5_IJNSA_ILi16EEESO_EEEiEEENS5_IJSC_iEEEEEENS5_IJST_NS5_IJNS5_IJNSA_ILi0EEESC_EEENSA_ILi512EEEEEENS5_IJSW_iEEEEEEEEEEESK_S13_NS4_8TiledMMAINS4_8MMA_AtomIJNS4_17SM100_MMA_MXF4_SSISI_SI_fSJ_Li128ELi64ELi16ELNS4_4UMMA5MajorE0ELS18_0ELNS17_7ScaleInE0ELS19_0EEEEEENSM_INS5_IJSC_SC_SC_EEENS5_IJSW_SW_SW_EEEEENS5_IJNS4_10UnderscoreES1F_S1F_EEEEENS5_IJNS4_23SM90_TMA_LOAD_MULTICASTES1I_EEENS5_IJNS4_14ComposedLayoutINS4_7SwizzleILi1ELi4ELi3EEENS4_18smem_ptr_flag_bitsILi4EEENSM_INS5_IJNSA_ILi8EEESG_EEENS5_IJSG_SC_EEEEEEENSM_INS5_IJNS5_IJNS5_IJSP_SC_EEESS_EEESC_NS5_IJSC_SC_EEEEEENS5_IJNS5_IJNS5_IJSS_SY_EEESX_EEESW_NS5_IJSO_SY_EEEEEEEEEEEvNS4_8identityES1J_S23_vS24_EENS_8epilogue10collective18CollectiveEpilogueINS26_23Sm100TmaWarpSpecializedILi3ELi2ELi16ELb1ELb0EEEJNS5_IJSG_SG_SG_EEENS5_IJNSM_ISG_SC_EENSM_INS5_IJSR_SB_EEENS5_IJSC_SN_EEEEEEEENS_10bfloat16_tESL_S2H_SL_NS26_6fusion15FusionCallbacksIS2A_NS2I_17LinearCombinationIS2H_fS2H_fLNS_15FloatRoundStyleE2EEES2B_S2G_JEEENS4_5SM1004TMEM4LOAD26SM100_TMEM_LOAD_32dp32b16xENS4_13SM90_TMA_LOADENS1K_IS1M_NS1N_ILi16EEENSM_INS5_IJS1P_SR_EEENS5_IJSR_SC_EEEEEEENS4_39AutoVectorizingCopyWithAssumedAlignmentILi128EEENS4_14SM90_TMA_STOREES2X_S2Z_S2Z_EEEvvEEEEvNT_6ParamsE --------------------------
	.section	.nv.info._ZN7cutlass13device_kernelINS_4gemm6kernel13GemmUniversalIN4cute5tupleIJiiiiEEENS1_10collective13CollectiveMmaINS1_46MainloopSm100TmaUmmaWarpSpecializedBlockScaledILi30ELi2ELi2ENS5_IJNS4_1CILi2EEESB_NSA_ILi1EEEEEEEENS5_IJNSA_ILi128EEENSA_ILi64EEESG_EEENS5_IJNS_12float_e2m1_tENS_13float_ue4m3_tEEEENS5_IJNS5_IJlSC_lEEENS4_6LayoutINS5_IJNS5_IJNS5_IJNSA_ILi32EEENSA_ILi4EEEEEEiEEENS5_IJNS5_IJNSA_ILi16EEESO_EEEiEEENS5_IJSC_iEEEEEENS5_IJST_NS5_IJNS5_IJNSA_ILi0EEESC_EEENSA_ILi512EEEEEENS5_IJSW_iEEEEEEEEEEESK_S13_NS4_8TiledMMAINS4_8MMA_AtomIJNS4_17SM100_MMA_MXF4_SSISI_SI_fSJ_Li128ELi64ELi16ELNS4_4UMMA5MajorE0ELS18_0ELNS17_7ScaleInE0ELS19_0EEEEEENSM_INS5_IJSC_SC_SC_EEENS5_IJSW_SW_SW_EEEEENS5_IJNS4_10UnderscoreES1F_S1F_EEEEENS5_IJNS4_23SM90_TMA_LOAD_MULTICASTES1I_EEENS5_IJNS4_14ComposedLayoutINS4_7SwizzleILi1ELi4ELi3EEENS4_18smem_ptr_flag_bitsILi4EEENSM_INS5_IJNSA_ILi8EEESG_EEENS5_IJSG_SC_EEEEEEENSM_INS5_IJNS5_IJNS5_IJSP_SC_EEESS_EEESC_NS5_IJSC_SC_EEEEEENS5_IJNS5_IJNS5_IJSS_SY_EEESX_EEESW_NS5_IJSO_SY_EEEEEEEEEEEvNS4_8identityES1J_S23_vS24_EENS_8epilogue10collective18CollectiveEpilogueINS26_23Sm100TmaWarpSpecializedILi3ELi2ELi16ELb1ELb0EEEJNS5_IJSG_SG_SG_EEENS5_IJNSM_ISG_SC_EENSM_INS5_IJSR_SB_EEENS5_IJSC_SN_EEEEEEEENS_10bfloat16_tESL_S2H_SL_NS26_6fusion15FusionCallbacksIS2A_NS2I_17LinearCombinationIS2H_fS2H_fLNS_15FloatRoundStyleE2EEES2B_S2G_JEEENS4_5SM1004TMEM4LOAD26SM100_TMEM_LOAD_32dp32b16xENS4_13SM90_TMA_LOADENS1K_IS1M_NS1N_ILi16EEENSM_INS5_IJS1P_SR_EEENS5_IJSR_SC_EEEEEEENS4_39AutoVectorizingCopyWithAssumedAlignmentILi128EEENS4_14SM90_TMA_STOREES2X_S2Z_S2Z_EEEvvEEEEvNT_6ParamsE,"",@"SHT_CUDA_INFO"
	.sectionflags	@""
	.align	4


	//----- nvinfo : EIATTR_CUDA_API_VERSION
	.align		4
        /*0000*/ 	.byte	0x04, 0x37
        /*0002*/ 	.short	(.L_31 - .L_30)
.L_30:
        /*0004*/ 	.word	0x00000082


	//----- nvinfo : EIATTR_KPARAM_INFO
	.align		4
.L_31:
        /*0008*/ 	.byte	0x04, 0x17
        /*000a*/ 	.short	(.L_33 - .L_32)
.L_32:
        /*000c*/ 	.word	0x00000000
        /*0010*/ 	.short	0x0000
        /*0012*/ 	.short	0x0000
        /*0014*/ 	.byte	0x00, 0xf0, 0x01, 0x30


	//----- nvinfo : EIATTR_AT_ENTRY_FRAGMENTS
	.align		4
.L_33:
        /*0018*/ 	.byte	0x04, 0x4f
        /*001a*/ 	.short	(.L_35 - .L_34)


	//   ....[0]....
.L_34:
        /*001c*/ 	.word	0x00000006


	//----- nvinfo : EIATTR_RESERVED_SMEM_USED
	.align		4
.L_35:
        /*0020*/ 	.byte	0x01, 0x41
	.zero		2


	//----- nvinfo : EIATTR_SPARSE_MMA_MASK
	.align		4
        /*0024*/ 	.byte	0x03, 0x50
        /*0026*/ 	.short	0x0000


	//----- nvinfo : EIATTR_TCGEN05_1CTA_USED
	.align		4
        /*0028*/ 	.byte	0x01, 0x51
	.zero		2


	//----- nvinfo : EIATTR_MAXREG_COUNT
	.align		4
        /*002c*/ 	.byte	0x03, 0x1b
        /*002e*/ 	.short	0x00ff


	//----- nvinfo : EIATTR_NUM_BARRIERS
	.align		4
        /*0030*/ 	.byte	0x02, 0x4c
        /*0032*/ 	.byte	0x07
	.zero		1


	//----- nvinfo : EIATTR_EXTERNS
	.align		4
        /*0034*/ 	.byte	0x04, 0x0f
        /*0036*/ 	.short	(.L_37 - .L_36)


	//   ....[0]....
	.align		4
.L_36:
        /*0038*/ 	.word	index@(__assertfail)


	//----- nvinfo : EIATTR_MERCURY_ISA_VERSION
	.align		4
.L_37:
        /*003c*/ 	.byte	0x03, 0x5f
        /*003e*/ 	.short	0x0101


	//----- nvinfo : EIATTR_INT_WARP_WIDE_INSTR_OFFSETS
	.align		4
        /*0040*/ 	.byte	0x04, 0x31
        /*0042*/ 	.short	(.L_39 - .L_38)


	//   ....[0]....
.L_38:
        /*0044*/ 	.word	0x000057d0


	//   ....[1]....
        /*0048*/ 	.word	0x00005800


	//   ....[2]....
        /*004c*/ 	.word	0x00005820


	//   ....[3]....
        /*0050*/ 	.word	0x000063c0


	//   ....[4]....
        /*0054*/ 	.word	0x00006490


	//   ....[5]....
        /*0058*/ 	.word	0x00006500


	//   ....[6]....
        /*005c*/ 	.word	0x00006650


	//   ....[7]....
        /*0060*/ 	.word	0x00006720


	//   ....[8]....
        /*0064*/ 	.word	0x00006770


	//   ....[9]....
        /*0068*/ 	.word	0x000068b0


	//   ....[10]....
        /*006c*/ 	.word	0x00006960


	//   ....[11]....
        /*0070*/ 	.word	0x000069c0


	//   ....[12]....
        /*0074*/ 	.word	0x00006af0


	//   ....[13]....
        /*0078*/ 	.word	0x00006c00


	//   ....[14]....
        /*007c*/ 	.word	0x00006c40


	//----- nvinfo : EIATTR_COOP_GROUP_MASK_REGIDS
	.align		4
.L_39:
        /*0080*/ 	.byte	0x04, 0x29
        /*0082*/ 	.short	(.L_41 - .L_40)


	//   ....[0]....
.L_40:
        /*0084*/ 	.word	0xffffffff


	//   ....[1]....
        /*0088*/ 	.word	0xffffffff


	//   ....[2]....
        /*008c*/ 	.word	0xffffffff


	//   ....[3]....
        /*0090*/ 	.word	0xffffffff


	//   ....[4]....
        /*0094*/ 	.word	0xffffffff


	//   ....[5]....
        /*0098*/ 	.word	0xffffffff


	//   ....[6]....
        /*009c*/ 	.word	0xffffffff


	//   ....[7]....
        /*00a0*/ 	.word	0xffffffff


	//   ....[8]....
        /*00a4*/ 	.word	0xffffffff


	//   ....[9]....
        /*00a8*/ 	.word	0xffffffff


	//   ....[10]....
        /*00ac*/ 	.word	0xffffffff


	//   ....[11]....
        /*00b0*/ 	.word	0xffffffff


	//   ....[12]....
        /*00b4*/ 	.word	0xffffffff


	//   ....[13]....
        /*00b8*/ 	.word	0xffffffff


	//----- nvinfo : EIATTR_COOP_GROUP_INSTR_OFFSETS
	.align		4
.L_41:
        /*00bc*/ 	.byte	0x04, 0x28
        /*00be*/ 	.short	(.L_43 - .L_42)


	//   ....[0]....
.L_42:
        /*00c0*/ 	.word	0x00000080


	//   ....[1]....
        /*00c4*/ 	.word	0x00000550


	//   ....[2]....
        /*00c8*/ 	.word	0x00000a70


	//   ....[3]....
        /*00cc*/ 	.word	0x00000bf0


	//   ....[4]....
        /*00d0*/ 	.word	0x00000cf0


	//   ....[5]....
        /*00d4*/ 	.word	0x00000e60


	//   ....[6]....
        /*00d8*/ 	.word	0x00000fc0


	//   ....[7]....
        /*00dc*/ 	.word	0x00001170


	//   ....[8]....
        /*00e0*/ 	.word	0x00002830


	//   ....[9]....
        /*00e4*/ 	.word	0x00004590


	//   ....[10]....
        /*00e8*/ 	.word	0x000047a0


	//   ....[11]....
        /*00ec*/ 	.word	0x000047d0


	//   ....[12]....
        /*00f0*/ 	.word	0x000056b0


	//   ....[13]....
        /*00f4*/ 	.word	0x000058e0


	//----- nvinfo : EIATTR_VRC_CTA_INIT_COUNT
	.align		4
.L_43:
        /*00f8*/ 	.byte	0x02, 0x4a
        /*00fa*/ 	.byte	0x80
	.zero		1


	//----- nvinfo : EIATTR_SYSCALL_OFFSETS
	.align		4
        /*00fc*/ 	.byte	0x04, 0x46
        /*00fe*/ 	.short	(.L_45 - .L_44)


	//   ....[0]....
.L_44:
        /*0100*/ 	.word	0x00007970


	//   ....[1]....
        /*0104*/ 	.word	0x00007a60


	//   ....[2]....
        /*0108*/ 	.word	0x00008440


	//   ....[3]....
        /*010c*/ 	.word	0x000085b0


	//   ....[4]....
        /*0110*/ 	.word	0x00009390


	//   ....[5]....
        /*0114*/ 	.word	0x00009500


	//   ....[6]....
        /*0118*/ 	.word	0x0000a370


	//   ....[7]....
        /*011c*/ 	.word	0x0000a4e0


	//   ....[8]....
        /*0120*/ 	.word	0x0000b2f0


	//   ....[9]....
        /*0124*/ 	.word	0x0000b460


	//----- nvinfo : EIATTR_MBARRIER_INSTR_OFFSETS
	.align		4
.L_45:
        /*0128*/ 	.byte	0x04, 0x39
        /*012a*/ 	.short	(.L_47 - .L_46)


	//   ....[0]....
.L_46:
        /*012c*/ 	.word	0x00000690
        /*0130*/ 	.word	0x000000ff
        /*0134*/ 	.word	0x00000000
        /*0138*/ 	.short	0x0100
        /*013a*/ 	.byte	0x04
	.zero		1


	//   ....[1]....
        /*013c*/ 	.word	0x000006a0
        /*0140*/ 	.word	0x000000ff
        /*0144*/ 	.word	0x000000f0
        /*0148*/ 	.short	0x0100
        /*014a*/ 	.byte	0x04
	.zero		1


	//   ....[2]....
        /*014c*/ 	.word	0x000006b0
        /*0150*/ 	.word	0x000000ff
        /*0154*/ 	.word	0x00000008
        /*0158*/ 	.short	0x0100
        /*015a*/ 	.byte	0x04
	.zero		1


	//   ....[3]....
        /*015c*/ 	.word	0x000006c0
        /*0160*/ 	.word	0x000000ff
        /*0164*/ 	.word	0x000000f8
        /*0168*/ 	.short	0x0100
        /*016a*/ 	.byte	0x04
	.zero		1


	//   ....[4]....
        /*016c*/ 	.word	0x000006d0
        /*0170*/ 	.word	0x000000ff
        /*0174*/ 	.word	0x00000010
        /*0178*/ 	.short	0x0100
        /*017a*/ 	.byte	0x04
	.zero		1


	//   ....[5]....
        /*017c*/ 	.word	0x000006e0
        /*0180*/ 	.word	0x000000ff
        /*0184*/ 	.word	0x00000100
        /*0188*/ 	.short	0x0100
        /*018a*/ 	.byte	0x04
	.zero		1


	//   ....[6]....
        /*018c*/ 	.word	0x000006f0
        /*0190*/ 	.word	0x000000ff
        /*0194*/ 	.word	0x00000018
        /*0198*/ 	.short	0x0100
        /*019a*/ 	.byte	0x04
	.zero		1


	//   ....[7]....
        /*019c*/ 	.word	0x00000700
        /*01a0*/ 	.word	0x000000ff
        /*01a4*/ 	.word	0x00000108
        /*01a8*/ 	.short	0x0100
        /*01aa*/ 	.byte	0x04
	.zero		1


	//   ....[8]....
        /*01ac*/ 	.word	0x00000710
        /*01b0*/ 	.word	0x000000ff
        /*01b4*/ 	.word	0x00000020
        /*01b8*/ 	.short	0x0100
        /*01ba*/ 	.byte	0x04
	.zero		1


	//   ....[9]....
        /*01bc*/ 	.word	0x00000720
        /*01c0*/ 	.word	0x000000ff
        /*01c4*/ 	.word	0x00000110
        /*01c8*/ 	.short	0x0100
        /*01ca*/ 	.byte	0x04
	.zero		1


	//   ....[10]....
        /*01cc*/ 	.word	0x00000730
        /*01d0*/ 	.word	0x000000ff
        /*01d4*/ 	.word	0x00000028
        /*01d8*/ 	.short	0x0100
        /*01da*/ 	.byte	0x04
	.zero		1


	//   ....[11]....
        /*01dc*/ 	.word	0x00000740
        /*01e0*/ 	.word	0x000000ff
        /*01e4*/ 	.word	0x00000118
        /*01e8*/ 	.short	0x0100
        /*01ea*/ 	.byte	0x04
	.zero		1


	//   ....[12]....
        /*01ec*/ 	.word	0x00000750
        /*01f0*/ 	.word	0x000000ff
        /*01f4*/ 	.word	0x00000030
        /*01f8*/ 	.short	0x0100
        /*01fa*/ 	.byte	0x04
	.zero		1


	//   ....[13]....
        /*01fc*/ 	.word	0x00000760
        /*0200*/ 	.word	0x000000ff
        /*0204*/ 	.word	0x00000120
        /*0208*/ 	.short	0x0100
        /*020a*/ 	.byte	0x04
	.zero		1


	//   ....[14]....
        /*020c*/ 	.word	0x00000770
        /*0210*/ 	.word	0x000000ff
        /*0214*/ 	.word	0x00000038
        /*0218*/ 	.short	0x0100
        /*021a*/ 	.byte	0x04
	.zero		1


	//   ....[15]....
        /*021c*/ 	.word	0x00000780
        /*0220*/ 	.word	0x000000ff
        /*0224*/ 	.word	0x00000128
        /*0228*/ 	.short	0x0100
        /*022a*/ 	.byte	0x04
	.zero		1


	//   ....[16]....
        /*022c*/ 	.word	0x00000790
        /*0230*/ 	.word	0x000000ff
        /*0234*/ 	.word	0x00000040
        /*0238*/ 	.short	0x0100
        /*023a*/ 	.byte	0x04
	.zero		1


	//   ....[17]....
        /*023c*/ 	.word	0x000007a0
        /*0240*/ 	.word	0x000000ff
        /*0244*/ 	.word	0x00000130
        /*0248*/ 	.short	0x0100
        /*024a*/ 	.byte	0x04
	.zero		1


	//   ....[18]....
        /*024c*/ 	.word	0x000007b0
        /*0250*/ 	.word	0x000000ff
        /*0254*/ 	.word	0x00000048
        /*0258*/ 	.short	0x0100
        /*025a*/ 	.byte	0x04
	.zero		1


	//   ....[19]....
        /*025c*/ 	.word	0x000007c0
        /*0260*/ 	.word	0x000000ff
        /*0264*/ 	.word	0x00000138
        /*0268*/ 	.short	0x0100
        /*026a*/ 	.byte	0x04
	.zero		1


	//   ....[20]....
        /*026c*/ 	.word	0x000007d0
        /*0270*/ 	.word	0x000000ff
        /*0274*/ 	.word	0x00000050
        /*0278*/ 	.short	0x0100
        /*027a*/ 	.byte	0x04
	.zero		1


	//   ....[21]....
        /*027c*/ 	.word	0x000007e0
        /*0280*/ 	.word	0x000000ff
        /*0284*/ 	.word	0x00000140
        /*0288*/ 	.short	0x0100
        /*028a*/ 	.byte	0x04
	.zero		1


	//   ....[22]....
        /*028c*/ 	.word	0x000007f0
        /*0290*/ 	.word	0x000000ff
        /*0294*/ 	.word	0x00000058
        /*0298*/ 	.short	0x0100
        /*029a*/ 	.byte	0x04
	.zero		1


	//   ....[23]....
        /*029c*/ 	.word	0x00000800
        /*02a0*/ 	.word	0x000000ff
        /*02a4*/ 	.word	0x00000148
        /*02a8*/ 	.short	0x0100
        /*02aa*/ 	.byte	0x04
	.zero		1


	//   ....[24]....
        /*02ac*/ 	.word	0x00000810
        /*02b0*/ 	.word	0x000000ff
        /*02b4*/ 	.word	0x00000060
        /*02b8*/ 	.short	0x0100
        /*02ba*/ 	.byte	0x04
	.zero		1


	//   ....[25]....
        /*02bc*/ 	.word	0x00000820
        /*02c0*/ 	.word	0x000000ff
        /*02c4*/ 	.word	0x00000150
        /*02c8*/ 	.short	0x0100
        /*02ca*/ 	.byte	0x04
	.zero		1


	//   ....[26]....
        /*02cc*/ 	.word	0x00000830
        /*02d0*/ 	.word	0x000000ff
        /*02d4*/ 	.word	0x00000068
        /*02d8*/ 	.short	0x0100
        /*02da*/ 	.byte	0x04
	.zero		1


	//   ....[27]....
        /*02dc*/ 	.word	0x00000840
        /*02e0*/ 	.word	0x000000ff
        /*02e4*/ 	.word	0x00000158
        /*02e8*/ 	.short	0x0100
        /*02ea*/ 	.byte	0x04
	.zero		1


	//   ....[28]....
        /*02ec*/ 	.word	0x00000850
        /*02f0*/ 	.word	0x000000ff
        /*02f4*/ 	.word	0x00000070
        /*02f8*/ 	.short	0x0100
        /*02fa*/ 	.byte	0x04
	.zero		1


	//   ....[29]....
        /*02fc*/ 	.word	0x00000860
        /*0300*/ 	.word	0x000000ff
        /*0304*/ 	.word	0x00000160
        /*0308*/ 	.short	0x0100
        /*030a*/ 	.byte	0x04
	.zero		1


	//   ....[30]....
        /*030c*/ 	.word	0x00000870
        /*0310*/ 	.word	0x000000ff
        /*0314*/ 	.word	0x00000078
        /*0318*/ 	.short	0x0100
        /*031a*/ 	.byte	0x04
	.zero		1


	//   ....[31]....
        /*031c*/ 	.word	0x00000880
        /*0320*/ 	.word	0x000000ff
        /*0324*/ 	.word	0x00000168
        /*0328*/ 	.short	0x0100
        /*032a*/ 	.byte	0x04
	.zero		1


	//   ....[32]....
        /*032c*/ 	.word	0x00000890
        /*0330*/ 	.word	0x000000ff
        /*0334*/ 	.word	0x00000080
        /*0338*/ 	.short	0x0100
        /*033a*/ 	.byte	0x04
	.zero		1


	//   ....[33]....
        /*033c*/ 	.word	0x000008a0
        /*0340*/ 	.word	0x000000ff
        /*0344*/ 	.word	0x00000170
        /*0348*/ 	.short	0x0100
        /*034a*/ 	.byte	0x04
	.zero		1


	//   ....[34]....
        /*034c*/ 	.word	0x000008b0
        /*0350*/ 	.word	0x000000ff
        /*0354*/ 	.word	0x00000088
        /*0358*/ 	.short	0x0100
        /*035a*/ 	.byte	0x04
	.zero		1


	//   ....[35]....
        /*035c*/ 	.word	0x000008c0
        /*0360*/ 	.word	0x000000ff
        /*0364*/ 	.word	0x00000178
        /*0368*/ 	.short	0x0100
        /*036a*/ 	.byte	0x04
	.zero		1


	//   ....[36]....
        /*036c*/ 	.word	0x000008d0
        /*0370*/ 	.word	0x000000ff
        /*0374*/ 	.word	0x00000090
        /*0378*/ 	.short	0x0100
        /*037a*/ 	.byte	0x04
	.zero		1


	//   ....[37]....
        /*037c*/ 	.word	0x000008e0
        /*0380*/ 	.word	0x000000ff
        /*0384*/ 	.word	0x00000180
        /*0388*/ 	.short	0x0100
        /*038a*/ 	.byte	0x04
	.zero		1


	//   ....[38]....
        /*038c*/ 	.word	0x000008f0
        /*0390*/ 	.word	0x000000ff
        /*0394*/ 	.word	0x00000098
        /*0398*/ 	.short	0x0100
        /*039a*/ 	.byte	0x04
	.zero		1


	//   ....[39]....
        /*039c*/ 	.word	0x00000900
        /*03a0*/ 	.word	0x000000ff
        /*03a4*/ 	.word	0x00000188
        /*03a8*/ 	.short	0x0100
        /*03aa*/ 	.byte	0x04
	.zero		1


	//   ....[40]....
        /*03ac*/ 	.word	0x00000910
        /*03b0*/ 	.word	0x000000ff
        /*03b4*/ 	.word	0x000000a0
        /*03b8*/ 	.short	0x0100
        /*03ba*/ 	.byte	0x04
	.zero		1


	//   ....[41]....
        /*03bc*/ 	.word	0x00000920
        /*03c0*/ 	.word	0x000000ff
        /*03c4*/ 	.word	0x00000190
        /*03c8*/ 	.short	0x0100
        /*03ca*/ 	.byte	0x04
	.zero		1


	//   ....[42]....
        /*03cc*/ 	.word	0x00000930
        /*03d0*/ 	.word	0x000000ff
        /*03d4*/ 	.word	0x000000a8
        /*03d8*/ 	.short	0x0100
        /*03da*/ 	.byte	0x04
	.zero		1


	//   ....[43]....
        /*03dc*/ 	.word	0x00000940
        /*03e0*/ 	.word	0x000000ff
        /*03e4*/ 	.word	0x00000198
        /*03e8*/ 	.short	0x0100
        /*03ea*/ 	.byte	0x04
	.zero		1


	//   ....[44]....
        /*03ec*/ 	.word	0x00000950
        /*03f0*/ 	.word	0x000000ff
        /*03f4*/ 	.word	0x000000b0
        /*03f8*/ 	.short	0x0100
        /*03fa*/ 	.byte	0x04
	.zero		1


	//   ....[45]....
        /*03fc*/ 	.word	0x00000960
        /*0400*/ 	.word	0x000000ff
        /*0404*/ 	.word	0x000001a0
        /*0408*/ 	.short	0x0100
        /*040a*/ 	.byte	0x04
	.zero		1


	//   ....[46]....
        /*040c*/ 	.word	0x00000970
        /*0410*/ 	.word	0x000000ff
        /*0414*/ 	.word	0x000000b8
        /*0418*/ 	.short	0x0100
        /*041a*/ 	.byte	0x04
	.zero		1


	//   ....[47]....
        /*041c*/ 	.word	0x00000980
        /*0420*/ 	.word	0x000000ff
        /*0424*/ 	.word	0x000001a8
        /*0428*/ 	.short	0x0100
        /*042a*/ 	.byte	0x04
	.zero		1


	//   ....[48]....
        /*042c*/ 	.word	0x00000990
        /*0430*/ 	.word	0x000000ff
        /*0434*/ 	.word	0x000000c0
        /*0438*/ 	.short	0x0100
        /*043a*/ 	.byte	0x04
	.zero		1


	//   ....[49]....
        /*043c*/ 	.word	0x000009a0
        /*0440*/ 	.word	0x000000ff
        /*0444*/ 	.word	0x000001b0
        /*0448*/ 	.short	0x0100
        /*044a*/ 	.byte	0x04
	.zero		1


	//   ....[50]....
        /*044c*/ 	.word	0x000009b0
        /*0450*/ 	.word	0x000000ff
        /*0454*/ 	.word	0x000000c8
        /*0458*/ 	.short	0x0100
        /*045a*/ 	.byte	0x04
	.zero		1


	//   ....[51]....
        /*045c*/ 	.word	0x000009c0
        /*0460*/ 	.word	0x000000ff
        /*0464*/ 	.word	0x000001b8
        /*0468*/ 	.short	0x0100
        /*046a*/ 	.byte	0x04
	.zero		1


	//   ....[52]....
        /*046c*/ 	.word	0x000009d0
        /*0470*/ 	.word	0x000000ff
        /*0474*/ 	.word	0x000000d0
        /*0478*/ 	.short	0x0100
        /*047a*/ 	.byte	0x04
	.zero		1


	//   ....[53]....
        /*047c*/ 	.word	0x000009e0
        /*0480*/ 	.word	0x000000ff
        /*0484*/ 	.word	0x000001c0
        /*0488*/ 	.short	0x0100
        /*048a*/ 	.byte	0x04
	.zero		1


	//   ....[54]....
        /*048c*/ 	.word	0x000009f0
        /*0490*/ 	.word	0x000000ff
        /*0494*/ 	.word	0x000000d8
        /*0498*/ 	.short	0x0100
        /*049a*/ 	.byte	0x04
	.zero		1


	//   ....[55]....
        /*049c*/ 	.word	0x00000a00
        /*04a0*/ 	.word	0x000000ff
        /*04a4*/ 	.word	0x000001c8
        /*04a8*/ 	.short	0x0100
        /*04aa*/ 	.byte	0x04
	.zero		1


	//   ....[56]....
        /*04ac*/ 	.word	0x00000a10
        /*04b0*/ 	.word	0x000000ff
        /*04b4*/ 	.word	0x000000e0
        /*04b8*/ 	.short	0x0100
        /*04ba*/ 	.byte	0x04
	.zero		1


	//   ....[57]....
        /*04bc*/ 	.word	0x00000a20
        /*04c0*/ 	.word	0x000000ff
        /*04c4*/ 	.word	0x000001d0
        /*04c8*/ 	.short	0x0100
        /*04ca*/ 	.byte	0x04
	.zero		1


	//   ....[58]....
        /*04cc*/ 	.word	0x00000a30
        /*04d0*/ 	.word	0x000000ff
        /*04d4*/ 	.word	0x000000e8
        /*04d8*/ 	.short	0x0100
        /*04da*/ 	.byte	0x04
	.zero		1


	//   ....[59]....
        /*04dc*/ 	.word	0x00000a40
        /*04e0*/ 	.word	0x000000ff
        /*04e4*/ 	.word	0x000001d8
        /*04e8*/ 	.short	0x0100
        /*04ea*/ 	.byte	0x04
	.zero		1


	//   ....[60]....
        /*04ec*/ 	.word	0x00000b80
        /*04f0*/ 	.word	0x000000ff
        /*04f4*/ 	.word	0x000001e0
        /*04f8*/ 	.short	0x0100
        /*04fa*/ 	.byte	0x04
	.zero		1


	//   ....[61]....
        /*04fc*/ 	.word	0x00000b90
        /*0500*/ 	.word	0x000000ff
        /*0504*/ 	.word	0x000001f8
        /*0508*/ 	.short	0x0100
        /*050a*/ 	.byte	0x04
	.zero		1


	//   ....[62]....
        /*050c*/ 	.word	0x00000ba0
        /*0510*/ 	.word	0x000000ff
        /*0514*/ 	.word	0x000001e8
        /*0518*/ 	.short	0x0100
        /*051a*/ 	.byte	0x04
	.zero		1


	//   ....[63]....
        /*051c*/ 	.word	0x00000bb0
        /*0520*/ 	.word	0x000000ff
        /*0524*/ 	.word	0x00000200
        /*0528*/ 	.short	0x0100
        /*052a*/ 	.byte	0x04
	.zero		1


	//   ....[64]....
        /*052c*/ 	.word	0x00000bc0
        /*0530*/ 	.word	0x000000ff
        /*0534*/ 	.word	0x000001f0
        /*0538*/ 	.short	0x0100
        /*053a*/ 	.byte	0x04
	.zero		1


	//   ....[65]....
        /*053c*/ 	.word	0x00000bd0
        /*0540*/ 	.word	0x000000ff
        /*0544*/ 	.word	0x00000208
        /*0548*/ 	.short	0x0100
        /*054a*/ 	.byte	0x04
	.zero		1


	//   ....[66]....
        /*054c*/ 	.word	0x00000cc0
        /*0550*/ 	.word	0x000000ff
        /*0554*/ 	.word	0x00000210
        /*0558*/ 	.short	0x0100
        /*055a*/ 	.byte	0x06
	.zero		1


	//   ....[67]....
        /*055c*/ 	.word	0x00000cd0
        /*0560*/ 	.word	0x000000ff
        /*0564*/ 	.word	0x00000218
        /*0568*/ 	.short	0x0100
        /*056a*/ 	.byte	0x06
	.zero		1


	//   ....[68]....
        /*056c*/ 	.word	0x00000e10
        /*0570*/ 	.word	0x000000ff
        /*0574*/ 	.word	0x00000220
        /*0578*/ 	.short	0x0100
        /*057a*/ 	.byte	0x06
	.zero		1


	//   ....[69]....
        /*057c*/ 	.word	0x00000e20
        /*0580*/ 	.word	0x000000ff
        /*0584*/ 	.word	0x00000230
        /*0588*/ 	.short	0x0100
        /*058a*/ 	.byte	0x06
	.zero		1


	//   ....[70]....
        /*058c*/ 	.word	0x00000e30
        /*0590*/ 	.word	0x000000ff
        /*0594*/ 	.word	0x00000228
        /*0598*/ 	.short	0x0100
        /*059a*/ 	.byte	0x06
	.zero		1


	//   ....[71]....
        /*059c*/ 	.word	0x00000e40
        /*05a0*/ 	.word	0x000000ff
        /*05a4*/ 	.word	0x00000238
        /*05a8*/ 	.short	0x0100
        /*05aa*/ 	.byte	0x06
	.zero		1


	//   ....[72]....
        /*05ac*/ 	.word	0x00000f70
        /*05b0*/ 	.word	0x000000ff
        /*05b4*/ 	.word	0x00000240
        /*05b8*/ 	.short	0x0100
        /*05ba*/ 	.byte	0x04
	.zero		1


	//   ....[73]....
        /*05bc*/ 	.word	0x00000f80
        /*05c0*/ 	.word	0x000000ff
        /*05c4*/ 	.word	0x00000250
        /*05c8*/ 	.short	0x0100
        /*05ca*/ 	.byte	0x04
	.zero		1


	//   ....[74]....
        /*05cc*/ 	.word	0x00000f90
        /*05d0*/ 	.word	0x000000ff
        /*05d4*/ 	.word	0x00000248
        /*05d8*/ 	.short	0x0100
        /*05da*/ 	.byte	0x04
	.zero		1


	//   ....[75]....
        /*05dc*/ 	.word	0x00000fa0
        /*05e0*/ 	.word	0x000000ff
        /*05e4*/ 	.word	0x00000258
        /*05e8*/ 	.short	0x0100
        /*05ea*/ 	.byte	0x04
	.zero		1


	//   ....[76]....
        /*05ec*/ 	.word	0x00001090
        /*05f0*/ 	.word	0x000000ff
        /*05f4*/ 	.word	0x00000260
        /*05f8*/ 	.short	0x0100
        /*05fa*/ 	.byte	0x04
	.zero		1


	//   ....[77]....
        /*05fc*/ 	.word	0x000010a0
        /*0600*/ 	.word	0x000000ff
        /*0604*/ 	.word	0x00000270
        /*0608*/ 	.short	0x0100
        /*060a*/ 	.byte	0x04
	.zero		1


	//   ....[78]....
        /*060c*/ 	.word	0x000010b0
        /*0610*/ 	.word	0x000000ff
        /*0614*/ 	.word	0x00000268
        /*0618*/ 	.short	0x0100
        /*061a*/ 	.byte	0x04
	.zero		1


	//   ....[79]....
        /*061c*/ 	.word	0x000010c0
        /*0620*/ 	.word	0x000000ff
        /*0624*/ 	.word	0x00000278
        /*0628*/ 	.short	0x0100
        /*062a*/ 	.byte	0x04
	.zero		1


	//   ....[80]....
        /*062c*/ 	.word	0x00001dc0
        /*0630*/ 	.word	0x00000000
        /*0634*/ 	.word	0x00000270
        /*0638*/ 	.short	0x010a
        /*063a*/ 	.byte	0xff
	.zero		1


	//   ....[81]....
        /*063c*/ 	.word	0x00001df0
        /*0640*/ 	.word	0x00000000
        /*0644*/ 	.word	0x00000260
        /*0648*/ 	.short	0x0101
        /*064a*/ 	.byte	0xff
	.zero		1


	//   ....[82]....
        /*064c*/ 	.word	0x00001ed0
        /*0650*/ 	.word	0x000000ff
        /*0654*/ 	.word	0x000000f0
        /*0658*/ 	.short	0x010a
        /*065a*/ 	.byte	0x04
	.zero		1


	//   ....[83]....
        /*065c*/ 	.word	0x00001f70
        /*0660*/ 	.word	0x000000ff
        /*0664*/ 	.word	0x000000f0
        /*0668*/ 	.short	0x010a
        /*066a*/ 	.byte	0x29
	.zero		1


	//   ....[84]....
        /*066c*/ 	.word	0x000020b0
        /*0670*/ 	.word	0x000000ff
        /*0674*/ 	.word	0x000000f0
        /*0678*/ 	.short	0x010a
        /*067a*/ 	.byte	0x06
	.zero		1


	//   ....[85]....
        /*067c*/ 	.word	0x00002380
        /*0680*/ 	.word	0x000000ff
        /*0684*/ 	.word	0x00000218
        /*0688*/ 	.short	0x0101
        /*068a*/ 	.byte	0x05
	.zero		1


	//   ....[86]....
        /*068c*/ 	.word	0x000023a0
        /*0690*/ 	.word	0x000000ff
        /*0694*/ 	.word	0x000000f0
        /*0698*/ 	.short	0x010a
        /*069a*/ 	.byte	0x04
	.zero		1


	//   ....[87]....
        /*069c*/ 	.word	0x00002420
        /*06a0*/ 	.word	0x000000ff
        /*06a4*/ 	.word	0x000000f0
        /*06a8*/ 	.short	0x010a
        /*06aa*/ 	.byte	0x29
	.zero		1


	//   ....[88]....
        /*06ac*/ 	.word	0x00002560
        /*06b0*/ 	.word	0x000000ff
        /*06b4*/ 	.word	0x000000f0
        /*06b8*/ 	.short	0x010a
        /*06ba*/ 	.byte	0x06
	.zero		1


	//   ....[89]....
        /*06bc*/ 	.word	0x00002860
        /*06c0*/ 	.word	0x00000003
        /*06c4*/ 	.word	0x00000220
        /*06c8*/ 	.short	0x010a
        /*06ca*/ 	.byte	0xff
	.zero		1


	//   ....[90]....
        /*06cc*/ 	.word	0x000029b0
        /*06d0*/ 	.word	0x00000000
        /*06d4*/ 	.word	0x00000000
        /*06d8*/ 	.short	0x0101
        /*06da*/ 	.byte	0xff
	.zero		1


	//   ....[91]....
        /*06dc*/ 	.word	0x00002f70
        /*06e0*/ 	.word	0x000000ff
        /*06e4*/ 	.word	0x00000000
        /*06e8*/ 	.short	0x010a
        /*06ea*/ 	.byte	0x04
	.zero		1


	//   ....[92]....
        /*06ec*/ 	.word	0x00003000
        /*06f0*/ 	.word	0x000000ff
        /*06f4*/ 	.word	0x00000000
        /*06f8*/ 	.short	0x010a
        /*06fa*/ 	.byte	0x05
	.zero		1


	//   ....[93]....
        /*06fc*/ 	.word	0x00003090
        /*0700*/ 	.word	0x000000ff
        /*0704*/ 	.word	0x00000000
        /*0708*/ 	.short	0x010a
        /*070a*/ 	.byte	0x05
	.zero		1


	//   ....[94]....
        /*070c*/ 	.word	0x00003120
        /*0710*/ 	.word	0x000000ff
        /*0714*/ 	.word	0x00000000
        /*0718*/ 	.short	0x010a
        /*071a*/ 	.byte	0x05
	.zero		1


	//   ....[95]....
        /*071c*/ 	.word	0x000031b0
        /*0720*/ 	.word	0x000000ff
        /*0724*/ 	.word	0x00000000
        /*0728*/ 	.short	0x010a
        /*072a*/ 	.byte	0x05
	.zero		1


	//   ....[96]....
        /*072c*/ 	.word	0x00003240
        /*0730*/ 	.word	0x000000ff
        /*0734*/ 	.word	0x00000000
        /*0738*/ 	.short	0x010a
        /*073a*/ 	.byte	0x05
	.zero		1


	//   ....[97]....
        /*073c*/ 	.word	0x000032d0
        /*0740*/ 	.word	0x000000ff
        /*0744*/ 	.word	0x00000000
        /*0748*/ 	.short	0x010a
        /*074a*/ 	.byte	0x05
	.zero		1


	//   ....[98]....
        /*074c*/ 	.word	0x00003360
        /*0750*/ 	.word	0x000000ff
        /*0754*/ 	.word	0x00000000
        /*0758*/ 	.short	0x010a
        /*075a*/ 	.byte	0x05
	.zero		1


	//   ....[99]....
        /*075c*/ 	.word	0x000033f0
        /*0760*/ 	.word	0x000000ff
        /*0764*/ 	.word	0x00000000
        /*0768*/ 	.short	0x010a
        /*076a*/ 	.byte	0x05
	.zero		1


	//   ....[100]....
        /*076c*/ 	.word	0x00003480
        /*0770*/ 	.word	0x000000ff
        /*0774*/ 	.word	0x00000000
        /*0778*/ 	.short	0x010a
        /*077a*/ 	.byte	0x05
	.zero		1


	//   ....[101]....
        /*077c*/ 	.word	0x00003510
        /*0780*/ 	.word	0x000000ff
        /*0784*/ 	.word	0x00000000
        /*0788*/ 	.short	0x010a
        /*078a*/ 	.byte	0x05
	.zero		1


	//   ....[102]....
        /*078c*/ 	.word	0x000035a0
        /*0790*/ 	.word	0x000000ff
        /*0794*/ 	.word	0x00000000
        /*0798*/ 	.short	0x010a
        /*079a*/ 	.byte	0x05
	.zero		1


	//   ....[103]....
        /*079c*/ 	.word	0x00003630
        /*07a0*/ 	.word	0x000000ff
        /*07a4*/ 	.word	0x00000000
        /*07a8*/ 	.short	0x010a
        /*07aa*/ 	.byte	0x05
	.zero		1


	//   ....[104]....
        /*07ac*/ 	.word	0x000036c0
        /*07b0*/ 	.word	0x000000ff
        /*07b4*/ 	.word	0x00000000
        /*07b8*/ 	.short	0x010a
        /*07ba*/ 	.byte	0x05
	.zero		1


	//   ....[105]....
        /*07bc*/ 	.word	0x00003750
        /*07c0*/ 	.word	0x000000ff
        /*07c4*/ 	.word	0x00000000
        /*07c8*/ 	.short	0x010a
        /*07ca*/ 	.byte	0x05
	.zero		1


	//   ....[106]....
        /*07cc*/ 	.word	0x000037e0
        /*07d0*/ 	.word	0x000000ff
        /*07d4*/ 	.word	0x00000000
        /*07d8*/ 	.short	0x010a
        /*07da*/ 	.byte	0x05
	.zero		1


	//   ....[107]....
        /*07dc*/ 	.word	0x00003870
        /*07e0*/ 	.word	0x000000ff
        /*07e4*/ 	.word	0x00000000
        /*07e8*/ 	.short	0x010a
        /*07ea*/ 	.byte	0x05
	.zero		1


	//   ....[108]....
        /*07ec*/ 	.word	0x00003900
        /*07f0*/ 	.word	0x000000ff
        /*07f4*/ 	.word	0x00000000
        /*07f8*/ 	.short	0x010a
        /*07fa*/ 	.byte	0x05
	.zero		1


	//   ....[109]....
        /*07fc*/ 	.word	0x00003990
        /*0800*/ 	.word	0x000000ff
        /*0804*/ 	.word	0x00000000
        /*0808*/ 	.short	0x010a
        /*080a*/ 	.byte	0x05
	.zero		1


	//   ....[110]....
        /*080c*/ 	.word	0x00003a20
        /*0810*/ 	.word	0x000000ff
        /*0814*/ 	.word	0x00000000
        /*0818*/ 	.short	0x010a
        /*081a*/ 	.byte	0x05
	.zero		1


	//   ....[111]....
        /*081c*/ 	.word	0x00003ab0
        /*0820*/ 	.word	0x000000ff
        /*0824*/ 	.word	0x00000000
        /*0828*/ 	.short	0x010a
        /*082a*/ 	.byte	0x05
	.zero		1


	//   ....[112]....
        /*082c*/ 	.word	0x00003b40
        /*0830*/ 	.word	0x000000ff
        /*0834*/ 	.word	0x00000000
        /*0838*/ 	.short	0x010a
        /*083a*/ 	.byte	0x05
	.zero		1


	//   ....[113]....
        /*083c*/ 	.word	0x00003bd0
        /*0840*/ 	.word	0x000000ff
        /*0844*/ 	.word	0x00000000
        /*0848*/ 	.short	0x010a
        /*084a*/ 	.byte	0x05
	.zero		1


	//   ....[114]....
        /*084c*/ 	.word	0x00003c60
        /*0850*/ 	.word	0x000000ff
        /*0854*/ 	.word	0x00000000
        /*0858*/ 	.short	0x010a
        /*085a*/ 	.byte	0x05
	.zero		1


	//   ....[115]....
        /*085c*/ 	.word	0x00003cf0
        /*0860*/ 	.word	0x000000ff
        /*0864*/ 	.word	0x00000000
        /*0868*/ 	.short	0x010a
        /*086a*/ 	.byte	0x05
	.zero		1


	//   ....[116]....
        /*086c*/ 	.word	0x00003d80
        /*0870*/ 	.word	0x000000ff
        /*0874*/ 	.word	0x00000000
        /*0878*/ 	.short	0x010a
        /*087a*/ 	.byte	0x05
	.zero		1


	//   ....[117]....
        /*087c*/ 	.word	0x00003e10
        /*0880*/ 	.word	0x000000ff
        /*0884*/ 	.word	0x00000000
        /*0888*/ 	.short	0x010a
        /*088a*/ 	.byte	0x05
	.zero		1


	//   ....[118]....
        /*088c*/ 	.word	0x00003ea0
        /*0890*/ 	.word	0x000000ff
        /*0894*/ 	.word	0x00000000
        /*0898*/ 	.short	0x010a
        /*089a*/ 	.byte	0x05
	.zero		1


	//   ....[119]....
        /*089c*/ 	.word	0x00003f30
        /*08a0*/ 	.word	0x000000ff
        /*08a4*/ 	.word	0x00000000
        /*08a8*/ 	.short	0x010a
        /*08aa*/ 	.byte	0x05
	.zero		1


	//   ....[120]....
        /*08ac*/ 	.word	0x00003fd0
        /*08b0*/ 	.word	0x00000000
        /*08b4*/ 	.word	0x00000000
        /*08b8*/ 	.short	0x010a
        /*08ba*/ 	.byte	0xff
	.zero		1


	//   ....[121]....
        /*08bc*/ 	.word	0x000040f0
        /*08c0*/ 	.word	0x00000002
        /*08c4*/ 	.word	0x00000260
        /*08c8*/ 	.short	0x010a
        /*08ca*/ 	.byte	0xff
	.zero		1


	//   ....[122]....
        /*08cc*/ 	.word	0x00004160
        /*08d0*/ 	.word	0x00000002
        /*08d4*/ 	.word	0x00000000
        /*08d8*/ 	.short	0x0101
        /*08da*/ 	.byte	0xff
	.zero		1


	//   ....[123]....
        /*08dc*/ 	.word	0x00004180
        /*08e0*/ 	.word	0x000000ff
        /*08e4*/ 	.word	0x00000230
        /*08e8*/ 	.short	0x010a
        /*08ea*/ 	.byte	0x04
	.zero		1


	//   ....[124]....
        /*08ec*/ 	.word	0x000042a0
        /*08f0*/ 	.word	0x00000002
        /*08f4*/ 	.word	0x00000220
        /*08f8*/ 	.short	0x010a
        /*08fa*/ 	.byte	0xff
	.zero		1


	//   ....[125]....
        /*08fc*/ 	.word	0x000043a0
        /*0900*/ 	.word	0x00000002
        /*0904*/ 	.word	0x00000000
        /*0908*/ 	.short	0x0101
        /*090a*/ 	.byte	0xff
	.zero		1


	//   ....[126]....
        /*090c*/ 	.word	0x00004430
        /*0910*/ 	.word	0x000000ff
        /*0914*/ 	.word	0x00000230
        /*0918*/ 	.short	0x0106
        /*091a*/ 	.byte	0x04
	.zero		1


	//   ....[127]....
        /*091c*/ 	.word	0x00004450
        /*0920*/ 	.word	0x000000ff
        /*0924*/ 	.word	0x00000230
        /*0928*/ 	.short	0x010a
        /*092a*/ 	.byte	0x04
	.zero		1


	//   ....[128]....
        /*092c*/ 	.word	0x000044e0
        /*0930*/ 	.word	0x000000ff
        /*0934*/ 	.word	0x00000230
        /*0938*/ 	.short	0x0106
        /*093a*/ 	.byte	0x07
	.zero		1


	//   ....[129]....
        /*093c*/ 	.word	0x00004520
        /*0940*/ 	.word	0x00000000
        /*0944*/ 	.word	0x00000230
        /*0948*/ 	.short	0x010a
        /*094a*/ 	.byte	0xff
	.zero		1


	//   ....[130]....
        /*094c*/ 	.word	0x00004ad0
        /*0950*/ 	.word	0x00000002
        /*0954*/ 	.word	0x00000220
        /*0958*/ 	.short	0x010a
        /*095a*/ 	.byte	0xff
	.zero		1


	//   ....[131]....
        /*095c*/ 	.word	0x00004bf0
        /*0960*/ 	.word	0x00000000
        /*0964*/ 	.word	0x00000000
        /*0968*/ 	.short	0x0101
        /*096a*/ 	.byte	0xff
	.zero		1


	//   ....[132]....
        /*096c*/ 	.word	0x00005150
        /*0970*/ 	.word	0x000000ff
        /*0974*/ 	.word	0x00000000
        /*0978*/ 	.short	0x010a
        /*097a*/ 	.byte	0x04
	.zero		1


	//   ....[133]....
        /*097c*/ 	.word	0x00005160
        /*0980*/ 	.word	0x000000ff
        /*0984*/ 	.word	0x00000250
        /*0988*/ 	.short	0x010a
        /*098a*/ 	.byte	0x1f
	.zero		1


	//   ....[134]....
        /*098c*/ 	.word	0x00005290
        /*0990*/ 	.word	0x000000ff
        /*0994*/ 	.word	0x00000000
        /*0998*/ 	.short	0x010a
        /*099a*/ 	.byte	0x07
	.zero		1


	//   ....[135]....
        /*099c*/ 	.word	0x000053d0
        /*09a0*/ 	.word	0x000000ff
        /*09a4*/ 	.word	0x00000000
        /*09a8*/ 	.short	0x010a
        /*09aa*/ 	.byte	0x05
	.zero		1


	//   ....[136]....
        /*09ac*/ 	.word	0x00005600
        /*09b0*/ 	.word	0x000000ff
        /*09b4*/ 	.word	0x00000000
        /*09b8*/ 	.short	0x010a
        /*09ba*/ 	.byte	0x04
	.zero		1


	//   ....[137]....
        /*09bc*/ 	.word	0x00005690
        /*09c0*/ 	.word	0x000000ff
        /*09c4*/ 	.word	0x00000000
        /*09c8*/ 	.short	0x010a
        /*09ca*/ 	.byte	0x04
	.zero		1


	//   ....[138]....
        /*09cc*/ 	.word	0x00005b20
        /*09d0*/ 	.word	0x0000000c
        /*09d4*/ 	.word	0x00000220
        /*09d8*/ 	.short	0x010a
        /*09da*/ 	.byte	0xff
	.zero		1


	//   ....[139]....
        /*09dc*/ 	.word	0x00005c90
        /*09e0*/ 	.word	0x00000000
        /*09e4*/ 	.word	0x00000000
        /*09e8*/ 	.short	0x0101
        /*09ea*/ 	.byte	0xff
	.zero		1


	//   ....[140]....
        /*09ec*/ 	.word	0x00006110
        /*09f0*/ 	.word	0x000000ff
        /*09f4*/ 	.word	0x00000218
        /*09f8*/ 	.short	0x010a
        /*09fa*/ 	.byte	0x1d
	.zero		1


	//   ....[141]....
        /*09fc*/ 	.word	0x000062d0
        /*0a00*/ 	.word	0x000000ff
        /*0a04*/ 	.word	0x000001f8
        /*0a08*/ 	.short	0x010a
        /*0a0a*/ 	.byte	0x04
	.zero		1


	//   ....[142]....
        /*0a0c*/ 	.word	0x00006520
        /*0a10*/ 	.word	0x000000ff
        /*0a14*/ 	.word	0x000001e0
        /*0a18*/ 	.short	0x010b
        /*0a1a*/ 	.byte	0x04
	.zero		1


	//   ....[143]....
        /*0a1c*/ 	.word	0x00006530
        /*0a20*/ 	.word	0x000000ff
        /*0a24*/ 	.word	0x00000000
        /*0a28*/ 	.short	0x0101
        /*0a2a*/ 	.byte	0x06
	.zero		1


	//   ....[144]....
        /*0a2c*/ 	.word	0x00006540
        /*0a30*/ 	.word	0x000000ff
        /*0a34*/ 	.word	0x000001f8
        /*0a38*/ 	.short	0x010a
        /*0a3a*/ 	.byte	0x07
	.zero		1


	//   ....[145]....
        /*0a3c*/ 	.word	0x00006790
        /*0a40*/ 	.word	0x000000ff
        /*0a44*/ 	.word	0x000001e0
        /*0a48*/ 	.short	0x010b
        /*0a4a*/ 	.byte	0x07
	.zero		1


	//   ....[146]....
        /*0a4c*/ 	.word	0x000067a0
        /*0a50*/ 	.word	0x000000ff
        /*0a54*/ 	.word	0x00000000
        /*0a58*/ 	.short	0x0101
        /*0a5a*/ 	.byte	0x04
	.zero		1


	//   ....[147]....
        /*0a5c*/ 	.word	0x000067b0
        /*0a60*/ 	.word	0x000000ff
        /*0a64*/ 	.word	0x000001f8
        /*0a68*/ 	.short	0x010a
        /*0a6a*/ 	.byte	0x05
	.zero		1


	//   ....[148]....
        /*0a6c*/ 	.word	0x000069f0
        /*0a70*/ 	.word	0x000000ff
        /*0a74*/ 	.word	0x000001e0
        /*0a78*/ 	.short	0x010b
        /*0a7a*/ 	.byte	0x05
	.zero		1


	//   ....[149]....
        /*0a7c*/ 	.word	0x00006a00
        /*0a80*/ 	.word	0x000000ff
        /*0a84*/ 	.word	0x00000000
        /*0a88*/ 	.short	0x0101
        /*0a8a*/ 	.byte	0x06
	.zero		1


	//   ....[150]....
        /*0a8c*/ 	.word	0x00006a10
        /*0a90*/ 	.word	0x000000ff
        /*0a94*/ 	.word	0x000001f8
        /*0a98*/ 	.short	0x010a
        /*0a9a*/ 	.byte	0x04
	.zero		1


	//   ....[151]....
        /*0a9c*/ 	.word	0x00006c60
        /*0aa0*/ 	.word	0x000000ff
        /*0aa4*/ 	.word	0x000001e0
        /*0aa8*/ 	.short	0x010b
        /*0aaa*/ 	.byte	0x04
	.zero		1


	//   ....[152]....
        /*0aac*/ 	.word	0x00006c90
        /*0ab0*/ 	.word	0x000000ff
        /*0ab4*/ 	.word	0x00000000
        /*0ab8*/ 	.short	0x0101
        /*0aba*/ 	.byte	0x05
	.zero		1


	//   ....[153]....
        /*0abc*/ 	.word	0x00006d20
        /*0ac0*/ 	.word	0x000000ff
        /*0ac4*/ 	.word	0x00000000
        /*0ac8*/ 	.short	0x010a
        /*0aca*/ 	.byte	0x04
	.zero		1


	//   ....[154]....
        /*0acc*/ 	.word	0x00006db0
        /*0ad0*/ 	.word	0x000000ff
        /*0ad4*/ 	.word	0x00000000
        /*0ad8*/ 	.short	0x010a
        /*0ada*/ 	.byte	0x05
	.zero		1


	//   ....[155]....
        /*0adc*/ 	.word	0x00006e50
        /*0ae0*/ 	.word	0x00000000
        /*0ae4*/ 	.word	0x00000000
        /*0ae8*/ 	.short	0x010a
        /*0aea*/ 	.byte	0xff
	.zero		1


	//   ....[156]....
        /*0aec*/ 	.word	0x000071c0
        /*0af0*/ 	.word	0x00000000
        /*0af4*/ 	.word	0x00000220
        /*0af8*/ 	.short	0x010a
        /*0afa*/ 	.byte	0xff
	.zero		1


	//   ....[157]....
        /*0afc*/ 	.word	0x00007290
        /*0b00*/ 	.word	0x00000000
        /*0b04*/ 	.word	0x00000000
        /*0b08*/ 	.short	0x0101
        /*0b0a*/ 	.byte	0xff
	.zero		1


	//   ....[158]....
        /*0b0c*/ 	.word	0x00007f50
        /*0b10*/ 	.word	0x00000000
        /*0b14*/ 	.word	0x000001e0
        /*0b18*/ 	.short	0x010a
        /*0b1a*/ 	.byte	0xff
	.zero		1


	//   ....[159]....
        /*0b1c*/ 	.word	0x00007fc0
        /*0b20*/ 	.word	0x00000068
        /*0b24*/ 	.word	0x00000240
        /*0b28*/ 	.short	0x010a
        /*0b2a*/ 	.byte	0xff
	.zero		1


	//   ....[160]....
        /*0b2c*/ 	.word	0x000080b0
        /*0b30*/ 	.word	0x00000000
        /*0b34*/ 	.word	0x000001e0
        /*0b38*/ 	.short	0x010a
        /*0b3a*/ 	.byte	0xff
	.zero		1


	//   ....[161]....
        /*0b3c*/ 	.word	0x000081d0
        /*0b40*/ 	.word	0x00000068
        /*0b44*/ 	.word	0x00000240
        /*0b48*/ 	.short	0x010a
        /*0b4a*/ 	.byte	0xff
	.zero		1


	//   ....[162]....
        /*0b4c*/ 	.word	0x00009050
        /*0b50*/ 	.word	0x00000000
        /*0b54*/ 	.word	0x00000000
        /*0b58*/ 	.short	0x0101
        /*0b5a*/ 	.byte	0xff
	.zero		1


	//   ....[163]....
        /*0b5c*/ 	.word	0x00009060
        /*0b60*/ 	.word	0x00000014
        /*0b64*/ 	.word	0x000001e0
        /*0b68*/ 	.short	0x010a
        /*0b6a*/ 	.byte	0xff
	.zero		1


	//   ....[164]....
        /*0b6c*/ 	.word	0x00009120
        /*0b70*/ 	.word	0x00000014
        /*0b74*/ 	.word	0x000001e0
        /*0b78*/ 	.short	0x010a
        /*0b7a*/ 	.byte	0xff
	.zero		1


	//   ....[165]....
        /*0b7c*/ 	.word	0x0000a000
        /*0b80*/ 	.word	0x0000002e
        /*0b84*/ 	.word	0x00000000
        /*0b88*/ 	.short	0x0101
        /*0b8a*/ 	.byte	0xff
	.zero		1


	//   ....[166]....
        /*0b8c*/ 	.word	0x0000a040
        /*0b90*/ 	.word	0x00000015
        /*0b94*/ 	.word	0x000001e0
        /*0b98*/ 	.short	0x010a
        /*0b9a*/ 	.byte	0xff
	.zero		1


	//   ....[167]....
        /*0b9c*/ 	.word	0x0000a110
        /*0ba0*/ 	.word	0x00000015
        /*0ba4*/ 	.word	0x000001e0
        /*0ba8*/ 	.short	0x010a
        /*0baa*/ 	.byte	0xff
	.zero		1


	//   ....[168]....
        /*0bac*/ 	.word	0x0000b000
        /*0bb0*/ 	.word	0x0000002e
        /*0bb4*/ 	.word	0x00000000
        /*0bb8*/ 	.short	0x0101
        /*0bba*/ 	.byte	0xff
	.zero		1


	//   ....[169]....
        /*0bbc*/ 	.word	0x0000b020
        /*0bc0*/ 	.word	0x00000002
        /*0bc4*/ 	.word	0x000001e0
        /*0bc8*/ 	.short	0x010a
        /*0bca*/ 	.byte	0xff
	.zero		1


	//   ....[170]....
        /*0bcc*/ 	.word	0x0000b0d0
        /*0bd0*/ 	.word	0x00000002
        /*0bd4*/ 	.word	0x000001e0
        /*0bd8*/ 	.short	0x010a
        /*0bda*/ 	.byte	0xff
	.zero		1


	//   ....[171]....
        /*0bdc*/ 	.word	0x0000b970
        /*0be0*/ 	.word	0x000000ff
        /*0be4*/ 	.word	0x00000000
        /*0be8*/ 	.short	0x0101
        /*0bea*/ 	.byte	0x04
	.zero		1


	//   ....[172]....
        /*0bec*/ 	.word	0x0000bfd0
        /*0bf0*/ 	.word	0x00000000
        /*0bf4*/ 	.word	0x00000000
        /*0bf8*/ 	.short	0x0101
        /*0bfa*/ 	.byte	0xff
	.zero		1


	//   ....[173]....
        /*0bfc*/ 	.word	0x0000c280
        /*0c00*/ 	.word	0x000000ff
        /*0c04*/ 	.word	0x00000000
        /*0c08*/ 	.short	0x0101
        /*0c0a*/ 	.byte	0x04
	.zero		1


	//   ....[174]....
        /*0c0c*/ 	.word	0x0000c2a0
        /*0c10*/ 	.word	0x00000000
        /*0c14*/ 	.word	0x00000270
        /*0c18*/ 	.short	0x010a
        /*0c1a*/ 	.byte	0xff
	.zero		1


	//   ....[175]....
        /*0c1c*/ 	.word	0x0000c300
        /*0c20*/ 	.word	0x00000000
        /*0c24*/ 	.word	0x000000f0
        /*0c28*/ 	.short	0x010a
        /*0c2a*/ 	.byte	0xff
	.zero		1


	//   ....[176]....
        /*0c2c*/ 	.word	0x0000c360
        /*0c30*/ 	.word	0x00000000
        /*0c34*/ 	.word	0x000000f0
        /*0c38*/ 	.short	0x010a
        /*0c3a*/ 	.byte	0xff
	.zero		1


	//   ....[177]....
        /*0c3c*/ 	.word	0x0000c3b0
        /*0c40*/ 	.word	0x00000003
        /*0c44*/ 	.word	0x00000220
        /*0c48*/ 	.short	0x010a
        /*0c4a*/ 	.byte	0xff
	.zero		1


	//   ....[178]....
        /*0c4c*/ 	.word	0x0000c410
        /*0c50*/ 	.word	0x00000000
        /*0c54*/ 	.word	0x00000000
        /*0c58*/ 	.short	0x010a
        /*0c5a*/ 	.byte	0xff
	.zero		1


	//   ....[179]....
        /*0c5c*/ 	.word	0x0000c470
        /*0c60*/ 	.word	0x00000000
        /*0c64*/ 	.word	0x00000000
        /*0c68*/ 	.short	0x010a
        /*0c6a*/ 	.byte	0xff
	.zero		1


	//   ....[180]....
        /*0c6c*/ 	.word	0x0000c4d0
        /*0c70*/ 	.word	0x00000000
        /*0c74*/ 	.word	0x00000000
        /*0c78*/ 	.short	0x010a
        /*0c7a*/ 	.byte	0xff
	.zero		1


	//   ....[181]....
        /*0c7c*/ 	.word	0x0000c530
        /*0c80*/ 	.word	0x00000000
        /*0c84*/ 	.word	0x00000000
        /*0c88*/ 	.short	0x010a
        /*0c8a*/ 	.byte	0xff
	.zero		1


	//   ....[182]....
        /*0c8c*/ 	.word	0x0000c590
        /*0c90*/ 	.word	0x00000000
        /*0c94*/ 	.word	0x00000000
        /*0c98*/ 	.short	0x010a
        /*0c9a*/ 	.byte	0xff
	.zero		1


	//   ....[183]....
        /*0c9c*/ 	.word	0x0000c5f0
        /*0ca0*/ 	.word	0x00000000
        /*0ca4*/ 	.word	0x00000000
        /*0ca8*/ 	.short	0x010a
        /*0caa*/ 	.byte	0xff
	.zero		1


	//   ....[184]....
        /*0cac*/ 	.word	0x0000c650
        /*0cb0*/ 	.word	0x00000000
        /*0cb4*/ 	.word	0x00000000
        /*0cb8*/ 	.short	0x010a
        /*0cba*/ 	.byte	0xff
	.zero		1


	//   ....[185]....
        /*0cbc*/ 	.word	0x0000c6b0
        /*0cc0*/ 	.word	0x00000000
        /*0cc4*/ 	.word	0x00000000
        /*0cc8*/ 	.short	0x010a
        /*0cca*/ 	.byte	0xff
	.zero		1


	//   ....[186]....
        /*0ccc*/ 	.word	0x0000c710
        /*0cd0*/ 	.word	0x00000000
        /*0cd4*/ 	.word	0x00000000
        /*0cd8*/ 	.short	0x010a
        /*0cda*/ 	.byte	0xff
	.zero		1


	//   ....[187]....
        /*0cdc*/ 	.word	0x0000c770
        /*0ce0*/ 	.word	0x00000000
        /*0ce4*/ 	.word	0x00000000
        /*0ce8*/ 	.short	0x010a
        /*0cea*/ 	.byte	0xff
	.zero		1


	//   ....[188]....
        /*0cec*/ 	.word	0x0000c7d0
        /*0cf0*/ 	.word	0x00000000
        /*0cf4*/ 	.word	0x00000000
        /*0cf8*/ 	.short	0x010a
        /*0cfa*/ 	.byte	0xff
	.zero		1


	//   ....[189]....
        /*0cfc*/ 	.word	0x0000c830
        /*0d00*/ 	.word	0x00000000
        /*0d04*/ 	.word	0x00000000
        /*0d08*/ 	.short	0x010a
        /*0d0a*/ 	.byte	0xff
	.zero		1


	//   ....[190]....
        /*0d0c*/ 	.word	0x0000c890
        /*0d10*/ 	.word	0x00000000
        /*0d14*/ 	.word	0x00000000
        /*0d18*/ 	.short	0x010a
        /*0d1a*/ 	.byte	0xff
	.zero		1


	//   ....[191]....
        /*0d1c*/ 	.word	0x0000c8f0
        /*0d20*/ 	.word	0x00000000
        /*0d24*/ 	.word	0x00000000
        /*0d28*/ 	.short	0x010a
        /*0d2a*/ 	.byte	0xff
	.zero		1


	//   ....[192]....
        /*0d2c*/ 	.word	0x0000c950
        /*0d30*/ 	.word	0x00000000
        /*0d34*/ 	.word	0x00000000
        /*0d38*/ 	.short	0x010a
        /*0d3a*/ 	.byte	0xff
	.zero		1


	//   ....[193]....
        /*0d3c*/ 	.word	0x0000c9b0
        /*0d40*/ 	.word	0x00000000
        /*0d44*/ 	.word	0x00000000
        /*0d48*/ 	.short	0x010a
        /*0d4a*/ 	.byte	0xff
	.zero		1


	//   ....[194]....
        /*0d4c*/ 	.word	0x0000ca10
        /*0d50*/ 	.word	0x00000000
        /*0d54*/ 	.word	0x00000000
        /*0d58*/ 	.short	0x010a
        /*0d5a*/ 	.byte	0xff
	.zero		1


	//   ....[195]....
        /*0d5c*/ 	.word	0x0000ca70
        /*0d60*/ 	.word	0x00000000
        /*0d64*/ 	.word	0x00000000
        /*0d68*/ 	.short	0x010a
        /*0d6a*/ 	.byte	0xff
	.zero		1


	//   ....[196]....
        /*0d6c*/ 	.word	0x0000cad0
        /*0d70*/ 	.word	0x00000000
        /*0d74*/ 	.word	0x00000000
        /*0d78*/ 	.short	0x010a
        /*0d7a*/ 	.byte	0xff
	.zero		1


	//   ....[197]....
        /*0d7c*/ 	.word	0x0000cb30
        /*0d80*/ 	.word	0x00000000
        /*0d84*/ 	.word	0x00000000
        /*0d88*/ 	.short	0x010a
        /*0d8a*/ 	.byte	0xff
	.zero		1


	//   ....[198]....
        /*0d8c*/ 	.word	0x0000cb90
        /*0d90*/ 	.word	0x00000000
        /*0d94*/ 	.word	0x00000000
        /*0d98*/ 	.short	0x010a
        /*0d9a*/ 	.byte	0xff
	.zero		1


	//   ....[199]....
        /*0d9c*/ 	.word	0x0000cbf0
        /*0da0*/ 	.word	0x00000000
        /*0da4*/ 	.word	0x00000000
        /*0da8*/ 	.short	0x010a
        /*0daa*/ 	.byte	0xff
	.zero		1


	//   ....[200]....
        /*0dac*/ 	.word	0x0000cc50
        /*0db0*/ 	.word	0x00000000
        /*0db4*/ 	.word	0x00000000
        /*0db8*/ 	.short	0x010a
        /*0dba*/ 	.byte	0xff
	.zero		1


	//   ....[201]....
        /*0dbc*/ 	.word	0x0000ccb0
        /*0dc0*/ 	.word	0x00000000
        /*0dc4*/ 	.word	0x00000000
        /*0dc8*/ 	.short	0x010a
        /*0dca*/ 	.byte	0xff
	.zero		1


	//   ....[202]....
        /*0dcc*/ 	.word	0x0000cd10
        /*0dd0*/ 	.word	0x00000000
        /*0dd4*/ 	.word	0x00000000
        /*0dd8*/ 	.short	0x010a
        /*0dda*/ 	.byte	0xff
	.zero		1


	//   ....[203]....
        /*0ddc*/ 	.word	0x0000cd70
        /*0de0*/ 	.word	0x00000000
        /*0de4*/ 	.word	0x00000000
        /*0de8*/ 	.short	0x010a
        /*0dea*/ 	.byte	0xff
	.zero		1


	//   ....[204]....
        /*0dec*/ 	.word	0x0000cdd0
        /*0df0*/ 	.word	0x00000000
        /*0df4*/ 	.word	0x00000000
        /*0df8*/ 	.short	0x010a
        /*0dfa*/ 	.byte	0xff
	.zero		1


	//   ....[205]....
        /*0dfc*/ 	.word	0x0000ce30
        /*0e00*/ 	.word	0x00000000
        /*0e04*/ 	.word	0x00000000
        /*0e08*/ 	.short	0x010a
        /*0e0a*/ 	.byte	0xff
	.zero		1


	//   ....[206]....
        /*0e0c*/ 	.word	0x0000ce90
        /*0e10*/ 	.word	0x00000000
        /*0e14*/ 	.word	0x00000000
        /*0e18*/ 	.short	0x010a
        /*0e1a*/ 	.byte	0xff
	.zero		1


	//   ....[207]....
        /*0e1c*/ 	.word	0x0000cee0
        /*0e20*/ 	.word	0x00000002
        /*0e24*/ 	.word	0x00000260
        /*0e28*/ 	.short	0x010a
        /*0e2a*/ 	.byte	0xff
	.zero		1


	//   ....[208]....
        /*0e2c*/ 	.word	0x0000cf40
        /*0e30*/ 	.word	0x00000002
        /*0e34*/ 	.word	0x00000230
        /*0e38*/ 	.short	0x010a
        /*0e3a*/ 	.byte	0xff
	.zero		1


	//   ....[209]....
        /*0e3c*/ 	.word	0x0000cf90
        /*0e40*/ 	.word	0x00000002
        /*0e44*/ 	.word	0x00000220
        /*0e48*/ 	.short	0x010a
        /*0e4a*/ 	.byte	0xff
	.zero		1


	//   ....[210]....
        /*0e4c*/ 	.word	0x0000cff0
        /*0e50*/ 	.word	0x00000000
        /*0e54*/ 	.word	0x00000230
        /*0e58*/ 	.short	0x010a
        /*0e5a*/ 	.byte	0xff
	.zero		1


	//   ....[211]....
        /*0e5c*/ 	.word	0x0000d040
        /*0e60*/ 	.word	0x00000002
        /*0e64*/ 	.word	0x00000220
        /*0e68*/ 	.short	0x010a
        /*0e6a*/ 	.byte	0xff
	.zero		1


	//   ....[212]....
        /*0e6c*/ 	.word	0x0000d0a0
        /*0e70*/ 	.word	0x00000000
        /*0e74*/ 	.word	0x00000250
        /*0e78*/ 	.short	0x010a
        /*0e7a*/ 	.byte	0xff
	.zero		1


	//   ....[213]....
        /*0e7c*/ 	.word	0x0000d100
        /*0e80*/ 	.word	0x00000000
        /*0e84*/ 	.word	0x00000000
        /*0e88*/ 	.short	0x010a
        /*0e8a*/ 	.byte	0xff
	.zero		1


	//   ....[214]....
        /*0e8c*/ 	.word	0x0000d160
        /*0e90*/ 	.word	0x00000000
        /*0e94*/ 	.word	0x00000000
        /*0e98*/ 	.short	0x010a
        /*0e9a*/ 	.byte	0xff
	.zero		1


	//   ....[215]....
        /*0e9c*/ 	.word	0x0000d1c0
        /*0ea0*/ 	.word	0x00000000
        /*0ea4*/ 	.word	0x00000000
        /*0ea8*/ 	.short	0x010a
        /*0eaa*/ 	.byte	0xff
	.zero		1


	//   ....[216]....
        /*0eac*/ 	.word	0x0000d210
        /*0eb0*/ 	.word	0x0000000c
        /*0eb4*/ 	.word	0x00000220
        /*0eb8*/ 	.short	0x010a
        /*0eba*/ 	.byte	0xff
	.zero		1


	//   ....[217]....
        /*0ebc*/ 	.word	0x0000d270
        /*0ec0*/ 	.word	0x00000000
        /*0ec4*/ 	.word	0x00000218
        /*0ec8*/ 	.short	0x010a
        /*0eca*/ 	.byte	0xff
	.zero		1


	//   ....[218]....
        /*0ecc*/ 	.word	0x0000d2d0
        /*0ed0*/ 	.word	0x00000000
        /*0ed4*/ 	.word	0x000001f8
        /*0ed8*/ 	.short	0x010a
        /*0eda*/ 	.byte	0xff
	.zero		1


	//   ....[219]....
        /*0edc*/ 	.word	0x0000d330
        /*0ee0*/ 	.word	0x00000000
        /*0ee4*/ 	.word	0x000001f8
        /*0ee8*/ 	.short	0x010a
        /*0eea*/ 	.byte	0xff
	.zero		1


	//   ....[220]....
        /*0eec*/ 	.word	0x0000d390
        /*0ef0*/ 	.word	0x00000000
        /*0ef4*/ 	.word	0x000001f8
        /*0ef8*/ 	.short	0x010a
        /*0efa*/ 	.byte	0xff
	.zero		1


	//   ....[221]....
        /*0efc*/ 	.word	0x0000d3f0
        /*0f00*/ 	.word	0x00000000
        /*0f04*/ 	.word	0x000001f8
        /*0f08*/ 	.short	0x010a
        /*0f0a*/ 	.byte	0xff
	.zero		1


	//   ....[222]....
        /*0f0c*/ 	.word	0x0000d450
        /*0f10*/ 	.word	0x00000000
        /*0f14*/ 	.word	0x00000000
        /*0f18*/ 	.short	0x010a
        /*0f1a*/ 	.byte	0xff
	.zero		1


	//   ....[223]....
        /*0f1c*/ 	.word	0x0000d4b0
        /*0f20*/ 	.word	0x00000000
        /*0f24*/ 	.word	0x00000000
        /*0f28*/ 	.short	0x010a
        /*0f2a*/ 	.byte	0xff
	.zero		1


	//   ....[224]....
        /*0f2c*/ 	.word	0x0000d500
        /*0f30*/ 	.word	0x00000000
        /*0f34*/ 	.word	0x00000220
        /*0f38*/ 	.short	0x010a
        /*0f3a*/ 	.byte	0xff
	.zero		1


	//   ....[225]....
        /*0f3c*/ 	.word	0x0000d550
        /*0f40*/ 	.word	0x00000000
        /*0f44*/ 	.word	0x000001e0
        /*0f48*/ 	.short	0x010a
        /*0f4a*/ 	.byte	0xff
	.zero		1


	//   ....[226]....
        /*0f4c*/ 	.word	0x0000d5a0
        /*0f50*/ 	.word	0x00000068
        /*0f54*/ 	.word	0x00000240
        /*0f58*/ 	.short	0x010a
        /*0f5a*/ 	.byte	0xff
	.zero		1


	//   ....[227]....
        /*0f5c*/ 	.word	0x0000d5f0
        /*0f60*/ 	.word	0x00000014
        /*0f64*/ 	.word	0x000001e0
        /*0f68*/ 	.short	0x010a
        /*0f6a*/ 	.byte	0xff
	.zero		1


	//   ....[228]....
        /*0f6c*/ 	.word	0x0000d640
        /*0f70*/ 	.word	0x00000015
        /*0f74*/ 	.word	0x000001e0
        /*0f78*/ 	.short	0x010a
        /*0f7a*/ 	.byte	0xff
	.zero		1


	//   ....[229]....
        /*0f7c*/ 	.word	0x0000d690
        /*0f80*/ 	.word	0x00000002
        /*0f84*/ 	.word	0x000001e0
        /*0f88*/ 	.short	0x010a
        /*0f8a*/ 	.byte	0xff
	.zero		1


	//----- nvinfo : EIATTR_NUM_MBARRIERS
	.align		4
.L_47:
        /*0f8c*/ 	.byte	0x03, 0x38
        /*0f8e*/ 	.short	0x0050


	//----- nvinfo : EIATTR_EXIT_INSTR_OFFSETS
	.align		4
        /*0f90*/ 	.byte	0x04, 0x1c
        /*0f92*/ 	.short	(.L_49 - .L_48)


	//   ....[0]....
.L_48:
        /*0f94*/ 	.word	0x00004000


	//   ....[1]....
        /*0f98*/ 	.word	0x000044f0


	//   ....[2]....
        /*0f9c*/ 	.word	0x00004550


	//   ....[3]....
        /*0fa0*/ 	.word	0x000058f0


	//   ....[4]....
        /*0fa4*/ 	.word	0x00006e80


	//   ....[5]....
        /*0fa8*/ 	.word	0x00006ec0


	//   ....[6]....
        /*0fac*/ 	.word	0x0000c170


	//   ....[7]....
        /*0fb0*/ 	.word	0x0000c1f0


	//   ....[8]....
        /*0fb4*/ 	.word	0x0000c220


	//   ....[9]....
        /*0fb8*/ 	.word	0x0000c290


	//----- nvinfo : EIATTR_MAX_THREADS
	.align		4
.L_49:
        /*0fbc*/ 	.byte	0x04, 0x05
        /*0fbe*/ 	.short	(.L_51 - .L_50)
.L_50:
        /*0fc0*/ 	.word	0x00000100
        /*0fc4*/ 	.word	0x00000001
        /*0fc8*/ 	.word	0x00000001


	//----- nvinfo : EIATTR_CRS_STACK_SIZE
	.align		4
.L_51:
        /*0fcc*/ 	.byte	0x04, 0x1e
        /*0fce*/ 	.short	(.L_53 - .L_52)
.L_52:
        /*0fd0*/ 	.word	0x00000000


	//----- nvinfo : EIATTR_CBANK_PARAM_SIZE
	.align		4
.L_53:
        /*0fd4*/ 	.byte	0x03, 0x19
        /*0fd6*/ 	.short	0x0c00


	//----- nvinfo : EIATTR_PARAM_CBANK
	.align		4
        /*0fd8*/ 	.byte	0x04, 0x0a
        /*0fda*/ 	.short	(.L_55 - .L_54)
	.align		4
.L_54:
        /*0fdc*/ 	.word	index@(.nv.constant0._ZN7cutlass13device_kernelINS_4gemm6kernel13GemmUniversalIN4cute5tupleIJiiiiEEENS1_10collective13CollectiveMmaINS1_46MainloopSm100TmaUmmaWarpSpecializedBlockScaledILi30ELi2ELi2ENS5_IJNS4_1CILi2EEESB_NSA_ILi1EEEEEEEENS5_IJNSA_ILi128EEENSA_ILi64EEESG_EEENS5_IJNS_12float_e2m1_tENS_13float_ue4m3_tEEEENS5_IJNS5_IJlSC_lEEENS4_6LayoutINS5_IJNS5_IJNS5_IJNSA_ILi32EEENSA_ILi4EEEEEEiEEENS5_IJNS5_IJNSA_ILi16EEESO_EEEiEEENS5_IJSC_iEEEEEENS5_IJST_NS5_IJNS5_IJNSA_ILi0EEESC_EEENSA_ILi512EEEEEENS5_IJSW_iEEEEEEEEEEESK_S13_NS4_8TiledMMAINS4_8MMA_AtomIJNS4_17SM100_MMA_MXF4_SSISI_SI_fSJ_Li128ELi64ELi16ELNS4_4UMMA5MajorE0ELS18_0ELNS17_7ScaleInE0ELS19_0EEEEEENSM_INS5_IJSC_SC_SC_EEENS5_IJSW_SW_SW_EEEEENS5_IJNS4_10UnderscoreES1F_S1F_EEEEENS5_IJNS4_23SM90_TMA_LOAD_MULTICASTES1I_EEENS5_IJNS4_14ComposedLayoutINS4_7SwizzleILi1ELi4ELi3EEENS4_18smem_ptr_flag_bitsILi4EEENSM_INS5_IJNSA_ILi8EEESG_EEENS5_IJSG_SC_EEEEEEENSM_INS5_IJNS5_IJNS5_IJSP_SC_EEESS_EEESC_NS5_IJSC_SC_EEEEEENS5_IJNS5_IJNS5_IJSS_SY_EEESX_EEESW_NS5_IJSO_SY_EEEEEEEEEEEvNS4_8identityES1J_S23_vS24_EENS_8epilogue10collective18CollectiveEpilogueINS26_23Sm100TmaWarpSpecializedILi3ELi2ELi16ELb1ELb0EEEJNS5_IJSG_SG_SG_EEENS5_IJNSM_ISG_SC_EENSM_INS5_IJSR_SB_EEENS5_IJSC_SN_EEEEEEEENS_10bfloat16_tESL_S2H_SL_NS26_6fusion15FusionCallbacksIS2A_NS2I_17LinearCombinationIS2H_fS2H_fLNS_15FloatRoundStyleE2EEES2B_S2G_JEEENS4_5SM1004TMEM4LOAD26SM100_TMEM_LOAD_32dp32b16xENS4_13SM90_TMA_LOADENS1K_IS1M_NS1N_ILi16EEENSM_INS5_IJS1P_SR_EEENS5_IJSR_SC_EEEEEEENS4_39AutoVectorizingCopyWithAssumedAlignmentILi128EEENS4_14SM90_TMA_STOREES2X_S2Z_S2Z_EEEvvEEEEvNT_6ParamsE)
        /*0fe0*/ 	.short	0x0380
        /*0fe2*/ 	.short	0x0c00


	//----- nvinfo : EIATTR_SW_WAR
	.align		4
.L_55:
        /*0fe4*/ 	.byte	0x04, 0x36
        /*0fe6*/ 	.short	(.L_57 - .L_56)
.L_56:
        /*0fe8*/ 	.word	0x00000008
.L_57:


//--------------------- .nv.callgraph             --------------------------
	.section	.nv.callgraph,"",@"SHT_CUDA_CALLGRAPH"
	.align	4
	.sectionentsize	8
	.align		4
        /*0000*/ 	.word	0x00000000
	.align		4
        /*0004*/ 	.word	0xffffffff
	.align		4
        /*0008*/ 	.word	index@(_ZN7cutlass13device_kernelINS_4gemm6kernel13GemmUniversalIN4cute5tupleIJiiiiEEENS1_10collective13CollectiveMmaINS1_46MainloopSm100TmaUmmaWarpSpecializedBlockScaledILi30ELi2ELi2ENS5_IJNS4_1CILi2EEESB_NSA_ILi1EEEEEEEENS5_IJNSA_ILi128EEENSA_ILi64EEESG_EEENS5_IJNS_12float_e2m1_tENS_13float_ue4m3_tEEEENS5_IJNS5_IJlSC_lEEENS4_6LayoutINS5_IJNS5_IJNS5_IJNSA_ILi32EEENSA_ILi4EEEEEEiEEENS5_IJNS5_IJNSA_ILi16EEESO_EEEiEEENS5_IJSC_iEEEEEENS5_IJST_NS5_IJNS5_IJNSA_ILi0EEESC_EEENSA_ILi512EEEEEENS5_IJSW_iEEEEEEEEEEESK_S13_NS4_8TiledMMAINS4_8MMA_AtomIJNS4_17SM100_MMA_MXF4_SSISI_SI_fSJ_Li128ELi64ELi16ELNS4_4UMMA5MajorE0ELS18_0ELNS17_7ScaleInE0ELS19_0EEEEEENSM_INS5_IJSC_SC_SC_EEENS5_IJSW_SW_SW_EEEEENS5_IJNS4_10UnderscoreES1F_S1F_EEEEENS5_IJNS4_23SM90_TMA_LOAD_MULTICASTES1I_EEENS5_IJNS4_14ComposedLayoutINS4_7SwizzleILi1ELi4ELi3EEENS4_18smem_ptr_flag_bitsILi4EEENSM_INS5_IJNSA_ILi8EEESG_EEENS5_IJSG_SC_EEEEEEENSM_INS5_IJNS5_IJNS5_IJSP_SC_EEESS_EEESC_NS5_IJSC_SC_EEEEEENS5_IJNS5_IJNS5_IJSS_SY_EEESX_EEESW_NS5_IJSO_SY_EEEEEEEEEEEvNS4_8identityES1J_S23_vS24_EENS_8epilogue10collective18CollectiveEpilogueINS26_23Sm100TmaWarpSpecializedILi3ELi2ELi16ELb1ELb0EEEJNS5_IJSG_SG_SG_EEENS5_IJNSM_ISG_SC_EENSM_INS5_IJSR_SB_EEENS5_IJSC_SN_EEEEEEEENS_10bfloat16_tESL_S2H_SL_NS26_6fusion15FusionCallbacksIS2A_NS2I_17LinearCombinationIS2H_fS2H_fLNS_15FloatRoundStyleE2EEES2B_S2G_JEEENS4_5SM1004TMEM4LOAD26SM100_TMEM_LOAD_32dp32b16xENS4_13SM90_TMA_LOADENS1K_IS1M_NS1N_ILi16EEENSM_INS5_IJS1P_SR_EEENS5_IJSR_SC_EEEEEEENS4_39AutoVectorizingCopyWithAssumedAlignmentILi128EEENS4_14SM90_TMA_STOREES2X_S2Z_S2Z_EEEvvEEEEvNT_6ParamsE)
	.align		4
        /*000c*/ 	.word	index@(__assertfail)
	.align		4
        /*0010*/ 	.word	0x00000000
	.align		4
        /*0014*/ 	.word	0xfffffffe
	.align		4
        /*0018*/ 	.word	0x00000000
	.align		4
        /*001c*/ 	.word	0xfffffffd
	.align		4
        /*0020*/ 	.word	0x00000000
	.align		4
        /*0024*/ 	.word	0xfffffffc


//--------------------- .nv.constant4             --------------------------
	.section	.nv.constant4,"a",@progbits
	.align	8
	.align		8
.nv.constant4:
        /*0000*/ 	.dword	__assertfail
	.align		8
        /*0008*/ 	.dword	__unnamed_1
	.align		8
        /*0010*/ 	.dword	__unnamed_2
	.align		8
        /*0018*/ 	.dword	_ZN40_INTERNAL_eb2da8dc_4_k_cu_d7a03d06_348014cuda3std3__45__cpo5beginE
	.align		8
        /*0020*/ 	.dword	_ZN40_INTERNAL_eb2da8dc_4_k_cu_d7a03d06_348014cuda3std3__45__cpo3endE
	.align		8
        /*0028*/ 	.dword	_ZN40_INTERNAL_eb2da8dc_4_k_cu_d7a03d06_348014cuda3std3__45__cpo6cbeginE
	.align		8
        /*0030*/ 	.dword	_ZN40_INTERNAL_eb2da8dc_4_k_cu_d7a03d06_348014cuda3std3__45__cpo4cendE
	.align		8
        /*0038*/ 	.dword	_ZN40_INTERNAL_eb2da8dc_4_k_cu_d7a03d06_348014cuda3std3__442_GLOBAL__N__eb2da8dc_4_k_cu_d7a03d06_348016ignoreE
	.align		8
        /*0040*/ 	.dword	_ZN40_INTERNAL_eb2da8dc_4_k_cu_d7a03d06_348014cuda3std3__419piecewise_constructE
	.align		8
        /*0048*/ 	.dword	_ZN40_INTERNAL_eb2da8dc_4_k_cu_d7a03d06_348014cuda3std3__48in_placeE
	.align		8
        /*0050*/ 	.dword	_ZN40_INTERNAL_eb2da8dc_4_k_cu_d7a03d06_348014cuda3std6ranges3__45__cpo4swapE
	.align		8
        /*0058*/ 	.dword	_ZN40_INTERNAL_eb2da8dc_4_k_cu_d7a03d06_348014cuda3std6ranges3__45__cpo9iter_moveE
	.align		8
        /*0060*/ 	.dword	_ZN40_INTERNAL_eb2da8dc_4_k_cu_d7a03d06_348014cute7productE
	.align		8
        /*0068*/ 	.dword	_ZN40_INTERNAL_eb2da8dc_4_k_cu_d7a03d06_348014cute1_E
	.align		8
        /*0070*/ 	.dword	$str$25
	.align		8
        /*0078*/ 	.dword	$str$26
	.align		8
        /*0080*/ 	.dword	$str$29
	.align		8
        /*0088*/ 	.dword	$str$30


//--------------------- .text._ZN7cutlass13device_kernelINS_4gemm6kernel13GemmUniversalIN4cute5tupleIJiiiiEEENS1_10collective13CollectiveMmaINS1_46MainloopSm100TmaUmmaWarpSpecializedBlockScaledILi30ELi2ELi2ENS5_IJNS4_1CILi2EEESB_NSA_ILi1EEEEEEEENS5_IJNSA_ILi128EEENSA_ILi64EEESG_EEENS5_IJNS_12float_e2m1_tENS_13float_ue4m3_tEEEENS5_IJNS5_IJlSC_lEEENS4_6LayoutINS5_IJNS5_IJNS5_IJNSA_ILi32EEENSA_ILi4EEEEEEiEEENS5_IJNS5_IJNSA_ILi16EEESO_EEEiEEENS5_IJSC_iEEEEEENS5_IJST_NS5_IJNS5_IJNSA_ILi0EEESC_EEENSA_ILi512EEEEEENS5_IJSW_iEEEEEEEEEEESK_S13_NS4_8TiledMMAINS4_8MMA_AtomIJNS4_17SM100_MMA_MXF4_SSISI_SI_fSJ_Li128ELi64ELi16ELNS4_4UMMA5MajorE0ELS18_0ELNS17_7ScaleInE0ELS19_0EEEEEENSM_INS5_IJSC_SC_SC_EEENS5_IJSW_SW_SW_EEEEENS5_IJNS4_10UnderscoreES1F_S1F_EEEEENS5_IJNS4_23SM90_TMA_LOAD_MULTICASTES1I_EEENS5_IJNS4_14ComposedLayoutINS4_7SwizzleILi1ELi4ELi3EEENS4_18smem_ptr_flag_bitsILi4EEENSM_INS5_IJNSA_ILi8EEESG_EEENS5_IJSG_SC_EEEEEEENSM_INS5_IJNS5_IJNS5_IJSP_SC_EEESS_EEESC_NS5_IJSC_SC_EEEEEENS5_IJNS5_IJNS5_IJSS_SY_EEESX_EEESW_NS5_IJSO_SY_EEEEEEEEEEEvNS4_8identityES1J_S23_vS24_EENS_8epilogue10collective18CollectiveEpilogueINS26_23Sm100TmaWarpSpecializedILi3ELi2ELi16ELb1ELb0EEEJNS5_IJSG_SG_SG_EEENS5_IJNSM_ISG_SC_EENSM_INS5_IJSR_SB_EEENS5_IJSC_SN_EEEEEEEENS_10bfloat16_tESL_S2H_SL_NS26_6fusion15FusionCallbacksIS2A_NS2I_17LinearCombinationIS2H_fS2H_fLNS_15FloatRoundStyleE2EEES2B_S2G_JEEENS4_5SM1004TMEM4LOAD26SM100_TMEM_LOAD_32dp32b16xENS4_13SM90_TMA_LOADENS1K_IS1M_NS1N_ILi16EEENSM_INS5_IJS1P_SR_EEENS5_IJSR_SC_EEEEEEENS4_39AutoVectorizingCopyWithAssumedAlignmentILi128EEENS4_14SM90_TMA_STOREES2X_S2Z_S2Z_EEEvvEEEEvNT_6ParamsE --------------------------
	.section	.text._ZN7cutlass13device_kernelINS_4gemm6kernel13GemmUniversalIN4cute5tupleIJiiiiEEENS1_10collective13CollectiveMmaINS1_46MainloopSm100TmaUmmaWarpSpecializedBlockScaledILi30ELi2ELi2ENS5_IJNS4_1CILi2EEESB_NSA_ILi1EEEEEEEENS5_IJNSA_ILi128EEENSA_ILi64EEESG_EEENS5_IJNS_12float_e2m1_tENS_13float_ue4m3_tEEEENS5_IJNS5_IJlSC_lEEENS4_6LayoutINS5_IJNS5_IJNS5_IJNSA_ILi32EEENSA_ILi4EEEEEEiEEENS5_IJNS5_IJNSA_ILi16EEESO_EEEiEEENS5_IJSC_iEEEEEENS5_IJST_NS5_IJNS5_IJNSA_ILi0EEESC_EEENSA_ILi512EEEEEENS5_IJSW_iEEEEEEEEEEESK_S13_NS4_8TiledMMAINS4_8MMA_AtomIJNS4_17SM100_MMA_MXF4_SSISI_SI_fSJ_Li128ELi64ELi16ELNS4_4UMMA5MajorE0ELS18_0ELNS17_7ScaleInE0ELS19_0EEEEEENSM_INS5_IJSC_SC_SC_EEENS5_IJSW_SW_SW_EEEEENS5_IJNS4_10UnderscoreES1F_S1F_EEEEENS5_IJNS4_23SM90_TMA_LOAD_MULTICASTES1I_EEENS5_IJNS4_14ComposedLayoutINS4_7SwizzleILi1ELi4ELi3EEENS4_18smem_ptr_flag_bitsILi4EEENSM_INS5_IJNSA_ILi8EEESG_EEENS5_IJSG_SC_EEEEEEENSM_INS5_IJNS5_IJNS5_IJSP_SC_EEESS_EEESC_NS5_IJSC_SC_EEEEEENS5_IJNS5_IJNS5_IJSS_SY_EEESX_EEESW_NS5_IJSO_SY_EEEEEEEEEEEvNS4_8identityES1J_S23_vS24_EENS_8epilogue10collective18CollectiveEpilogueINS26_23Sm100TmaWarpSpecializedILi3ELi2ELi16ELb1ELb0EEEJNS5_IJSG_SG_SG_EEENS5_IJNSM_ISG_SC_EENSM_INS5_IJSR_SB_EEENS5_IJSC_SN_EEEEEEEENS_10bfloat16_tESL_S2H_SL_NS26_6fusion15FusionCallbacksIS2A_NS2I_17LinearCombinationIS2H_fS2H_fLNS_15FloatRoundStyleE2EEES2B_S2G_JEEENS4_5SM1004TMEM4LOAD26SM100_TMEM_LOAD_32dp32b16xENS4_13SM90_TMA_LOADENS1K_IS1M_NS1N_ILi16EEENSM_INS5_IJS1P_SR_EEENS5_IJSR_SC_EEEEEEENS4_39AutoVectorizingCopyWithAssumedAlignmentILi128EEENS4_14SM90_TMA_STOREES2X_S2Z_S2Z_EEEvvEEEEvNT_6ParamsE,"ax",@progbits
	.align	128
.text._ZN7cutlass13device_kernelINS_4gemm6kernel13GemmUniversalIN4cute5tupleIJiiiiEEENS1_10collective13CollectiveMmaINS1_46MainloopSm100TmaUmmaWarpSpecializedBlockScaledILi30ELi2ELi2ENS5_IJNS4_1CILi2EEESB_NSA_ILi1EEEEEEEENS5_IJNSA_ILi128EEENSA_ILi64EEESG_EEENS5_IJNS_12float_e2m1_tENS_13float_ue4m3_tEEEENS5_IJNS5_IJlSC_lEEENS4_6LayoutINS5_IJNS5_IJNS5_IJNSA_ILi32EEENSA_ILi4EEEEEEiEEENS5_IJNS5_IJNSA_ILi16EEESO_EEEiEEENS5_IJSC_iEEEEEENS5_IJST_NS5_IJNS5_IJNSA_ILi0EEESC_EEENSA_ILi512EEEEEENS5_IJSW_iEEEEEEEEEEESK_S13_NS4_8TiledMMAINS4_8MMA_AtomIJNS4_17SM100_MMA_MXF4_SSISI_SI_fSJ_Li128ELi64ELi16ELNS4_4UMMA5MajorE0ELS18_0ELNS17_7ScaleInE0ELS19_0EEEEEENSM_INS5_IJSC_SC_SC_EEENS5_IJSW_SW_SW_EEEEENS5_IJNS4_10UnderscoreES1F_S1F_EEEEENS5_IJNS4_23SM90_TMA_LOAD_MULTICASTES1I_EEENS5_IJNS4_14ComposedLayoutINS4_7SwizzleILi1ELi4ELi3EEENS4_18smem_ptr_flag_bitsILi4EEENSM_INS5_IJNSA_ILi8EEESG_EEENS5_IJSG_SC_EEEEEEENSM_INS5_IJNS5_IJNS5_IJSP_SC_EEESS_EEESC_NS5_IJSC_SC_EEEEEENS5_IJNS5_IJNS5_IJSS_SY_EEESX_EEESW_NS5_IJSO_SY_EEEEEEEEEEEvNS4_8identityES1J_S23_vS24_EENS_8epilogue10collective18CollectiveEpilogueINS26_23Sm100TmaWarpSpecializedILi3ELi2ELi16ELb1ELb0EEEJNS5_IJSG_SG_SG_EEENS5_IJNSM_ISG_SC_EENSM_INS5_IJSR_SB_EEENS5_IJSC_SN_EEEEEEEENS_10bfloat16_tESL_S2H_SL_NS26_6fusion15FusionCallbacksIS2A_NS2I_17LinearCombinationIS2H_fS2H_fLNS_15FloatRoundStyleE2EEES2B_S2G_JEEENS4_5SM1004TMEM4LOAD26SM100_TMEM_LOAD_32dp32b16xENS4_13SM90_TMA_LOADENS1K_IS1M_NS1N_ILi16EEENSM_INS5_IJS1P_SR_EEENS5_IJSR_SC_EEEEEEENS4_39AutoVectorizingCopyWithAssumedAlignmentILi128EEENS4_14SM90_TMA_STOREES2X_S2Z_S2Z_EEEvvEEEEvNT_6ParamsE:
        .type           _ZN7cutlass13device_kernelINS_4gemm6kernel13GemmUniversalIN4cute5tupleIJiiiiEEENS1_10collective13CollectiveMmaINS1_46MainloopSm100TmaUmmaWarpSpecializedBlockScaledILi30ELi2ELi2ENS5_IJNS4_1CILi2EEESB_NSA_ILi1EEEEEEEENS5_IJNSA_ILi128EEENSA_ILi64EEESG_EEENS5_IJNS_12float_e2m1_tENS_13float_ue4m3_tEEEENS5_IJNS5_IJlSC_lEEENS4_6LayoutINS5_IJNS5_IJNS5_IJNSA_ILi32EEENSA_ILi4EEEEEEiEEENS5_IJNS5_IJNSA_ILi16EEESO_EEEiEEENS5_IJSC_iEEEEEENS5_IJST_NS5_IJNS5_IJNSA_ILi0EEESC_EEENSA_ILi512EEEEEENS5_IJSW_iEEEEEEEEEEESK_S13_NS4_8TiledMMAINS4_8MMA_AtomIJNS4_17SM100_MMA_MXF4_SSISI_SI_fSJ_Li128ELi64ELi16ELNS4_4UMMA5MajorE0ELS18_0ELNS17_7ScaleInE0ELS19_0EEEEEENSM_INS5_IJSC_SC_SC_EEENS5_IJSW_SW_SW_EEEEENS5_IJNS4_10UnderscoreES1F_S1F_EEEEENS5_IJNS4_23SM90_TMA_LOAD_MULTICASTES1I_EEENS5_IJNS4_14ComposedLayoutINS4_7SwizzleILi1ELi4ELi3EEENS4_18smem_ptr_flag_bitsILi4EEENSM_INS5_IJNSA_ILi8EEESG_EEENS5_IJSG_SC_EEEEEEENSM_INS5_IJNS5_IJNS5_IJSP_SC_EEESS_EEESC_NS5_IJSC_SC_EEEEEENS5_IJNS5_IJNS5_IJSS_SY_EEESX_EEESW_NS5_IJSO_SY_EEEEEEEEEEEvNS4_8identityES1J_S23_vS24_EENS_8epilogue10collective18CollectiveEpilogueINS26_23Sm100TmaWarpSpecializedILi3ELi2ELi16ELb1ELb0EEEJNS5_IJSG_SG_SG_EEENS5_IJNSM_ISG_SC_EENSM_INS5_IJSR_SB_EEENS5_IJSC_SN_EEEEEEEENS_10bfloat16_tESL_S2H_SL_NS26_6fusion15FusionCallbacksIS2A_NS2I_17LinearCombinationIS2H_fS2H_fLNS_15FloatRoundStyleE2EEES2B_S2G_JEEENS4_5SM1004TMEM4LOAD26SM100_TMEM_LOAD_32dp32b16xENS4_13SM90_TMA_LOADENS1K_IS1M_NS1N_ILi16EEENSM_INS5_IJS1P_SR_EEENS5_IJSR_SC_EEEEEEENS4_39AutoVectorizingCopyWithAssumedAlignmentILi128EEENS4_14SM90_TMA_STOREES2X_S2Z_S2Z_EEEvvEEEEvNT_6ParamsE,@function
        .size           _ZN7cutlass13device_kernelINS_4gemm6kernel13GemmUniversalIN4cute5tupleIJiiiiEEENS1_10collective13CollectiveMmaINS1_46MainloopSm100TmaUmmaWarpSpecializedBlockScaledILi30ELi2ELi2ENS5_IJNS4_1CILi2EEESB_NSA_ILi1EEEEEEEENS5_IJNSA_ILi128EEENSA_ILi64EEESG_EEENS5_IJNS_12float_e2m1_tENS_13float_ue4m3_tEEEENS5_IJNS5_IJlSC_lEEENS4_6LayoutINS5_IJNS5_IJNS5_IJNSA_ILi32EEENSA_ILi4EEEEEEiEEENS5_IJNS5_IJNSA_ILi16EEESO_EEEiEEENS5_IJSC_iEEEEEENS5_IJST_NS5_IJNS5_IJNSA_ILi0EEESC_EEENSA_ILi512EEEEEENS5_IJSW_iEEEEEEEEEEESK_S13_NS4_8TiledMMAINS4_8MMA_AtomIJNS4_17SM100_MMA_MXF4_SSISI_SI_fSJ_Li128ELi64ELi16ELNS4_4UMMA5MajorE0ELS18_0ELNS17_7ScaleInE0ELS19_0EEEEEENSM_INS5_IJSC_SC_SC_EEENS5_IJSW_SW_SW_EEEEENS5_IJNS4_10UnderscoreES1F_S1F_EEEEENS5_IJNS4_23SM90_TMA_LOAD_MULTICASTES1I_EEENS5_IJNS4_14ComposedLayoutINS4_7SwizzleILi1ELi4ELi3EEENS4_18smem_ptr_flag_bitsILi4EEENSM_INS5_IJNSA_ILi8EEESG_EEENS5_IJSG_SC_EEEEEEENSM_INS5_IJNS5_IJNS5_IJSP_SC_EEESS_EEESC_NS5_IJSC_SC_EEEEEENS5_IJNS5_IJNS5_IJSS_SY_EEESX_EEESW_NS5_IJSO_SY_EEEEEEEEEEEvNS4_8identityES1J_S23_vS24_EENS_8epilogue10collective18CollectiveEpilogueINS26_23Sm100TmaWarpSpecializedILi3ELi2ELi16ELb1ELb0EEEJNS5_IJSG_SG_SG_EEENS5_IJNSM_ISG_SC_EENSM_INS5_IJSR_SB_EEENS5_IJSC_SN_EEEEEEEENS_10bfloat16_tESL_S2H_SL_NS26_6fusion15FusionCallbacksIS2A_NS2I_17LinearCombinationIS2H_fS2H_fLNS_15FloatRoundStyleE2EEES2B_S2G_JEEENS4_5SM1004TMEM4LOAD26SM100_TMEM_LOAD_32dp32b16xENS4_13SM90_TMA_LOADENS1K_IS1M_NS1N_ILi16EEENSM_INS5_IJS1P_SR_EEENS5_IJSR_SC_EEEEEEENS4_39AutoVectorizingCopyWithAssumedAlignmentILi128EEENS4_14SM90_TMA_STOREES2X_S2Z_S2Z_EEEvvEEEEvNT_6ParamsE,(.L_x_274 - _ZN7cutlass13device_kernelINS_4gemm6kernel13GemmUniversalIN4cute5tupleIJiiiiEEENS1_10collective13CollectiveMmaINS1_46MainloopSm100TmaUmmaWarpSpecializedBlockScaledILi30ELi2ELi2ENS5_IJNS4_1CILi2EEESB_NSA_ILi1EEEEEEEENS5_IJNSA_ILi128EEENSA_ILi64EEESG_EEENS5_IJNS_12float_e2m1_tENS_13float_ue4m3_tEEEENS5_IJNS5_IJlSC_lEEENS4_6LayoutINS5_IJNS5_IJNS5_IJNSA_ILi32EEENSA_ILi4EEEEEEiEEENS5_IJNS5_IJNSA_ILi16EEESO_EEEiEEENS5_IJSC_iEEEEEENS5_IJST_NS5_IJNS5_IJNSA_ILi0EEESC_EEENSA_ILi512EEEEEENS5_IJSW_iEEEEEEEEEEESK_S13_NS4_8TiledMMAINS4_8MMA_AtomIJNS4_17SM100_MMA_MXF4_SSISI_SI_fSJ_Li128ELi64ELi16ELNS4_4UMMA5MajorE0ELS18_0ELNS17_7ScaleInE0ELS19_0EEEEEENSM_INS5_IJSC_SC_SC_EEENS5_IJSW_SW_SW_EEEEENS5_IJNS4_10UnderscoreES1F_S1F_EEEEENS5_IJNS4_23SM90_TMA_LOAD_MULTICASTES1I_EEENS5_IJNS4_14ComposedLayoutINS4_7SwizzleILi1ELi4ELi3EEENS4_18smem_ptr_flag_bitsILi4EEENSM_INS5_IJNSA_ILi8EEESG_EEENS5_IJSG_SC_EEEEEEENSM_INS5_IJNS5_IJNS5_IJSP_SC_EEESS_EEESC_NS5_IJSC_SC_EEEEEENS5_IJNS5_IJNS5_IJSS_SY_EEESX_EEESW_NS5_IJSO_SY_EEEEEEEEEEEvNS4_8identityES1J_S23_vS24_EENS_8epilogue10collective18CollectiveEpilogueINS26_23Sm100TmaWarpSpecializedILi3ELi2ELi16ELb1ELb0EEEJNS5_IJSG_SG_SG_EEENS5_IJNSM_ISG_SC_EENSM_INS5_IJSR_SB_EEENS5_IJSC_SN_EEEEEEEENS_10bfloat16_tESL_S2H_SL_NS26_6fusion15FusionCallbacksIS2A_NS2I_17LinearCombinationIS2H_fS2H_fLNS_15FloatRoundStyleE2EEES2B_S2G_JEEENS4_5SM1004TMEM4LOAD26SM100_TMEM_LOAD_32dp32b16xENS4_13SM90_TMA_LOADENS1K_IS1M_NS1N_ILi16EEENSM_INS5_IJS1P_SR_EEENS5_IJSR_SC_EEEEEEENS4_39AutoVectorizingCopyWithAssumedAlignmentILi128EEENS4_14SM90_TMA_STOREES2X_S2Z_S2Z_EEEvvEEEEvNT_6ParamsE)
        .other          _ZN7cutlass13device_kernelINS_4gemm6kernel13GemmUniversalIN4cute5tupleIJiiiiEEENS1_10collective13CollectiveMmaINS1_46MainloopSm100TmaUmmaWarpSpecializedBlockScaledILi30ELi2ELi2ENS5_IJNS4_1CILi2EEESB_NSA_ILi1EEEEEEEENS5_IJNSA_ILi128EEENSA_ILi64EEESG_EEENS5_IJNS_12float_e2m1_tENS_13float_ue4m3_tEEEENS5_IJNS5_IJlSC_lEEENS4_6LayoutINS5_IJNS5_IJNS5_IJNSA_ILi32EEENSA_ILi4EEEEEEiEEENS5_IJNS5_IJNSA_ILi16EEESO_EEEiEEENS5_IJSC_iEEEEEENS5_IJST_NS5_IJNS5_IJNSA_ILi0EEESC_EEENSA_ILi512EEEEEENS5_IJSW_iEEEEEEEEEEESK_S13_NS4_8TiledMMAINS4_8MMA_AtomIJNS4_17SM100_MMA_MXF4_SSISI_SI_fSJ_Li128ELi64ELi16ELNS4_4UMMA5MajorE0ELS18_0ELNS17_7ScaleInE0ELS19_0EEEEEENSM_INS5_IJSC_SC_SC_EEENS5_IJSW_SW_SW_EEEEENS5_IJNS4_10UnderscoreES1F_S1F_EEEEENS5_IJNS4_23SM90_TMA_LOAD_MULTICASTES1I_EEENS5_IJNS4_14ComposedLayoutINS4_7SwizzleILi1ELi4ELi3EEENS4_18smem_ptr_flag_bitsILi4EEENSM_INS5_IJNSA_ILi8EEESG_EEENS5_IJSG_SC_EEEEEEENSM_INS5_IJNS5_IJNS5_IJSP_SC_EEESS_EEESC_NS5_IJSC_SC_EEEEEENS5_IJNS5_IJNS5_IJSS_SY_EEESX_EEESW_NS5_IJSO_SY_EEEEEEEEEEEvNS4_8identityES1J_S23_vS24_EENS_8epilogue10collective18CollectiveEpilogueINS26_23Sm100TmaWarpSpecializedILi3ELi2ELi16ELb1ELb0EEEJNS5_IJSG_SG_SG_EEENS5_IJNSM_ISG_SC_EENSM_INS5_IJSR_SB_EEENS5_IJSC_SN_EEEEEEEENS_10bfloat16_tESL_S2H_SL_NS26_6fusion15FusionCallbacksIS2A_NS2I_17LinearCombinationIS2H_fS2H_fLNS_15FloatRoundStyleE2EEES2B_S2G_JEEENS4_5SM1004TMEM4LOAD26SM100_TMEM_LOAD_32dp32b16xENS4_13SM90_TMA_LOADENS1K_IS1M_NS1N_ILi16EEENSM_INS5_IJS1P_SR_EEENS5_IJSR_SC_EEEEEEENS4_39AutoVectorizingCopyWithAssumedAlignmentILi128EEENS4_14SM90_TMA_STOREES2X_S2Z_S2Z_EEEvvEEEEvNT_6ParamsE,@"STO_CUDA_ENTRY STV_DEFAULT"
_ZN7cutlass13device_kernelINS_4gemm6kernel13GemmUniversalIN4cute5tupleIJiiiiEEENS1_10collective13CollectiveMmaINS1_46MainloopSm100TmaUmmaWarpSpecializedBlockScaledILi30ELi2ELi2ENS5_IJNS4_1CILi2EEESB_NSA_ILi1EEEEEEEENS5_IJNSA_ILi128EEENSA_ILi64EEESG_EEENS5_IJNS_12float_e2m1_tENS_13float_ue4m3_tEEEENS5_IJNS5_IJlSC_lEEENS4_6LayoutINS5_IJNS5_IJNS5_IJNSA_ILi32EEENSA_ILi4EEEEEEiEEENS5_IJNS5_IJNSA_ILi16EEESO_EEEiEEENS5_IJSC_iEEEEEENS5_IJST_NS5_IJNS5_IJNSA_ILi0EEESC_EEENSA_ILi512EEEEEENS5_IJSW_iEEEEEEEEEEESK_S13_NS4_8TiledMMAINS4_8MMA_AtomIJNS4_17SM100_MMA_MXF4_SSISI_SI_fSJ_Li128ELi64ELi16ELNS4_4UMMA5MajorE0ELS18_0ELNS17_7ScaleInE0ELS19_0EEEEEENSM_INS5_IJSC_SC_SC_EEENS5_IJSW_SW_SW_EEEEENS5_IJNS4_10UnderscoreES1F_S1F_EEEEENS5_IJNS4_23SM90_TMA_LOAD_MULTICASTES1I_EEENS5_IJNS4_14ComposedLayoutINS4_7SwizzleILi1ELi4ELi3EEENS4_18smem_ptr_flag_bitsILi4EEENSM_INS5_IJNSA_ILi8EEESG_EEENS5_IJSG_SC_EEEEEEENSM_INS5_IJNS5_IJNS5_IJSP_SC_EEESS_EEESC_NS5_IJSC_SC_EEEEEENS5_IJNS5_IJNS5_IJSS_SY_EEESX_EEESW_NS5_IJSO_SY_EEEEEEEEEEEvNS4_8identityES1J_S23_vS24_EENS_8epilogue10collective18CollectiveEpilogueINS26_23Sm100TmaWarpSpecializedILi3ELi2ELi16ELb1ELb0EEEJNS5_IJSG_SG_SG_EEENS5_IJNSM_ISG_SC_EENSM_INS5_IJSR_SB_EEENS5_IJSC_SN_EEEEEEEENS_10bfloat16_tESL_S2H_SL_NS26_6fusion15FusionCallbacksIS2A_NS2I_17LinearCombinationIS2H_fS2H_fLNS_15FloatRoundStyleE2EEES2B_S2G_JEEENS4_5SM1004TMEM4LOAD26SM100_TMEM_LOAD_32dp32b16xENS4_13SM90_TMA_LOADENS1K_IS1M_NS1N_ILi16EEENSM_INS5_IJS1P_SR_EEENS5_IJSR_SC_EEEEEEENS4_39AutoVectorizingCopyWithAssumedAlignmentILi128EEENS4_14SM90_TMA_STOREES2X_S2Z_S2Z_EEEvvEEEEvNT_6ParamsE:
[----:B------:R-:W1:Y:S01]  /*0000*/  LDC R1, c[0x0][0x37c] ;  /* 0x0000df00ff017b82 */ /* 0x000e620000000800 */
[----:B------:R-:W2:Y:S01]  /*0010*/  S2R R81, SR_TID.X ;  /* 0x0000000000517919 */ /* 0x000ea20000002100 */
[----:B------:R-:W3:Y:S01]  /*0020*/  LDCU.64 UR12, c[0x0][0xc90] ;  /* 0x00019200ff0c77ac */ /* 0x000ee20008000a00 */
[----:B------:R-:W-:Y:S02]  /*0030*/  PRMT R85, RZ, 0x7610, R85 ;  /* 0x00007610ff557816 */ /* 0x000fe40000000055 */
[----:B------:R-:W-:Y:S01]  /*0040*/  ELECT P4, URZ, PT ;  /* 0x0000000000ff782f */ /* 0x000fe20003880000 */
[----:B---3--:R-:W-:-:S04]  /*0050*/  UISETP.NE.U32.AND UP0, UPT, UR12, URZ, UPT ;  /* 0x000000ff0c00728c */ /* 0x008fc8000bf05070 */
[----:B------:R-:W-:Y:S01]  /*0060*/  UISETP.NE.AND.EX UP0, UPT, UR13, URZ, UPT, UP0 ;  /* 0x000000ff0d00728c */ /* 0x000fe2000bf05300 */
[----:B--2---:R-:W-:-:S05]  /*0070*/  SHF.R.U32.HI R86, RZ, 0x5, R81 ;  /* 0x00000005ff567819 */ /* 0x004fca0000011651 */
[----:B------:R-:W2:Y:S02]  /*0080*/  SHFL.IDX PT, R0, R86, RZ, 0x1f ;  /* 0x00001fff56007589 */ /* 0x000ea400000e0000 */
[----:B--2---:R-:W-:Y:S01]  /*0090*/  R2UR UR21, R0 ;  /* 0x00000000001572ca */ /* 0x004fe200000e0000 */
[----:B-1----:R-:W-:-:S14]  /*00a0*/  BRA.U UP0, `(.L_x_0) ;  /* 0x0000000100307547 */ /* 0x002fdc000b800000 */
[----:B------:R-:W1:Y:S02]  /*00b0*/  LDCU.64 UR4, c[0x0][0xc88] ;  /* 0x00019100ff0477ac */ /* 0x000e640008000a00 */
[----:B-1----:R-:W-:-:S04]  /*00c0*/  UISETP.NE.U32.AND UP0, UPT, UR4, URZ, UPT ;  /* 0x000000ff0400728c */ /* 0x002fc8000bf05070 */
[----:B------:R-:W-:-:S09]  /*00d0*/  UISETP.NE.AND.EX UP0, UPT, UR5, URZ, UPT, UP0 ;  /* 0x000000ff0500728c */ /* 0x000fd2000bf05300 */
[----:B------:R-:W-:Y:S05]  /*00e0*/  BRA.U !UP0, `(.L_x_1) ;  /* 0x0000000108147547 */ /* 0x000fea000b800000 */
[----:B------:R-:W1:Y:S01]  /*00f0*/  LDC.64 R2, c[0x0][0xc88] ;  /* 0x00032200ff027b82 */ /* 0x000e620000000a00 */
[----:B------:R-:W1:Y:S02]  /*0100*/  LDCU.64 UR4, c[0x0][0x358] ;  /* 0x00006b00ff0477ac */ /* 0x000e640008000a00 */
[----:B-1----:R1:W5:Y:S01]  /*0110*/  LDG.E R45, desc[UR4][R2.64] ;  /* 0x00000004022d7981 */ /* 0x002362000c1e1900 */
[----:B------:R-:W-:Y:S01]  /*0120*/  HFMA2 R85, -RZ, RZ, 0, 5.9604644775390625e-08 ;  /* 0x00000001ff557431 */ /* 0x000fe200000001ff */
[----:B------:R-:W-:Y:S05]  /*0130*/  BRA `(.L_x_0) ;  /* 0x00000000000c7947 */ /* 0x000fea0003800000 */
.L_x_1:
[----:B------:R-:W1:Y:S01]  /*0140*/  LDCU UR4, c[0x0][0xc80] ;  /* 0x00019000ff0477ac */ /* 0x000e620008000800 */
[----:B------:R-:W-:Y:S01]  /*0150*/  HFMA2 R85, -RZ, RZ, 0, 5.9604644775390625e-08 ;  /* 0x00000001ff557431 */ /* 0x000fe200000001ff */
[----:B-1----:R-:W-:-:S07]  /*0160*/  MOV R45, UR4 ;  /* 0x00000004002d7c02 */ /* 0x002fce0008000f00 */
.L_x_0:
[----:B------:R-:W2:Y:S02]  /*0170*/  LDCU.64 UR4, c[0x0][0xcb0] ;  /* 0x00019600ff0477ac */ /* 0x000ea40008000a00 */
[----:B--2---:R-:W-:-:S04]  /*0180*/  UISETP.NE.U32.AND UP0, UPT, UR4, URZ, UPT ;  /* 0x000000ff0400728c */ /* 0x004fc8000bf05070 */
[----:B------:R-:W-:-:S09]  /*0190*/  UISETP.NE.AND.EX UP0, UPT, UR5, URZ, UPT, UP0 ;  /* 0x000000ff0500728c */ /* 0x000fd2000bf05300 */
[----:B------:R-:W-:Y:S05]  /*01a0*/  BRA.U UP0, `(.L_x_2) ;  /* 0x0000000100287547 */ /* 0x000fea000b800000 */
[----:B------:R-:W2:Y:S02]  /*01b0*/  LDCU.64 UR4, c[0x0][0xca8] ;  /* 0x00019500ff0477ac */ /* 0x000ea40008000a00 */
[----:B--2---:R-:W-:-:S04]  /*01c0*/  UISETP.NE.U32.AND UP0, UPT, UR4, URZ, UPT ;  /* 0x000000ff0400728c */ /* 0x004fc8000bf05070 */
[----:B------:R-:W-:-:S09]  /*01d0*/  UISETP.NE.AND.EX UP0, UPT, UR5, URZ, UPT, UP0 ;  /* 0x000000ff0500728c */ /* 0x000fd2000bf05300 */
[----:B------:R-:W-:Y:S05]  /*01e0*/  BRA.U !UP0, `(.L_x_3) ;  /* 0x0000000108107547 */ /* 0x000fea000b800000 */
[----:B-1----:R-:W1:Y:S01]  /*01f0*/  LDC.64 R2, c[0x0][0xca8] ;  /* 0x00032a00ff027b82 */ /* 0x002e620000000a00 */
[----:B------:R-:W1:Y:S02]  /*0200*/  LDCU.64 UR4, c[0x0][0x358] ;  /* 0x00006b00ff0477ac */ /* 0x000e640008000a00 */
[----:B-1----:R2:W5:Y:S01]  /*0210*/  LDG.E R43, desc[UR4][R2.64] ;  /* 0x00000004022b7981 */ /* 0x002562000c1e1900 */
[----:B------:R-:W-:Y:S05]  /*0220*/  BRA `(.L_x_2) ;  /* 0x0000000000087947 */ /* 0x000fea0003800000 */
.L_x_3:
[----:B------:R-:W2:Y:S02]  /*0230*/  LDCU UR4, c[0x0][0xca0] ;  /* 0x00019400ff0477ac */ /* 0x000ea40008000800 */
[----:B--2---:R-:W-:Y:S02]  /*0240*/  MOV R43, UR4 ;  /* 0x00000004002b7c02 */ /* 0x004fe40008000f00 */
.L_x_2:
[----:B------:R-:W-:Y:S01]  /*0250*/  IMAD.U32 R0, RZ, RZ, UR21 ;  /* 0x00000015ff007e24 */ /* 0x000fe2000f8e00ff */
[----:B------:R-:W-:Y:S04]  /*0260*/  BSSY.RECONVERGENT B0, `(.L_x_4) ;  /* 0x0000012000007945 */ /* 0x000fe80003800200 */
[C---:B------:R-:W-:Y:S02]  /*0270*/  ISETP.NE.OR P1, PT, R0.reuse, 0x1, !P4 ;  /* 0x000000010000780c */ /* 0x040fe40006725670 */
[----:B------:R-:W-:-:S11]  /*0280*/  ISETP.NE.OR P0, PT, R0, 0x3, !P4 ;  /* 0x000000030000780c */ /* 0x000fd60006705670 */
[----:B------:R-:W-:Y:S05]  /*0290*/  @P1 BRA `(.L_x_5) ;  /* 0x0000000000381947 */ /* 0x000fea0003800000 */
[----:B------:R-:W3:Y:S02]  /*02a0*/  LDCU.64 UR4, c[0x0][0x348] ;  /* 0x00006900ff0477ac */ /* 0x000ee40008000a00 */
[----:B---3--:R-:W-:Y:S02]  /*02b0*/  UIADD3 UR10, UP3, UPT, UR4, 0x80, URZ ;  /* 0x00000080040a7890 */ /* 0x008fe4000ff7e0ff */
[----:B------:R-:W-:Y:S02]  /*02c0*/  UIADD3 UR8, UP2, UPT, UR4, 0x180, URZ ;  /* 0x0000018004087890 */ /* 0x000fe4000ff5e0ff */
[----:B------:R-:W-:Y:S02]  /*02d0*/  UIADD3 UR6, UP1, UPT, UR4, 0x280, URZ ;  /* 0x0000028004067890 */ /* 0x000fe4000ff3e0ff */
[----:B------:R-:W-:Y:S02]  /*02e0*/  UIADD3 UR4, UP0, UPT, UR4, 0x380, URZ ;  /* 0x0000038004047890 */ /* 0x000fe4000ff1e0ff */
[----:B------:R-:W-:-:S02]  /*02f0*/  UIADD3.X UR11, UPT, UPT, URZ, UR5, URZ, UP3, !UPT ;  /* 0x00000005ff0b7290 */ /* 0x000fc40009ffe4ff */
[----:B------:R-:W-:Y:S02]  /*0300*/  UIADD3.X UR9, UPT, UPT, URZ, UR5, URZ, UP2, !UPT ;  /* 0x00000005ff097290 */ /* 0x000fe400097fe4ff */
[----:B------:R-:W-:Y:S02]  /*0310*/  UIADD3.X UR7, UPT, UPT, URZ, UR5, URZ, UP1, !UPT ;  /* 0x00000005ff077290 */ /* 0x000fe40008ffe4ff */
[----:B------:R-:W-:-:S03]  /*0320*/  UIADD3.X UR5, UPT, UPT, URZ, UR5, URZ, UP0, !UPT ;  /* 0x00000005ff057290 */ /* 0x000fc600087fe4ff */
[----:B------:R3:W-:Y:S02]  /*0330*/  UTMACCTL.PF [UR10] ;  /* 0x000000000a0079b9 */ /* 0x0007e40008040000 */
[----:B------:R3:W-:Y:S02]  /*0340*/  UTMACCTL.PF [UR8] ;  /* 0x00000000080079b9 */ /* 0x0007e40008040000 */
[----:B------:R3:W-:Y:S02]  /*0350*/  UTMACCTL.PF [UR6] ;  /* 0x00000000060079b9 */ /* 0x0007e40008040000 */
[----:B------:R3:W-:Y:S02]  /*0360*/  UTMACCTL.PF [UR4] ;  /* 0x00000000040079b9 */ /* 0x0007e40008040000 */
[----:B---3--:R-:W-:Y:S01]  /*0370*/  NOP ;  /* 0x0000000000007918 */ /* 0x008fe20000000000 */
.L_x_5:
[----:B------:R-:W-:Y:S05]  /*0380*/  BSYNC.RECONVERGENT B0 ;  /* 0x0000000000007941 */ /* 0x000fea0003800200 */
.L_x_4:
[----:B------:R-:W-:Y:S04]  /*0390*/  BSSY.RECONVERGENT B0, `(.L_x_6) ;  /* 0x000000a000007945 */ /* 0x000fe80003800200 */
[----:B------:R-:W-:Y:S05]  /*03a0*/  @P0 BRA `(.L_x_7) ;  /* 0x0000000000200947 */ /* 0x000fea0003800000 */
[----:B------:R-:W3:Y:S02]  /*03b0*/  LDCU.64 UR4, c[0x0][0x348] ;  /* 0x00006900ff0477ac */ /* 0x000ee40008000a00 */
[----:B---3--:R-:W-:Y:S02]  /*03c0*/  UIADD3 UR6, UP1, UPT, UR4, 0x980, URZ ;  /* 0x0000098004067890 */ /* 0x008fe4000ff3e0ff */
[----:B------:R-:W-:Y:S02]  /*03d0*/  UIADD3 UR4, UP0, UPT, UR4, 0xa80, URZ ;  /* 0x00000a8004047890 */ /* 0x000fe4000ff1e0ff */
[----:B------:R-:W-:Y:S02]  /*03e0*/  UIADD3.X UR7, UPT, UPT, URZ, UR5, URZ, UP1, !UPT ;  /* 0x00000005ff077290 */ /* 0x000fe40008ffe4ff */
[----:B------:R-:W-:-:S07]  /*03f0*/  UIADD3.X UR5, UPT, UPT, URZ, UR5, URZ, UP0, !UPT ;  /* 0x00000005ff057290 */ /* 0x000fce00087fe4ff */
[----:B------:R3:W-:Y:S02]  /*0400*/  UTMACCTL.PF [UR6] ;  /* 0x00000000060079b9 */ /* 0x0007e40008040000 */
[----:B------:R3:W-:Y:S02]  /*0410*/  UTMACCTL.PF [UR4] ;  /* 0x00000000040079b9 */ /* 0x0007e40008040000 */
[----:B---3--:R-:W-:Y:S01]  /*0420*/  NOP ;  /* 0x0000000000007918 */ /* 0x008fe20000000000 */
.L_x_7:
[----:B------:R-:W-:Y:S05]  /*0430*/  BSYNC.RECONVERGENT B0 ;  /* 0x0000000000007941 */ /* 0x000fea0003800200 */
.L_x_6:
[----:B------:R-:W3:Y:S01]  /*0440*/  LDCU.64 UR4, c[0x0][0xc88] ;  /* 0x00019100ff0477ac */ /* 0x000ee20008000a00 */
[----:B------:R-:W-:Y:S02]  /*0450*/  UISETP.EQ.U32.AND UP1, UPT, UR12, URZ, UPT ;  /* 0x000000ff0c00728c */ /* 0x000fe4000bf22070 */
[----:B------:R-:W-:Y:S02]  /*0460*/  UPLOP3.LUT UP3, UPT, UPT, UPT, UPT, 0x80, 0x8 ;  /* 0x000000000008789c */ /* 0x000fe40003f6f070 */
[----:B---3--:R-:W-:-:S04]  /*0470*/  UISETP.NE.U32.AND UP0, UPT, UR4, URZ, UPT ;  /* 0x000000ff0400728c */ /* 0x008fc8000bf05070 */
[----:B------:R-:W-:-:S04]  /*0480*/  UISETP.NE.AND.EX UP0, UPT, UR5, URZ, UPT, UP0 ;  /* 0x000000ff0500728c */ /* 0x000fc8000bf05300 */
[----:B------:R-:W-:-:S04]  /*0490*/  UISETP.EQ.OR.EX UP2, UPT, UR13, URZ, !UP0, UP1 ;  /* 0x000000ff0d00728c */ /* 0x000fc8000c742710 */
[----:B------:R-:W-:-:S06]  /*04a0*/  UP2UR UR4, UPR, URZ, 0x4 ;  /* 0x00000004ff047883 */ /* 0x000fcc0008000000 */
[----:B------:R-:W-:Y:S01]  /*04b0*/  MOV R96, UR4 ;  /* 0x0000000400607c02 */ /* 0x000fe20008000f00 */
[----:B------:R-:W-:Y:S06]  /*04c0*/  BRA.U !UP2, `(.L_x_8) ;  /* 0x000000010a207547 */ /* 0x000fec000b800000 */
[----:B------:R-:W-:Y:S01]  /*04d0*/  UISETP.NE.U32.AND UP1, UPT, UR12, URZ, UPT ;  /* 0x000000ff0c00728c */ /* 0x000fe2000bf25070 */
[----:B-----5:R-:W-:Y:S01]  /*04e0*/  FSETP.NEU.AND P0, PT, R45, RZ, PT ;  /* 0x000000ff2d00720b */ /* 0x020fe20003f0d000 */
[----:B------:R-:W-:Y:S02]  /*04f0*/  USEL UR4, URZ, 0xffffffff, UP0 ;  /* 0xffffffffff047887 */ /* 0x000fe40008000000 */
[----:B------:R-:W-:-:S10]  /*0500*/  UISETP.NE.AND.EX UP1, UPT, UR13, URZ, UPT, UP1 ;  /* 0x000000ff0d00728c */ /* 0x000fd4000bf25310 */
[----:B------:R-:W-:Y:S01]  /*0510*/  VOTEU.ANY UP0, P0 ;  /* 0x0000000000ff7886 */ /* 0x000fe20000000100 */
[----:B------:R-:W-:-:S04]  /*0520*/  @!UP1 USEL UR4, URZ, 0xffffffff, UP0 ;  /* 0xffffffffff049887 */ /* 0x000fc80008000000 */
[----:B------:R-:W-:-:S04]  /*0530*/  ULOP3.LUT UR4, UR4, 0x1, URZ, 0xc0, !UPT ;  /* 0x0000000104047892 */ /* 0x000fc8000f8ec0ff */
[----:B------:R-:W-:-:S11]  /*0540*/  UISETP.NE.U32.AND UP3, UPT, UR4, 0x1, UPT ;  /* 0x000000010400788c */ /* 0x000fd6000bf65070 */
.L_x_8:
[----:B-12---:R-:W1:Y:S01]  /*0550*/  SHFL.IDX PT, R2, R86, RZ, 0x1f ;  /* 0x00001fff56027589 */ /* 0x006e6200000e0000 */
[----:B------:R-:W-:-:S04]  /*0560*/  UISETP.NE.AND UP0, UPT, UR21, 0x2, UPT ;  /* 0x000000021500788c */ /* 0x000fc8000bf05270 */
[----:B------:R-:W-:Y:S01]  /*0570*/  USEL UR49, URZ, 0x1, UP0 ;  /* 0x00000001ff317887 */ /* 0x000fe20008000000 */
[----:B-1----:R-:W-:-:S13]  /*0580*/  ISETP.NE.AND P0, PT, R2, RZ, PT ;  /* 0x000000ff0200720c */ /* 0x002fda0003f05270 */
[----:B------:R-:W-:Y:S05]  /*0590*/  @P0 BRA `(.L_x_9) ;  /* 0x0000000400340947 */ /* 0x000fea0003800000 */
[----:B------:R-:W-:Y:S01]  /*05a0*/  ELECT P0, URZ, PT ;  /* 0x0000000000ff782f */ /* 0x000fe20003800000 */
[----:B------:R-:W-:-:S12]  /*05b0*/  BSSY.RECONVERGENT B0, `(.L_x_9) ;  /* 0x000004b000007945 */ /* 0x000fd80003800200 */
[----:B------:R-:W-:Y:S05]  /*05c0*/  @!P0 BRA `(.L_x_10) ;  /* 0x0000000400248947 */ /* 0x000fea0003800000 */
[----:B------:R-:W1:Y:S01]  /*05d0*/  S2UR UR4, SR_CgaCtaId ;  /* 0x00000000000479c3 */ /* 0x000e620000008800 */
[----:B------:R-:W-:Y:S01]  /*05e0*/  UMOV UR5, 0x400 ;  /* 0x0000040000057882 */ /* 0x000fe20000000000 */
[----:B------:R-:W-:Y:S01]  /*05f0*/  UMOV UR8, 0x1 ;  /* 0x0000000100087882 */ /* 0x000fe20000000000 */
[----:B------:R-:W-:Y:S01]  /*0600*/  UMOV UR6, 0x3 ;  /* 0x0000000300067882 */ /* 0x000fe20000000000 */
[----:B------:R-:W-:-:S04]  /*0610*/  UIADD3 UR8, UPT, UPT, -UR8, 0x100000, URZ ;  /* 0x0010000008087890 */ /* 0x000fc8000fffe1ff */
[----:B------:R-:W-:Y:S02]  /*0620*/  USHF.L.U32 UR9, UR8, 0xb, URZ ;  /* 0x0000000b08097899 */ /* 0x000fe400080006ff */
[----:B------:R-:W-:Y:S02]  /*0630*/  USHF.L.U32 UR8, UR8, 0x1, URZ ;  /* 0x0000000108087899 */ /* 0x000fe400080006ff */
[----:B------:R-:W-:-:S04]  /*0640*/  UIADD3 UR6, UPT, UPT, -UR6, 0x100000, URZ ;  /* 0x0010000006067890 */ /* 0x000fc8000fffe1ff */
[----:B------:R-:W-:Y:S02]  /*0650*/  USHF.L.U32 UR7, UR6, 0xb, URZ ;  /* 0x0000000b06077899 */ /* 0x000fe400080006ff */
[----:B------:R-:W-:Y:S02]  /*0660*/  USHF.L.U32 UR6, UR6, 0x1, URZ ;  /* 0x0000000106067899 */ /* 0x000fe400080006ff */
[----:B-1----:R-:W-:Y:S01]  /*0670*/  ULEA UR4, UR4, UR5, 0x18 ;  /* 0x0000000504047291 */ /* 0x002fe2000f8ec0ff */
[----:B------:R-:W1:Y:S11]  /*0680*/  FENCE.VIEW.ASYNC.S ;  /* 0x00000000000073c6 */ /* 0x000e760000000000 */
[----:B-1----:R1:W2:Y:S01]  /*0690*/  SYNCS.EXCH.64 URZ, [UR4], UR8 ;  /* 0x0000000804ff75b2 */ /* 0x0022a20008000100 */
[----:B------:R1:W3:Y:S01]  /*06a0*/  SYNCS.EXCH.64 URZ, [UR4+0xf0], UR6 ;  /* 0x0000f00604ff75b2 */ /* 0x0002e20008000100 */
[----:B------:R1:W4:Y:S01]  /*06b0*/  SYNCS.EXCH.64 URZ, [UR4+0x8], UR8 ;  /* 0x0000080804ff75b2 */ /* 0x0003220008000100 */
[----:B------:R1:W1:Y:S01]  /*06c0*/  SYNCS.EXCH.64 URZ, [UR4+0xf8], UR6 ;  /* 0x0000f80604ff75b2 */ /* 0x0002620008000100 */
        /* <DEDUP_REMOVED lines=56> */
[----:B--234-:R-:W-:Y:S01]  /*0a50*/  NOP ;  /* 0x0000000000007918 */ /* 0x01cfe20000000000 */
.L_x_10:
[----:B-1----:R-:W-:Y:S05]  /*0a60*/  BSYNC.RECONVERGENT B0 ;  /* 0x0000000000007941 */ /* 0x002fea0003800200 */
.L_x_9:
[----:B------:R-:W1:Y:S01]  /*0a70*/  SHFL.IDX PT, R2, R86, RZ, 0x1f ;  /* 0x00001fff56027589 */ /* 0x000e6200000e0000 */
[----:B------:R-:W-:Y:S01]  /*0a80*/  NOP ;  /* 0x0000000000007918 */ /* 0x000fe20000000000 */
[----:B-1----:R-:W-:-:S13]  /*0a90*/  ISETP.NE.AND P0, PT, R2, 0x1, PT ;  /* 0x000000010200780c */ /* 0x002fda0003f05270 */
[----:B------:R-:W-:Y:S05]  /*0aa0*/  @P0 BRA `(.L_x_11) ;  /* 0x0000000000500947 */ /* 0x000fea0003800000 */
        /* <DEDUP_REMOVED lines=9> */
[----:B------:R-:W-:Y:S01]  /*0b40*/  USHF.L.U32 UR6, UR6, 0x1, URZ ;  /* 0x0000000106067899 */ /* 0x000fe200080006ff */
[----:B------:R-:W-:Y:S01]  /*0b50*/  ELECT P0, URZ, PT ;  /* 0x0000000000ff782f */ /* 0x000fe20003800000 */
[----:B-1----:R-:W-:Y:S01]  /*0b60*/  ULEA UR4, UR4, UR5, 0x18 ;  /* 0x0000000504047291 */ /* 0x002fe2000f8ec0ff */
[----:B------:R-:W1:Y:S11]  /*0b70*/  FENCE.VIEW.ASYNC.S ;  /* 0x00000000000073c6 */ /* 0x000e760000000000 */
[----:B-1----:R1:W2:Y:S01]  /*0b80*/  SYNCS.EXCH.64 URZ, [UR4+0x1e0], UR8 ;  /* 0x0001e00804ff75b2 */ /* 0x0022a20008000100 */
[----:B------:R1:W3:Y:S01]  /*0b90*/  SYNCS.EXCH.64 URZ, [UR4+0x1f8], UR6 ;  /* 0x0001f80604ff75b2 */ /* 0x0002e20008000100 */
[----:B------:R1:W4:Y:S01]  /*0ba0*/  SYNCS.EXCH.64 URZ, [UR4+0x1e8], UR8 ;  /* 0x0001e80804ff75b2 */ /* 0x0003220008000100 */
[----:B------:R1:W1:Y:S01]  /*0bb0*/  SYNCS.EXCH.64 URZ, [UR4+0x200], UR6 ;  /* 0x0002000604ff75b2 */ /* 0x0002620008000100 */
[----:B------:R1:W1:Y:S01]  /*0bc0*/  SYNCS.EXCH.64 URZ, [UR4+0x1f0], UR8 ;  /* 0x0001f00804ff75b2 */ /* 0x0002620008000100 */
[----:B------:R1:W1:Y:S01]  /*0bd0*/  SYNCS.EXCH.64 URZ, [UR4+0x208], UR6 ;  /* 0x0002080604ff75b2 */ /* 0x0002620008000100 */
[----:B------:R-:W-:Y:S01]  /*0be0*/  NOP ;  /* 0x0000000000007918 */ /* 0x000fe20000000000 */
.L_x_11:
[----:B------:R-:W2:Y:S01]  /*0bf0*/  SHFL.IDX PT, R2, R86, RZ, 0x1f ;  /* 0x00001fff56027589 */ /* 0x000ea200000e0000 */
[----:B------:R-:W-:Y:S01]  /*0c00*/  NOP ;  /* 0x0000000000007918 */ /* 0x000fe20000000000 */
[----:B--2---:R-:W-:-:S13]  /*0c10*/  ISETP.NE.AND P0, PT, R2, 0x3, PT ;  /* 0x000000030200780c */ /* 0x004fda0003f05270 */
[----:B------:R-:W-:Y:S05]  /*0c20*/  @P0 BRA `(.L_x_12) ;  /* 0x0000000000300947 */ /* 0x000fea0003800000 */
[----:B-1----:R-:W1:Y:S01]  /*0c30*/  S2UR UR4, SR_CgaCtaId ;  /* 0x00000000000479c3 */ /* 0x002e620000008800 */
[----:B------:R-:W-:Y:S01]  /*0c40*/  UMOV UR6, 0x400 ;  /* 0x0000040000067882 */ /* 0x000fe20000000000 */
[----:B------:R-:W-:Y:S01]  /*0c50*/  UMOV UR5, 0x20 ;  /* 0x0000002000057882 */ /* 0x000fe20000000000 */
[----:B------:R-:W-:Y:S01]  /*0c60*/  ELECT P0, URZ, PT ;  /* 0x0000000000ff782f */ /* 0x000fe20003800000 */
[----:B-1----:R-:W-:Y:S02]  /*0c70*/  ULEA UR6, UR4, UR6, 0x18 ;  /* 0x0000000604067291 */ /* 0x002fe4000f8ec0ff */
[----:B------:R-:W-:-:S04]  /*0c80*/  UIADD3 UR4, UPT, UPT, -UR5, 0x100000, URZ ;  /* 0x0010000005047890 */ /* 0x000fc8000fffe1ff */
[----:B------:R-:W-:Y:S02]  /*0c90*/  USHF.L.U32 UR5, UR4, 0xb, URZ ;  /* 0x0000000b04057899 */ /* 0x000fe400080006ff */
[----:B------:R-:W-:Y:S01]  /*0ca0*/  USHF.L.U32 UR4, UR4, 0x1, URZ ;  /* 0x0000000104047899 */ /* 0x000fe200080006ff */
[----:B------:R-:W1:Y:S11]  /*0cb0*/  FENCE.VIEW.ASYNC.S ;  /* 0x00000000000073c6 */ /* 0x000e760000000000 */
[----:B-1----:R2:W1:Y:S01]  /*0cc0*/  SYNCS.EXCH.64 URZ, [UR6+0x210], UR4 ;  /* 0x0002100406ff75b2 */ /* 0x0024620008000100 */
[----:B------:R2:W1:Y:S02]  /*0cd0*/  SYNCS.EXCH.64 URZ, [UR6+0x218], UR4 ;  /* 0x0002180406ff75b2 */ /* 0x0004640008000100 */
[----:B--2---:R-:W-:Y:S01]  /*0ce0*/  NOP ;  /* 0x0000000000007918 */ /* 0x004fe20000000000 */
.L_x_12:
[----:B------:R-:W2:Y:S01]  /*0cf0*/  SHFL.IDX PT, R2, R86, RZ, 0x1f ;  /* 0x00001fff56027589 */ /* 0x000ea200000e0000 */
[----:B------:R-:W-:Y:S01]  /*0d00*/  NOP ;  /* 0x0000000000007918 */ /* 0x000fe20000000000 */
[----:B--2---:R-:W-:-:S13]  /*0d10*/  ISETP.NE.AND P0, PT, R2, 0x4, PT ;  /* 0x000000040200780c */ /* 0x004fda0003f05270 */
[----:B------:R-:W-:Y:S05]  /*0d20*/  @P0 BRA `(.L_x_13) ;  /* 0x00000000004c0947 */ /* 0x000fea0003800000 */
[----:B-1----:R-:W1:Y:S01]  /*0d30*/  S2UR UR6, SR_CgaCtaId ;  /* 0x00000000000679c3 */ /* 0x002e620000008800 */
[----:B------:R-:W-:Y:S01]  /*0d40*/  UMOV UR4, 0x3a0 ;  /* 0x000003a000047882 */ /* 0x000fe20000000000 */
[----:B------:R-:W-:Y:S01]  /*0d50*/  UMOV UR5, 0x400 ;  /* 0x0000040000057882 */ /* 0x000fe20000000000 */
[----:B------:R-:W-:Y:S01]  /*0d60*/  USEL UR4, UR4, 0x320, UP3 ;  /* 0x0000032004047887 */ /* 0x000fe20009800000 */
[----:B------:R-:W-:Y:S01]  /*0d70*/  UMOV UR8, 0x1 ;  /* 0x0000000100087882 */ /* 0x000fe20000000000 */
[----:B------:R-:W-:Y:S01]  /*0d80*/  ELECT P0, URZ, PT ;  /* 0x0000000000ff782f */ /* 0x000fe20003800000 */
[----:B------:R-:W-:-:S04]  /*0d90*/  UIADD3 UR8, UPT, UPT, -UR8, 0x100000, URZ ;  /* 0x0010000008087890 */ /* 0x000fc8000fffe1ff */
[----:B------:R-:W-:Y:S02]  /*0da0*/  USHF.L.U32 UR9, UR8, 0xb, URZ ;  /* 0x0000000b08097899 */ /* 0x000fe400080006ff */
[----:B------:R-:W-:Y:S02]  /*0db0*/  USHF.L.U32 UR8, UR8, 0x1, URZ ;  /* 0x0000000108087899 */ /* 0x000fe400080006ff */
[----:B-1----:R-:W-:Y:S02]  /*0dc0*/  ULEA UR6, UR6, UR5, 0x18 ;  /* 0x0000000506067291 */ /* 0x002fe4000f8ec0ff */
[----:B------:R-:W-:-:S04]  /*0dd0*/  UIADD3 UR4, UPT, UPT, -UR4, 0x100000, URZ ;  /* 0x0010000004047890 */ /* 0x000fc8000fffe1ff */
[----:B------:R-:W-:Y:S02]  /*0de0*/  USHF.L.U32 UR5, UR4, 0xb, URZ ;  /* 0x0000000b04057899 */ /* 0x000fe400080006ff */
[----:B------:R-:W-:Y:S01]  /*0df0*/  USHF.L.U32 UR4, UR4, 0x1, URZ ;  /* 0x0000000104047899 */ /* 0x000fe200080006ff */
[----:B------:R-:W1:Y:S03]  /*0e00*/  FENCE.VIEW.ASYNC.S ;  /* 0x00000000000073c6 */ /* 0x000e660000000000 */
[----:B-1----:R2:W1:Y:S08]  /*0e10*/  SYNCS.EXCH.64 URZ, [UR6+0x220], UR8 ;  /* 0x0002200806ff75b2 */ /* 0x0024700008000100 */
[----:B------:R2:W1:Y:S01]  /*0e20*/  SYNCS.EXCH.64 URZ, [UR6+0x230], UR4 ;  /* 0x0002300406ff75b2 */ /* 0x0004620008000100 */
[----:B------:R2:W1:Y:S01]  /*0e30*/  SYNCS.EXCH.64 URZ, [UR6+0x228], UR8 ;  /* 0x0002280806ff75b2 */ /* 0x0004620008000100 */
[----:B------:R2:W1:Y:S02]  /*0e40*/  SYNCS.EXCH.64 URZ, [UR6+0x238], UR4 ;  /* 0x0002380406ff75b2 */ /* 0x0004640008000100 */
[----:B--2---:R-:W-:Y:S01]  /*0e50*/  NOP ;  /* 0x0000000000007918 */ /* 0x004fe20000000000 */
.L_x_13:
[----:B------:R-:W2:Y:S01]  /*0e60*/  SHFL.IDX PT, R2, R86, RZ, 0x1f ;  /* 0x00001fff56027589 */ /* 0x000ea200000e0000 */
[----:B------:R-:W-:Y:S01]  /*0e70*/  NOP ;  /* 0x0000000000007918 */ /* 0x000fe20000000000 */
[----:B--2---:R-:W-:-:S13]  /*0e80*/  ISETP.NE.AND P0, PT, R2, 0x5, PT ;  /* 0x000000050200780c */ /* 0x004fda0003f05270 */
[----:B------:R-:W-:Y:S05]  /*0e90*/  @P0 BRA `(.L_x_14) ;  /* 0x0000000000480947 */ /* 0x000fea0003800000 */
[----:B-1----:R-:W1:Y:S01]  /*0ea0*/  S2UR UR4, SR_CgaCtaId ;  /* 0x00000000000479c3 */ /* 0x002e620000008800 */
        /* <DEDUP_REMOVED lines=12> */
[----:B-1----:R2:W1:Y:S01]  /*0f70*/  SYNCS.EXCH.64 URZ, [UR4+0x240], UR8 ;  /* 0x0002400804ff75b2 */ /* 0x0024620008000100 */
[----:B------:R2:W1:Y:S01]  /*0f80*/  SYNCS.EXCH.64 URZ, [UR4+0x250], UR6 ;  /* 0x0002500604ff75b2 */ /* 0x0004620008000100 */
[----:B------:R2:W1:Y:S01]  /*0f90*/  SYNCS.EXCH.64 URZ, [UR4+0x248], UR8 ;  /* 0x0002480804ff75b2 */ /* 0x0004620008000100 */
[----:B------:R2:W1:Y:S02]  /*0fa0*/  SYNCS.EXCH.64 URZ, [UR4+0x258], UR6 ;  /* 0x0002580604ff75b2 */ /* 0x0004640008000100 */
[----:B--2---:R-:W-:Y:S01]  /*0fb0*/  NOP ;  /* 0x0000000000007918 */ /* 0x004fe20000000000 */
.L_x_14:
[----:B------:R-:W2:Y:S01]  /*0fc0*/  SHFL.IDX PT, R2, R86, RZ, 0x1f ;  /* 0x00001fff56027589 */ /* 0x000ea200000e0000 */
[----:B------:R-:W1:Y:S01]  /*0fd0*/  S2UR UR56, SR_CgaCtaId ;  /* 0x00000000003879c3 */ /* 0x000e620000008800 */
[----:B------:R-:W-:Y:S01]  /*0fe0*/  NOP ;  /* 0x0000000000007918 */ /* 0x000fe20000000000 */
[----:B--2---:R-:W-:-:S13]  /*0ff0*/  ISETP.NE.AND P0, PT, R2, 0x3, PT ;  /* 0x000000030200780c */ /* 0x004fda0003f05270 */
[----:B-1----:R-:W-:Y:S05]  /*1000*/  @P0 BRA `(.L_x_15) ;  /* 0x0000000000340947 */ /* 0x002fea0003800000 */
[----:B------:R-:W-:Y:S01]  /*1010*/  UMOV UR4, 0x400 ;  /* 0x0000040000047882 */ /* 0x000fe20000000000 */
[----:B------:R-:W-:Y:S01]  /*1020*/  UMOV UR6, 0x20 ;  /* 0x0000002000067882 */ /* 0x000fe20000000000 */
[----:B------:R-:W-:Y:S02]  /*1030*/  ULEA UR4, UR56, UR4, 0x18 ;  /* 0x0000000438047291 */ /* 0x000fe4000f8ec0ff */
[----:B------:R-:W-:-:S04]  /*1040*/  UIADD3 UR6, UPT, UPT, -UR6, 0x100000, URZ ;  /* 0x0010000006067890 */ /* 0x000fc8000fffe1ff */
[----:B------:R-:W-:Y:S02]  /*1050*/  USHF.L.U32 UR7, UR6, 0xb, URZ ;  /* 0x0000000b06077899 */ /* 0x000fe400080006ff */
[----:B------:R-:W-:Y:S01]  /*1060*/  USHF.L.U32 UR6, UR6, 0x1, URZ ;  /* 0x0000000106067899 */ /* 0x000fe200080006ff */
[----:B------:R-:W-:Y:S01]  /*1070*/  ELECT P0, URZ, PT ;  /* 0x0000000000ff782f */ /* 0x000fe20003800000 */
[----:B------:R-:W1:Y:S10]  /*1080*/  FENCE.VIEW.ASYNC.S ;  /* 0x00000000000073c6 */ /* 0x000e740000000000 */
[----:B-1----:R1:W2:Y:S01]  /*1090*/  SYNCS.EXCH.64 URZ, [UR4+0x260], UR6 ;  /* 0x0002600604ff75b2 */ /* 0x0022a20008000100 */
[----:B------:R1:W1:Y:S01]  /*10a0*/  SYNCS.EXCH.64 URZ, [UR4+0x270], UR6 ;  /* 0x0002700604ff75b2 */ /* 0x0002620008000100 */
[----:B------:R1:W1:Y:S01]  /*10b0*/  SYNCS.EXCH.64 URZ, [UR4+0x268], UR6 ;  /* 0x0002680604ff75b2 */ /* 0x0002620008000100 */
[----:B------:R1:W1:Y:S01]  /*10c0*/  SYNCS.EXCH.64 URZ, [UR4+0x278], UR6 ;  /* 0x0002780604ff75b2 */ /* 0x0002620008000100 */
[----:B------:R-:W-:Y:S01]  /*10d0*/  NOP ;  /* 0x0000000000007918 */ /* 0x000fe20000000000 */
.L_x_15:
[----:B-1----:R-:W1:Y:S01]  /*10e0*/  LDCU UR4, c[0x0][0x36c] ;  /* 0x00006d80ff0477ac */ /* 0x002e620008000800 */
[----:B------:R-:W-:Y:S01]  /*10f0*/  ISETP.NE.OR P4, PT, R0, 0x2, !P4 ;  /* 0x000000020000780c */ /* 0x000fe20006785670 */
[----:B------:R-:W-:Y:S01]  /*1100*/  NOP ;  /* 0x0000000000007918 */ /* 0x000fe20000000000 */
[----:B------:R-:W-:Y:S01]  /*1110*/  LOP3.LUT R0, R81, 0x1f, RZ, 0xc0, !PT ;  /* 0x0000001f51007812 */ /* 0x000fe200078ec0ff */
[----:B------:R-:W-:Y:S02]  /*1120*/  UISETP.NE.AND UP4, UPT, UR21, URZ, UPT ;  /* 0x000000ff1500728c */ /* 0x000fe4000bf85270 */
[----:B-1----:R-:W-:-:S09]  /*1130*/  UISETP.EQ.U32.AND UP5, UPT, UR4, 0x1, UPT ;  /* 0x000000010400788c */ /* 0x002fd2000bfa2070 */
[----:B------:R-:W-:Y:S05]  /*1140*/  BRA.U !UP5, `(.L_x_16) ;  /* 0x000000010d087547 */ /* 0x000fea000b800000 */
[----:B--234-:R-:W-:Y:S01]  /*1150*/  UCGABAR_ARV ;  /* 0x00000000000079c7 */ /* 0x01cfe20008000000 */
[----:B------:R-:W-:Y:S05]  /*1160*/  BRA `(.L_x_17) ;  /* 0x0000000000047947 */ /* 0x000fea0003800000 */
.L_x_16:
[----:B--234-:R-:W-:Y:S01]  /*1170*/  NOP ;  /* 0x0000000000007918 */ /* 0x01cfe20000000000 */
.L_x_17:
[----:B------:R-:W1:Y:S01]  /*1180*/  S2UR UR27, SR_CTAID.X ;  /* 0x00000000001b79c3 */ /* 0x000e620000002500 */
[----:B------:R-:W-:-:S05]  /*1190*/  CS2R.32 R92, SR_CgaSize ;  /* 0x00000000005c7805 */ /* 0x000fca0000008a00 */
[----:B------:R-:W-:-:S05]  /*11a0*/  IMAD R92, R92, -0xa0, RZ ;  /* 0xffffff605c5c7824 */ /* 0x000fca00078e02ff */
[----:B------:R-:W-:-:S14]  /*11b0*/  R2UR UR5, R92 ;  /* 0x000000005c0572ca */ /* 0x000fdc00000e0000 */
[----:B------:R-:W2:Y:S01]  /*11c0*/  LDCU UR5, c[0x0][UR5+0x2b0] ;  /* 0x00005600050577ac */ /* 0x000ea20008000800 */
[----:B------:R-:W-:-:S05]  /*11d0*/  CS2R.32 R92, SR_CgaSize ;  /* 0x00000000005c7805 */ /* 0x000fca0000008a00 */
[----:B------:R-:W-:-:S05]  /*11e0*/  IMAD R92, R92, -0xa0, RZ ;  /* 0xffffff605c5c7824 */ /* 0x000fca00078e02ff */
[----:B------:R-:W-:-:S14]  /*11f0*/  R2UR UR4, R92 ;  /* 0x000000005c0472ca */ /* 0x000fdc00000e0000 */
[----:B------:R-:W3:Y:S01]  /*1200*/  LDCU UR4, c[0x0][UR4+0x2b4] ;  /* 0x00005680040477ac */ /* 0x000ee20008000800 */
[----:B------:R-:W4:Y:S01]  /*1210*/  S2UR UR20, SR_CTAID.Y ;  /* 0x00000000001479c3 */ /* 0x000f220000002600 */
[----:B------:R-:W-:-:S05]  /*1220*/  CS2R.32 R92, SR_CgaSize ;  /* 0x00000000005c7805 */ /* 0x000fca0000008a00 */
[----:B------:R-:W-:-:S05]  /*1230*/  IMAD R92, R92, -0xa0, RZ ;  /* 0xffffff605c5c7824 */ /* 0x000fca00078e02ff */
[----:B------:R-:W-:-:S14]  /*1240*/  R2UR UR7, R92 ;  /* 0x000000005c0772ca */ /* 0x000fdc00000e0000 */
[----:B------:R-:W3:Y:S01]  /*1250*/  LDCU UR7, c[0x0][UR7+0x2a0] ;  /* 0x00005400070777ac */ /* 0x000ee20008000800 */
[----:B------:R-:W-:-:S05]  /*1260*/  CS2R.32 R92, SR_CgaSize ;  /* 0x00000000005c7805 */ /* 0x000fca0000008a00 */
[----:B------:R-:W-:-:S05]  /*1270*/  IMAD R92, R92, -0xa0, RZ ;  /* 0xffffff605c5c7824 */ /* 0x000fca00078e02ff */
[----:B------:R-:W-:-:S14]  /*1280*/  R2UR UR8, R92 ;  /* 0x000000005c0872ca */ /* 0x000fdc00000e0000 */
[----:B------:R-:W3:Y:S01]  /*1290*/  LDCU UR8, c[0x0][UR8+0x2a4] ;  /* 0x00005480080877ac */ /* 0x000ee20008000800 */
[----:B------:R-:W-:Y:S02]  /*12a0*/  ULOP3.LUT UR63, UR56, 0x1, URZ, 0xc0, !UPT ;  /* 0x00000001383f7892 */ /* 0x000fe4000f8ec0ff */
[----:B------:R-:W-:Y:S02]  /*12b0*/  USHF.R.U32.HI UR28, URZ, 0x1, UR56 ;  /* 0x00000001ff1c7899 */ /* 0x000fe40008011638 */
[----:B------:R-:W-:Y:S02]  /*12c0*/  UISETP.GT.U32.AND UP1, UPT, UR63, 0xffff, UPT ;  /* 0x0000ffff3f00788c */ /* 0x000fe4000bf24070 */
[----:B------:R-:W-:Y:S01]  /*12d0*/  USHF.L.U32 UR37, UR56, 0xa, URZ ;  /* 0x0000000a38257899 */ /* 0x000fe200080006ff */
[----:B-1----:R-:W-:Y:S01]  /*12e0*/  I2FP.F32.U32 R3, UR27 ;  /* 0x0000001b00037c45 */ /* 0x002fe20008201000 */
[----:B------:R-:W-:Y:S02]  /*12f0*/  USHF.L.U32 UR50, UR56, 0x7, URZ ;  /* 0x0000000738327899 */ /* 0x000fe400080006ff */
[----:B------:R-:W-:-:S02]  /*1300*/  USHF.L.U32 UR26, UR56, 0x6, URZ ;  /* 0x00000006381a7899 */ /* 0x000fc400080006ff */
[----:B--2---:R-:W-:Y:S01]  /*1310*/  FMUL R3, R3, UR5 ;  /* 0x0000000503037c20 */ /* 0x004fe20008400000 */
[----:B------:R-:W1:Y:S01]  /*1320*/  LDCU UR24, c[0x0][0xf24] ;  /* 0x0001e480ff1877ac */ /* 0x000e620008000800 */
[----:B----4-:R-:W-:Y:S01]  /*1330*/  I2FP.F32.U32 R2, UR20 ;  /* 0x0000001400027c45 */ /* 0x010fe20008201000 */
[----:B------:R-:W2:Y:S03]  /*1340*/  LDCU UR39, c[0x0][0xf24] ;  /* 0x0001e480ff2777ac */ /* 0x000ea60008000800 */
[----:B------:R-:W4:Y:S01]  /*1350*/  F2I.U32.TRUNC.NTZ R3, R3 ;  /* 0x0000000300037305 */ /* 0x000f22000020f000 */
[----:B---3--:R-:W-:Y:S01]  /*1360*/  FMUL R2, R2, UR4 ;  /* 0x0000000402027c20 */ /* 0x008fe20008400000 */
[----:B------:R-:W-:Y:S01]  /*1370*/  ULOP3.LUT UR4, UR56, 0x2, URZ, 0xc0, !UPT ;  /* 0x0000000238047892 */ /* 0x000fe2000f8ec0ff */
[----:B------:R-:W3:Y:S05]  /*1380*/  LDCU UR29, c[0x0][0xf30] ;  /* 0x0001e600ff1d77ac */ /* 0x000eea0008000800 */
[----:B------:R-:W1:Y:S01]  /*1390*/  F2I.U32.TRUNC.NTZ R2, R2 ;  /* 0x0000000200027305 */ /* 0x000e62000020f000 */
[----:B------:R-:W-:-:S02]  /*13a0*/  UISETP.GT.U32.AND UP0, UPT, UR4, 0xffff, UPT ;  /* 0x0000ffff0400788c */ /* 0x000fc4000bf04070 */
[----:B------:R-:W-:Y:S02]  /*13b0*/  USHF.L.U32 UR48, UR56, 0x8, URZ ;  /* 0x0000000838307899 */ /* 0x000fe400080006ff */
[----:B------:R-:W-:Y:S01]  /*13c0*/  USEL UR30, UR4, 0xffff, !UP0 ;  /* 0x0000ffff041e7887 */ /* 0x000fe2000c000000 */
[----:B----4-:R-:W-:Y:S01]  /*13d0*/  R2UR UR5, R3 ;  /* 0x00000000030572ca */ /* 0x010fe200000e0000 */
[----:B------:R-:W-:Y:S01]  /*13e0*/  UMOV UR33, 0x5 ;  /* 0x0000000500217882 */ /* 0x000fe20000000000 */
[----:B------:R-:W-:Y:S01]  /*13f0*/  USEL UR31, UR63, 0xffff, !UP1 ;  /* 0x0000ffff3f1f7887 */ /* 0x000fe2000c800000 */
[----:B-1----:R-:W-:Y:S02]  /*1400*/  R2UR UR6, R2 ;  /* 0x00000000020672ca */ /* 0x002fe400000e0000 */
[----:B------:R-:W-:-:S08]  /*1410*/  PRMT R2, RZ, 0x7610, R2 ;  /* 0x00007610ff027816 */ /* 0x000fd00000000002 */
[----:B------:R-:W-:-:S04]  /*1420*/  UIADD3 UR5, UPT, UPT, -UR5, URZ, URZ ;  /* 0x000000ff05057290 */ /* 0x000fc8000fffe1ff */
[----:B------:R-:W-:Y:S02]  /*1430*/  UIMAD UR5, UR7, UR5, UR27 ;  /* 0x00000005070572a4 */ /* 0x000fe4000f8e021b */
[----:B------:R-:W-:-:S04]  /*1440*/  UIADD3 UR4, UPT, UPT, -UR6, URZ, URZ ;  /* 0x000000ff06047290 */ /* 0x000fc8000fffe1ff */
[----:B------:R-:W-:Y:S01]  /*1450*/  IMAD.U32 R92, RZ, RZ, UR5 ;  /* 0x00000005ff5c7e24 */ /* 0x000fe2000f8e00ff */
[----:B------:R-:W-:-:S06]  /*1460*/  UIMAD UR4, UR8, UR4, UR20 ;  /* 0x00000004080472a4 */ /* 0x000fcc000f8e0214 */
[----:B------:R-:W-:Y:S01]  /*1470*/  IMAD.U32 R91, RZ, RZ, UR4 ;  /* 0x00000004ff5b7e24 */ /* 0x000fe2000f8e00ff */
[----:B--23--:R-:W-:Y:S06]  /*1480*/  BRA.U UP4, `(.L_x_18) ;  /* 0x0000000104447547 */ /* 0x00cfec000b800000 */
[----:B------:R-:W-:Y:S02]  /*1490*/  R2UR UR4, R91 ;  /* 0x000000005b0472ca */ /* 0x000fe400000e0000 */
[----:B------:R-:W-:-:S11]  /*14a0*/  R2UR UR6, R92 ;  /* 0x000000005c0672ca */ /* 0x000fd600000e0000 */
[----:B------:R-:W-:Y:S02]  /*14b0*/  UISETP.NE.AND UP0, UPT, UR4, URZ, UPT ;  /* 0x000000ff0400728c */ /* 0x000fe4000bf05270 */
[----:B------:R-:W-:Y:S02]  /*14c0*/  UISETP.NE.AND UP1, UPT, UR4, 0x1, UPT ;  /* 0x000000010400788c */ /* 0x000fe4000bf25270 */
[----:B------:R-:W-:Y:S02]  /*14d0*/  UISETP.NE.AND UP2, UPT, UR6, URZ, UP0 ;  /* 0x000000ff0600728c */ /* 0x000fe40008745270 */
[----:B------:R-:W-:Y:S02]  /*14e0*/  USEL UR4, URZ, 0x2, UP0 ;  /* 0x00000002ff047887 */ /* 0x000fe40008000000 */
[----:B------:R-:W-:Y:S02]  /*14f0*/  USEL UR8, URZ, 0x1, UP2 ;  /* 0x00000001ff087887 */ /* 0x000fe40009000000 */
[----:B------:R-:W-:-:S02]  /*1500*/  UISETP.NE.AND UP2, UPT, UR6, URZ, UPT ;  /* 0x000000ff0600728c */ /* 0x000fc4000bf45270 */
[----:B------:R-:W-:Y:S02]  /*1510*/  USEL UR5, URZ, 0x4, UP1 ;  /* 0x00000004ff057887 */ /* 0x000fe40008800000 */
[----:B------:R-:W-:Y:S02]  /*1520*/  UISETP.NE.AND UP0, UPT, UR6, 0x1, UPT ;  /* 0x000000010600788c */ /* 0x000fe4000bf05270 */
[----:B------:R-:W-:Y:S02]  /*1530*/  USEL UR6, URZ, 0x8, UP1 ;  /* 0x00000008ff067887 */ /* 0x000fe40008800000 */
[----:B------:R-:W-:Y:S02]  /*1540*/  USEL UR7, UR5, 0x4, UP2 ;  /* 0x0000000405077887 */ /* 0x000fe40009000000 */
[----:B------:R-:W-:Y:S02]  /*1550*/  USEL UR4, UR4, 0x2, UP0 ;  /* 0x0000000204047887 */ /* 0x000fe40008000000 */
[----:B------:R-:W-:-:S02]  /*1560*/  USEL UR5, UR6, 0x8, UP0 ;  /* 0x0000000806057887 */ /* 0x000fc40008000000 */
[----:B------:R-:W-:-:S04]  /*1570*/  UIADD3 UR4, UPT, UPT, UR4, UR7, UR8 ;  /* 0x0000000704047290 */ /* 0x000fc8000fffe008 */
[----:B------:R-:W-:-:S06]  /*1580*/  UIADD3 UR4, UPT, UPT, UR4, UR5, URZ ;  /* 0x0000000504047290 */ /* 0x000fcc000fffe0ff */
[----:B------:R-:W-:-:S07]  /*1590*/  IMAD.U32 R2, RZ, RZ, UR4 ;  /* 0x00000004ff027e24 */ /* 0x000fce000f8e00ff */
.L_x_18:
[----:B------:R-:W1:Y:S01]  /*15a0*/  S2UR UR44, SR_CTAID.Z ;  /* 0x00000000002c79c3 */ /* 0x000e620000002700 */
[----:B------:R-:W-:Y:S01]  /*15b0*/  UISETP.GE.AND UP0, UPT, UR24, 0x1, UPT ;  /* 0x000000011800788c */ /* 0x000fe2000bf06270 */
[----:B------:R-:W-:-:S08]  /*15c0*/  UMOV UR32, 0x3 ;  /* 0x0000000300207882 */ /* 0x000fd00000000000 */
[----:B------:R-:W-:Y:S05]  /*15d0*/  BRA.U !UP0, `(.L_x_19) ;  /* 0x0000000108d47547 */ /* 0x000fea000b800000 */
[----:B------:R-:W2:Y:S01]  /*15e0*/  LDCU.128 UR12, c[0x0][0xf10] ;  /* 0x0001e200ff0c77ac */ /* 0x000ea20008000c00 */
[----:B------:R-:W3:Y:S01]  /*15f0*/  LDCU UR6, c[0x0][0x370] ;  /* 0x00006e00ff0677ac */ /* 0x000ee20008000800 */
[----:B------:R-:W4:Y:S01]  /*1600*/  LDCU UR5, c[0x0][0x374] ;  /* 0x00006e80ff0577ac */ /* 0x000f220008000800 */
[----:B------:R-:W1:Y:S01]  /*1610*/  LDCU UR25, c[0x0][0xf0c] ;  /* 0x0001e180ff1977ac */ /* 0x000e620008000800 */
[----:B------:R-:W1:Y:S01]  /*1620*/  LDCU UR4, c[0x0][0xf20] ;  /* 0x0001e400ff0477ac */ /* 0x000e620008000800 */
[----:B------:R-:W1:Y:S01]  /*1630*/  LDCU.64 UR8, c[0x0][0xf28] ;  /* 0x0001e500ff0877ac */ /* 0x000e620008000a00 */
[----:B--2---:R-:W-:Y:S02]  /*1640*/  UISETP.NE.AND UP0, UPT, UR14, 0x1, UPT ;  /* 0x000000010e00788c */ /* 0x004fe4000bf05270 */
[----:B----4-:R-:W-:Y:S02]  /*1650*/  UIMAD.WIDE.U32 UR10, UR5, UR15, URZ ;  /* 0x0000000f050a72a5 */ /* 0x010fe4000f8e00ff */
[----:B---3--:R-:W-:-:S02]  /*1660*/  UIMAD.WIDE.U32 UR18, UR6, UR12, URZ ;  /* 0x0000000c061272a5 */ /* 0x008fc4000f8e00ff */
[----:B-1----:R-:W-:Y:S02]  /*1670*/  UISETP.NE.AND UP1, UPT, UR25, 0x1, UPT ;  /* 0x000000011900788c */ /* 0x002fe4000bf25270 */
[----:B------:R-:W-:Y:S01]  /*1680*/  UISETP.NE.AND UP2, UPT, UR24, 0x1, UPT ;  /* 0x000000011800788c */ /* 0x000fe2000bf45270 */
[----:B------:R-:W-:Y:S02]  /*1690*/  UMOV UR10, UR11 ;  /* 0x0000000b000a7c82 */ /* 0x000fe40008000000 */
[----:B------:R-:W-:Y:S01]  /*16a0*/  UMOV UR18, UR19 ;  /* 0x0000001300127c82 */ /* 0x000fe20008000000 */
[----:B------:R-:W-:Y:S02]  /*16b0*/  @UP0 USHF.R.U32.HI UR5, URZ, UR4, UR10 ;  /* 0x00000004ff050299 */ /* 0x000fe4000801160a */
[----:B------:R-:W-:Y:S02]  /*16c0*/  UIMAD.WIDE.U32 UR22, UR20, UR15, URZ ;  /* 0x0000000f141672a5 */ /* 0x000fe4000f8e00ff */
[----:B------:R-:W-:-:S02]  /*16d0*/  UIMAD.WIDE.U32 UR10, UR5, UR8, URZ ;  /* 0x00000008050a72a5 */ /* 0x000fc4000f8e00ff */
[----:B------:R-:W-:Y:S02]  /*16e0*/  @UP1 USHF.R.U32.HI UR6, URZ, UR13, UR18 ;  /* 0x0000000dff061299 */ /* 0x000fe40008011612 */
[----:B------:R-:W-:Y:S02]  /*16f0*/  UIMAD.WIDE.U32 UR16, UR27, UR12, URZ ;  /* 0x0000000c1b1072a5 */ /* 0x000fe4000f8e00ff */
[----:B------:R-:W-:Y:S01]  /*1700*/  UIMAD.WIDE.U32 UR18, UR6, UR8, URZ ;  /* 0x00000008061272a5 */ /* 0x000fe2000f8e00ff */
[----:B------:R-:W-:Y:S01]  /*1710*/  UMOV UR22, UR23 ;  /* 0x0000001700167c82 */ /* 0x000fe20008000000 */
[----:B------:R-:W-:Y:S01]  /*1720*/  UMOV UR10, UR11 ;  /* 0x0000000b000a7c82 */ /* 0x000fe20008000000 */
[----:B------:R-:W-:Y:S02]  /*1730*/  USHF.R.U32.HI UR22, URZ, UR4, UR22 ;  /* 0x00000004ff167299 */ /* 0x000fe40008011616 */
[----:B------:R-:W-:Y:S02]  /*1740*/  @UP2 USHF.R.U32.HI UR5, URZ, UR9, UR10 ;  /* 0x00000009ff052299 */ /* 0x000fe4000801160a */
[----:B------:R-:W-:Y:S01]  /*1750*/  UMOV UR7, UR19 ;  /* 0x0000001300077c82 */ /* 0x000fe20008000000 */
[----:B------:R-:W-:Y:S01]  /*1760*/  UMOV UR16, UR17 ;  /* 0x0000001100107c82 */ /* 0x000fe20008000000 */
[----:B------:R-:W-:-:S02]  /*1770*/  @UP2 USHF.R.U32.HI UR6, URZ, UR9, UR7 ;  /* 0x00000009ff062299 */ /* 0x000fc40008011607 */
[----:B------:R-:W-:Y:S02]  /*1780*/  USHF.R.U32.HI UR13, URZ, UR13, UR16 ;  /* 0x0000000dff0d7299 */ /* 0x000fe40008011610 */
[----:B------:R-:W-:Y:S02]  /*1790*/  USEL UR4, UR20, UR22, !UP0 ;  /* 0x0000001614047287 */ /* 0x000fe4000c000000 */
[----:B------:R-:W-:Y:S02]  /*17a0*/  UIMAD UR7, UR5, UR24, URZ ;  /* 0x00000018050772a4 */ /* 0x000fe4000f8e02ff */
[----:B------:R-:W-:Y:S02]  /*17b0*/  USEL UR5, UR27, UR13, !UP1 ;  /* 0x0000000d1b057287 */ /* 0x000fe4000c800000 */
[----:B------:R-:W-:Y:S02]  /*17c0*/  UIMAD UR12, UR6, UR24, URZ ;  /* 0x00000018060c72a4 */ /* 0x000fe4000f8e02ff */
[----:B------:R-:W-:-:S02]  /*17d0*/  UISETP.GE.AND UP0, UPT, UR4, UR7, UPT ;  /* 0x000000070400728c */ /* 0x000fc4000bf06270 */
[----:B------:R-:W-:Y:S02]  /*17e0*/  UIMAD.WIDE.U32 UR10, UR4, UR8, URZ ;  /* 0x00000008040a72a5 */ /* 0x000fe4000f8e00ff */
[----:B------:R-:W-:Y:S02]  /*17f0*/  UISETP.GE.OR UP0, UPT, UR5, UR12, UP0 ;  /* 0x0000000c0500728c */ /* 0x000fe40008706670 */
[----:B------:R-:W-:Y:S02]  /*1800*/  UIMAD.WIDE.U32 UR12, UR5, UR8, URZ ;  /* 0x00000008050c72a5 */ /* 0x000fe4000f8e00ff */
[----:B------:R-:W-:Y:S01]  /*1810*/  UIADD3 UR10, UPT, UPT, -UR4, URZ, URZ ;  /* 0x000000ff040a7290 */ /* 0x000fe2000fffe1ff */
[----:B------:R-:W-:Y:S01]  /*1820*/  UMOV UR8, UR11 ;  /* 0x0000000b00087c82 */ /* 0x000fe20008000000 */
[----:B------:R-:W-:Y:S02]  /*1830*/  UIADD3 UR11, UPT, UPT, -UR5, URZ, URZ ;  /* 0x000000ff050b7290 */ /* 0x000fe4000fffe1ff */
[----:B------:R-:W-:-:S03]  /*1840*/  USHF.R.U32.HI UR8, URZ, UR9, UR8 ;  /* 0x00000009ff087299 */ /* 0x000fc60008011608 */
[----:B------:R-:W-:Y:S01]  /*1850*/  @!UP0 UMOV UR7, UR13 ;  /* 0x0000000d00078c82 */ /* 0x000fe20008000000 */
[----:B------:R-:W-:Y:S02]  /*1860*/  UIMAD UR20, UR14, UR10, UR20 ;  /* 0x0000000a0e1472a4 */ /* 0x000fe4000f8e0214 */
[----:B------:R-:W-:Y:S02]  /*1870*/  USEL UR8, UR4, UR8, !UP2 ;  /* 0x0000000804087287 */ /* 0x000fe4000d000000 */
[----:B------:R-:W-:Y:S02]  /*1880*/  @!UP0 USHF.R.U32.HI UR7, URZ, UR9, UR7 ;  /* 0x00000009ff078299 */ /* 0x000fe40008011607 */
[----:B------:R-:W-:Y:S02]  /*1890*/  UIADD3 UR9, UPT, UPT, -UR8, URZ, URZ ;  /* 0x000000ff08097290 */ /* 0x000fe4000fffe1ff */
[----:B------:R-:W-:Y:S02]  /*18a0*/  @!UP0 USEL UR7, UR5, UR7, !UP2 ;  /* 0x0000000705078287 */ /* 0x000fe4000d000000 */
[----:B------:R-:W-:-:S02]  /*18b0*/  UIMAD UR9, UR24, UR9, UR4 ;  /* 0x00000009180972a4 */ /* 0x000fc4000f8e0204 */
[----:B------:R-:W-:Y:S02]  /*18c0*/  @!UP0 UIADD3 UR8, UPT, UPT, UR8, -UR7, URZ ;  /* 0x8000000708088290 */ /* 0x000fe4000fffe0ff */
[----:B------:R-:W-:Y:S02]  /*18d0*/  @!UP0 UIMAD UR6, UR9, UR6, UR7 ;  /* 0x00000006090682a4 */ /* 0x000fe4000f8e0207 */
[----:B------:R-:W-:Y:S02]  /*18e0*/  @!UP0 UIMAD UR4, UR8, UR24, UR5 ;  /* 0x00000018080482a4 */ /* 0x000fe4000f8e0205 */
[----:B------:R-:W-:Y:S02]  /*18f0*/  UIMAD UR27, UR25, UR11, UR27 ;  /* 0x0000000b191b72a4 */ /* 0x000fe4000f8e021b */
[----:B------:R-:W-:Y:S01]  /*1900*/  UIMAD UR20, UR4, UR14, UR20 ;  /* 0x0000000e041472a4 */ /* 0x000fe2000f8e0214 */
[----:B------:R-:W-:Y:S02]  /*1910*/  @!UP0 UMOV UR5, UR6 ;  /* 0x0000000600058c82 */ /* 0x000fe40008000000 */
[----:B------:R-:W-:-:S12]  /*1920*/  UIMAD UR27, UR5, UR25, UR27 ;  /* 0x00000019051b72a4 */ /* 0x000fd8000f8e021b */
.L_x_19:
[----:B------:R-:W-:Y:S02]  /*1930*/  UISETP.NE.AND UP0, UPT, UR29, 0x1, UPT ;  /* 0x000000011d00788c */ /* 0x000fe4000bf05270 */
[----:B------:R-:W-:Y:S02]  /*1940*/  ULOP3.LUT UR48, UR48, 0x100, URZ, 0xc0, !UPT ;  /* 0x0000010030307892 */ /* 0x000fe4000f8ec0ff */
[----:B------:R-:W-:Y:S02]  /*1950*/  ULOP3.LUT UR31, UR31, 0xffff, URZ, 0xc0, !UPT ;  /* 0x0000ffff1f1f7892 */ /* 0x000fe4000f8ec0ff */
[----:B------:R-:W-:Y:S02]  /*1960*/  ULOP3.LUT UR30, UR30, 0xffff, URZ, 0xc0, !UPT ;  /* 0x0000ffff1e1e7892 */ /* 0x000fe4000f8ec0ff */
[----:B------:R-:W-:Y:S02]  /*1970*/  ULOP3.LUT UR38, UR37, 0x800, URZ, 0xc0, !UPT ;  /* 0x0000080025267892 */ /* 0x000fe4000f8ec0ff */
[----:B------:R-:W-:-:S02]  /*1980*/  UISETP.NE.AND UP1, UPT, UR21, 0x2, UPT ;  /* 0x000000021500788c */ /* 0x000fc4000bf25270 */
[----:B------:R-:W-:Y:S02]  /*1990*/  ULOP3.LUT UR37, UR37, 0x400, URZ, 0xc0, !UPT ;  /* 0x0000040025257892 */ /* 0x000fe4000f8ec0ff */
[----:B------:R-:W-:Y:S02]  /*19a0*/  ULOP3.LUT UR50, UR50, 0x100, URZ, 0xc0, !UPT ;  /* 0x0000010032327892 */ /* 0x000fe4000f8ec0ff */
[----:B------:R-:W-:Y:S02]  /*19b0*/  ULOP3.LUT UR26, UR26, 0x80, URZ, 0xc0, !UPT ;  /* 0x000000801a1a7892 */ /* 0x000fe4000f8ec0ff */
[----:B------:R-:W-:Y:S02]  /*19c0*/  USHF.R.U32.HI UR10, URZ, 0x1, UR48 ;  /* 0x00000001ff0a7899 */ /* 0x000fe40008011630 */
[----:B------:R-:W-:Y:S02]  /*19d0*/  USHF.L.U32 UR31, UR33, UR31, URZ ;  /* 0x0000001f211f7299 */ /* 0x000fe400080006ff */
[----:B------:R-:W-:Y:S01]  /*19e0*/  USHF.L.U32 UR30, UR32, UR30, URZ ;  /* 0x0000001e201e7299 */ /* 0x000fe200080006ff */
[----:B------:R-:W-:Y:S11]  /*19f0*/  BRA.U UP0, `(.L_x_20) ;  /* 0x0000000100447547 */ /* 0x000ff6000b800000 */
[----:B------:R-:W2:Y:S01]  /*1a00*/  LDCU.128 UR12, c[0x0][0xf10] ;  /* 0x0001e200ff0c77ac */ /* 0x000ea20008000c00 */
[----:B------:R-:W3:Y:S01]  /*1a10*/  LDCU UR8, c[0x0][0xf0c] ;  /* 0x0001e180ff0877ac */ /* 0x000ee20008000800 */
[----:B------:R-:W4:Y:S01]  /*1a20*/  LDCU UR9, c[0x0][0xf20] ;  /* 0x0001e400ff0977ac */ /* 0x000f220008000800 */
[----:B--2---:R-:W-:Y:S02]  /*1a30*/  UIMAD.WIDE.U32 UR6, UR27, UR12, URZ ;  /* 0x0000000c1b0672a5 */ /* 0x004fe4000f8e00ff */
[----:B------:R-:W-:Y:S02]  /*1a40*/  UIMAD.WIDE.U32 UR4, UR20, UR15, URZ ;  /* 0x0000000f140472a5 */ /* 0x000fe4000f8e00ff */
[----:B---3--:R-:W-:Y:S02]  /*1a50*/  UISETP.NE.AND UP2, UPT, UR8, 0x1, UPT ;  /* 0x000000010800788c */ /* 0x008fe4000bf45270 */
[----:B------:R-:W-:Y:S01]  /*1a60*/  UISETP.NE.AND UP0, UPT, UR14, 0x1, UPT ;  /* 0x000000010e00788c */ /* 0x000fe2000bf05270 */
[----:B------:R-:W-:-:S02]  /*1a70*/  UMOV UR6, UR7 ;  /* 0x0000000700067c82 */ /* 0x000fc40008000000 */
[----:B------:R-:W-:Y:S01]  /*1a80*/  UMOV UR4, UR5 ;  /* 0x0000000500047c82 */ /* 0x000fe20008000000 */
[----:B------:R-:W-:Y:S02]  /*1a90*/  USHF.R.U32.HI UR13, URZ, UR13, UR6 ;  /* 0x0000000dff0d7299 */ /* 0x000fe40008011606 */
[----:B----4-:R-:W-:Y:S02]  /*1aa0*/  USHF.R.U32.HI UR4, URZ, UR9, UR4 ;  /* 0x00000009ff047299 */ /* 0x010fe40008011604 */
[----:B------:R-:W-:Y:S02]  /*1ab0*/  USEL UR5, UR27, UR13, !UP2 ;  /* 0x0000000d1b057287 */ /* 0x000fe4000d000000 */
[----:B------:R-:W-:-:S04]  /*1ac0*/  USEL UR4, UR20, UR4, !UP0 ;  /* 0x0000000414047287 */ /* 0x000fc8000c000000 */
[----:B------:R-:W-:Y:S02]  /*1ad0*/  UIADD3 UR6, UPT, UPT, UR5, -UR4, URZ ;  /* 0x8000000405067290 */ /* 0x000fe4000fffe0ff */
[----:B------:R-:W-:Y:S02]  /*1ae0*/  UIADD3 UR4, UPT, UPT, -UR5, UR4, URZ ;  /* 0x0000000405047290 */ /* 0x000fe4000fffe1ff */
[----:B------:R-:W-:Y:S02]  /*1af0*/  UIMAD UR20, UR6, UR14, UR20 ;  /* 0x0000000e061472a4 */ /* 0x000fe4000f8e0214 */
[----:B------:R-:W-:-:S12]  /*1b00*/  UIMAD UR27, UR4, UR8, UR27 ;  /* 0x00000008041b72a4 */ /* 0x000fd8000f8e021b */
.L_x_20:
[----:B------:R-:W-:Y:S05]  /*1b10*/  BRA.U !UP5, `(.L_x_21) ;  /* 0x000000010d0c7547 */ /* 0x000fea000b800000 */
[----:B------:R-:W-:Y:S01]  /*1b20*/  UCGABAR_WAIT ;  /* 0x0000000000007dc7 */ /* 0x000fe20008000000 */
[----:B------:R-:W-:Y:S01]  /*1b30*/  CCTL.IVALL ;  /* 0x00000000ff00798f */ /* 0x000fe20002000000 */
[----:B------:R-:W-:Y:S05]  /*1b40*/  BRA `(.L_x_22) ;  /* 0x0000000000047947 */ /* 0x000fea0003800000 */
.L_x_21:
[----:B------:R-:W-:Y:S06]  /*1b50*/  BAR.SYNC.DEFER_BLOCKING 0x0 ;  /* 0x0000000000007b1d */ /* 0x000fec0000010000 */
.L_x_22:
[----:B------:R-:W-:Y:S05]  /*1b60*/  BRA.U UP1, `(.L_x_23) ;  /* 0x00000025012c7547 */ /* 0x000fea000b800000 */
[----:B------:R-:W2:Y:S01]  /*1b70*/  LDCU UR6, c[0x0][0x38c] ;  /* 0x00007180ff0677ac */ /* 0x000ea20008000800 */
[----:B------:R-:W-:Y:S01]  /*1b80*/  PLOP3.LUT P2, PT, PT, PT, UP3, 0x80, 0x8 ;  /* 0x000000000008781c */ /* 0x000fe20003f4f038 */
[----:B------:R-:W-:Y:S01]  /*1b90*/  IMAD.MOV.U32 R12, RZ, RZ, 0x1 ;  /* 0x00000001ff0c7424 */ /* 0x000fe200078e00ff */
[----:B------:R-:W-:Y:S01]  /*1ba0*/  ISETP.EQ.OR P3, PT, R0, RZ, P4 ;  /* 0x000000ff0000720c */ /* 0x000fe20002762670 */
[----:B------:R-:W-:Y:S01]  /*1bb0*/  UISETP.NE.AND UP1, UPT, UR21, URZ, UPT ;  /* 0x000000ff1500728c */ /* 0x000fe2000bf25270 */
[----:B------:R-:W-:Y:S02]  /*1bc0*/  PLOP3.LUT P2, PT, P2, PT, PT, 0x8, 0x80 ;  /* 0x000000000080781c */ /* 0x000fe4000174e170 */
[----:B------:R-:W-:Y:S01]  /*1bd0*/  CS2R R10, SRZ ;  /* 0x00000000000a7805 */ /* 0x000fe2000001ff00 */
[----:B------:R-:W-:Y:S01]  /*1be0*/  IMAD.MOV.U32 R9, RZ, RZ, RZ ;  /* 0x000000ffff097224 */ /* 0x000fe200078e00ff */
[----:B------:R-:W3:Y:S01]  /*1bf0*/  LDCU UR58, c[0x0][0x370] ;  /* 0x00006e00ff3a77ac */ /* 0x000ee20008000800 */
[----:B------:R-:W-:Y:S01]  /*1c00*/  IMAD.MOV.U32 R8, RZ, RZ, 0x1 ;  /* 0x00000001ff087424 */ /* 0x000fe200078e00ff */
[----:B------:R-:W4:Y:S01]  /*1c10*/  LDCU.64 UR46, c[0x0][0x348] ;  /* 0x00006900ff2e77ac */ /* 0x000f220008000a00 */
[----:B------:R-:W1:Y:S01]  /*1c20*/  LDCU UR57, c[0x0][0x374] ;  /* 0x00006e80ff3977ac */ /* 0x000e620008000800 */
[----:B--2---:R-:W-:-:S02]  /*1c30*/  UIADD3 UR5, UPT, UPT, UR6, 0x3f, URZ ;  /* 0x0000003f06057890 */ /* 0x004fc4000fffe0ff */
[----:B------:R-:W-:Y:S02]  /*1c40*/  UIADD3 UR64, UPT, UPT, UR6, 0x7e, URZ ;  /* 0x0000007e06407890 */ /* 0x000fe4000fffe0ff */
[----:B------:R-:W-:Y:S02]  /*1c50*/  USHF.R.S32.HI UR4, URZ, 0x1f, UR5 ;  /* 0x0000001fff047899 */ /* 0x000fe40008011405 */
[----:B------:R-:W-:Y:S02]  /*1c60*/  USEL UR49, UR49, 0x2, UP1 ;  /* 0x0000000231317887 */ /* 0x000fe40008800000 */
[----:B------:R-:W-:Y:S02]  /*1c70*/  ULEA.HI UR4, UR4, UR5, URZ, 0x6 ;  /* 0x0000000504047291 */ /* 0x000fe4000f8f30ff */
[----:B------:R-:W-:Y:S02]  /*1c80*/  USHF.L.U32 UR5, UR28, 0x6, URZ ;  /* 0x000000061c057899 */ /* 0x000fe400080006ff */
[----:B------:R-:W-:-:S02]  /*1c90*/  USHF.R.S32.HI UR60, URZ, 0x6, UR4 ;  /* 0x00000006ff3c7899 */ /* 0x000fc40008011404 */
[----:B------:R-:W-:Y:S02]  /*1ca0*/  UIADD3 UR4, UPT, UPT, UR6, -0x1, URZ ;  /* 0xffffffff06047890 */ /* 0x000fe4000fffe0ff */
[----:B------:R-:W-:Y:S02]  /*1cb0*/  UISETP.LT.U32.AND UP0, UPT, UR60, 0x1e, UPT ;  /* 0x0000001e3c00788c */ /* 0x000fe4000bf01070 */
[----:B------:R-:W-:Y:S02]  /*1cc0*/  UISETP.GE.U32.AND UP2, UPT, UR4, -0x7f, UPT ;  /* 0xffffff810400788c */ /* 0x000fe4000bf46070 */
[----:B------:R-:W-:Y:S02]  /*1cd0*/  USEL UR59, UR60, 0x1e, UP0 ;  /* 0x0000001e3c3b7887 */ /* 0x000fe40008000000 */
[----:B------:R-:W-:Y:S02]  /*1ce0*/  ULOP3.LUT UR61, UR5, 0x40, URZ, 0xe2, !UPT ;  /* 0x00000040053d7892 */ /* 0x000fe4000f8ee2ff */
[----:B------:R-:W-:-:S02]  /*1cf0*/  UIADD3 UR45, UPT, UPT, UR59, -0x1, URZ ;  /* 0xffffffff3b2d7890 */ /* 0x000fc4000fffe0ff */
[----:B------:R-:W-:Y:S01]  /*1d00*/  UIADD3 UR62, UPT, UPT, UR60, -UR59, URZ ;  /* 0x8000003b3c3e7290 */ /* 0x000fe2000fffe0ff */
[----:B------:R-:W-:Y:S02]  /*1d10*/  UMOV UR14, URZ ;  /* 0x000000ff000e7c82 */ /* 0x000fe40008000000 */
[----:B------:R-:W-:-:S04]  /*1d20*/  @UP2 UIADD3 UR45, UPT, UPT, UR59, URZ, URZ ;  /* 0x000000ff3b2d2290 */ /* 0x000fc8000fffe0ff */
[----:B-1-34-:R-:W-:-:S12]  /*1d30*/  UIADD3 UR45, UPT, UPT, UR45, 0x1, URZ ;  /* 0x000000012d2d7890 */ /* 0x01afd8000fffe0ff */
.L_x_47:
[----:B------:R-:W-:Y:S01]  /*1d40*/  UISETP.NE.AND UP0, UPT, UR56, URZ, UPT ;  /* 0x000000ff3800728c */ /* 0x000fe2000bf05270 */
[----:B------:R-:W1:Y:S08]  /*1d50*/  S2UR UR56, SR_CgaCtaId ;  /* 0x00000000003879c3 */ /* 0x000e700000008800 */
[----:B---3--:R-:W-:Y:S05]  /*1d60*/  BRA.U UP0, `(.L_x_24) ;  /* 0x0000000100347547 */ /* 0x008fea000b800000 */
[----:B------:R-:W2:Y:S01]  /*1d70*/  S2R R0, SR_CgaCtaId ;  /* 0x0000000000007919 */ /* 0x000ea20000008800 */
[----:B------:R-:W-:-:S04]  /*1d80*/  MOV R2, 0x400 ;  /* 0x0000040000027802 */ /* 0x000fc80000000f00 */
[----:B--2---:R-:W-:Y:S02]  /*1d90*/  LEA R0, R0, R2, 0x18 ;  /* 0x0000000200007211 */ /* 0x004fe400078ec0ff */
[----:B------:R-:W-:-:S03]  /*1da0*/  SHF.L.U32 R2, R8, 0x1f, RZ ;  /* 0x0000001f08027819 */ /* 0x000fc600000006ff */
[----:B------:R-:W-:-:S04]  /*1db0*/  IMAD R0, R9, 0x8, R0 ;  /* 0x0000000809007824 */ /* 0x000fc800078e0200 */
[----:B------:R-:W2:Y:S02]  /*1dc0*/  SYNCS.PHASECHK.TRANS64.TRYWAIT P0, [R0+URZ+0x270], R2 ;  /* 0x00027002000075a7 */ /* 0x000ea400080011ff */
[----:B--2---:R-:W-:Y:S05]  /*1dd0*/  @!P0 BRA `(.L_x_25) ;  /* 0x000000a400308947 */ /* 0x004fea0003800000 */
.L_x_183:
[----:B------:R-:W-:Y:S01]  /*1de0*/  VIADD R9, R9, 0x1 ;  /* 0x0000000109097836 */ /* 0x000fe20000000000 */
[----:B------:R2:W-:Y:S04]  /*1df0*/  SYNCS.ARRIVE.TRANS64.A1T0 RZ, [R0+URZ+0x260], RZ ;  /* 0x000260ff00ff79a7 */ /* 0x0005e800081000ff */
[----:B------:R-:W-:-:S04]  /*1e00*/  ISETP.NE.AND P0, PT, R9, 0x2, PT ;  /* 0x000000020900780c */ /* 0x000fc80003f05270 */
[----:B------:R-:W-:Y:S02]  /*1e10*/  SEL R9, R9, RZ, P0 ;  /* 0x000000ff09097207 */ /* 0x000fe40000000000 */
[----:B--2---:R-:W-:-:S04]  /*1e20*/  SEL R0, RZ, 0x1, P0 ;  /* 0x00000001ff007807 */ /* 0x004fc80000000000 */
[----:B------:R-:W-:-:S07]  /*1e30*/  LOP3.LUT R8, R8, R0, RZ, 0x3c, !PT ;  /* 0x0000000008087212 */ /* 0x000fce00078e3cff */
.L_x_24:
[----:B------:R-:W-:Y:S01]  /*1e40*/  UMOV UR5, 0x400 ;  /* 0x0000040000057882 */ /* 0x000fe20000000000 */
[----:B------:R-:W-:Y:S01]  /*1e50*/  SHF.L.U32 R0, R12, 0x1f, RZ ;  /* 0x0000001f0c007819 */ /* 0x000fe200000006ff */
[----:B-1----:R-:W-:Y:S02]  /*1e60*/  ULEA UR5, UR56, UR5, 0x18 ;  /* 0x0000000538057291 */ /* 0x002fe4000f8ec0ff */
[----:B------:R-:W-:Y:S02]  /*1e70*/  UISETP.GE.U32.AND UP0, UPT, UR64, 0x7f, UPT ;  /* 0x0000007f4000788c */ /* 0x000fe4000bf06070 */
[----:B------:R-:W-:Y:S02]  /*1e80*/  ULEA UR4, UR14, UR5, 0x3 ;  /* 0x000000050e047291 */ /* 0x000fe4000f8e18ff */
[----:B------:R-:W-:Y:S02]  /*1e90*/  ULEA UR35, UR20, UR63, 0x1 ;  /* 0x0000003f14237291 */ /* 0x000fe4000f8e08ff */
[----:B------:R-:W-:-:S02]  /*1ea0*/  ULEA.HI UR11, UR20, UR20, URZ, 0x1 ;  /* 0x00000014140b7291 */ /* 0x000fc4000f8f08ff */
[----:B------:R-:W-:Y:S02]  /*1eb0*/  ULEA UR43, UR27, UR61, 0x7 ;  /* 0x0000003d1b2b7291 */ /* 0x000fe4000f8e38ff */
[----:B------:R-:W-:Y:S01]  /*1ec0*/  USHF.L.U32 UR35, UR35, 0x5, URZ ;  /* 0x0000000523237899 */ /* 0x000fe200080006ff */
[----:B------:R1:W2:Y:S01]  /*1ed0*/  SYNCS.PHASECHK.TRANS64.TRYWAIT P1, [UR4+0xf0], R0 ;  /* 0x0000f000ff0075a7 */ /* 0x0002a20008021104 */
[----:B------:R-:W-:Y:S01]  /*1ee0*/  USHF.R.S32.HI UR11, URZ, 0x1, UR11 ;  /* 0x00000001ff0b7899 */ /* 0x000fe2000801140b */
[----:B------:R-:W-:Y:S01]  /*1ef0*/  UMOV UR20, URZ ;  /* 0x000000ff00147c82 */ /* 0x000fe20008000000 */
[----:B------:R-:W-:Y:S10]  /*1f00*/  BRA.U !UP0, `(.L_x_26) ;  /* 0x0000000508147547 */ /* 0x000ff4000b800000 */
[----:B------:R-:W-:Y:S01]  /*1f10*/  UMOV UR4, UR14 ;  /* 0x0000000e00047c82 */ /* 0x000fe20008000000 */
[----:B------:R-:W-:-:S05]  /*1f20*/  UMOV UR28, URZ ;  /* 0x000000ff001c7c82 */ /* 0x000fca0008000000 */
.L_x_34:
[----:B------:R-:W-:Y:S01]  /*1f30*/  ULEA UR41, UR4, UR5, 0x3 ;  /* 0x0000000504297291 */ /* 0x000fe2000f8e18ff */
[----:B--2---:R-:W-:Y:S01]  /*1f40*/  @!P4 MOV R2, 0x1c00 ;  /* 0x00001c000002c802 */ /* 0x004fe20000000f00 */
[----:B--23--:R-:W-:Y:S10]  /*1f50*/  @P1 BRA `(.L_x_27) ;  /* 0x00000000000c1947 */ /* 0x00cff40003800000 */
[----:B------:R-:W-:-:S04]  /*1f60*/  SHF.L.U32 R3, R12, 0x1f, RZ ;  /* 0x0000001f0c037819 */ /* 0x000fc800000006ff */
[----:B------:R-:W2:Y:S02]  /*1f70*/  SYNCS.PHASECHK.TRANS64.TRYWAIT P0, [UR41+0xf0], R3 ;  /* 0x0000f003ff0075a7 */ /* 0x000ea40008001129 */
[----:B--2---:R-:W-:Y:S05]  /*1f80*/  @!P0 BRA `(.L_x_28) ;  /* 0x000000a000d88947 */ /* 0x004fea0003800000 */
.L_x_27:
[----:B------:R2:W-:Y:S01]  /*1f90*/  @!P4 SYNCS.ARRIVE.TRANS64 RZ, [UR41], R2 ;  /* 0x00000002ffffc9a7 */ /* 0x0005e20008000029 */
[----:B------:R-:W-:-:S04]  /*1fa0*/  ULOP3.LUT UR6, UR49, 0x2, URZ, 0xfc, !UPT ;  /* 0x0000000231067892 */ /* 0x000fc8000f8efcff */
[----:B------:R-:W-:-:S09]  /*1fb0*/  UISETP.NE.AND UP0, UPT, UR6, 0x2, UPT ;  /* 0x000000020600788c */ /* 0x000fd2000bf05270 */
[----:B------:R-:W-:Y:S05]  /*1fc0*/  BRA.U UP0, `(.L_x_29) ;  /* 0x0000000100047547 */ /* 0x000fea000b800000 */
[----:B------:R-:W-:Y:S05]  /*1fd0*/  BPT.TRAP 0x1 ;  /* 0x000000040000795c */ /* 0x000fea0000300000 */
.L_x_29:
[----:B------:R-:W-:Y:S04]  /*1fe0*/  BSSY.RECONVERGENT B0, `(.L_x_30) ;  /* 0x0000003000007945 */ /* 0x000fe80003800200 */
[----:B------:R-:W-:Y:S05]  /*1ff0*/  @P3 BRA `(.L_x_31) ;  /* 0x0000000000043947 */ /* 0x000fea0003800000 */
[----:B------:R-:W-:Y:S05]  /*2000*/  BPT.TRAP 0x1 ;  /* 0x000000040000795c */ /* 0x000fea0000300000 */
.L_x_31:
[----:B------:R-:W-:Y:S05]  /*2010*/  BSYNC.RECONVERGENT B0 ;  /* 0x0000000000007941 */ /* 0x000fea0003800200 */
.L_x_30:
[----:B------:R-:W-:Y:S01]  /*2020*/  UIADD3 UR6, UPT, UPT, UR4, 0x1, URZ ;  /* 0x0000000104067890 */ /* 0x000fe2000fffe0ff */
[----:B------:R-:W-:Y:S01]  /*2030*/  BSSY.RECONVERGENT B0, `(.L_x_32) ;  /* 0x000002d000007945 */ /* 0x000fe20003800200 */
[----:B------:R-:W-:Y:S02]  /*2040*/  ELECT P0, URZ, PT ;  /* 0x0000000000ff782f */ /* 0x000fe40003800000 */
[----:B------:R-:W-:-:S04]  /*2050*/  UISETP.NE.AND UP0, UPT, UR6, 0x1e, UPT ;  /* 0x0000001e0600788c */ /* 0x000fc8000bf05270 */
[----:B------:R-:W-:Y:S02]  /*2060*/  USEL UR7, URZ, 0x1, UP0 ;  /* 0x00000001ff077887 */ /* 0x000fe40008000000 */
[----:B------:R-:W-:-:S04]  /*2070*/  USEL UR14, UR6, URZ, UP0 ;  /* 0x000000ff060e7287 */ /* 0x000fc80008000000 */
[----:B------:R-:W-:Y:S01]  /*2080*/  ULEA UR6, UR14, UR5, 0x3 ;  /* 0x000000050e067291 */ /* 0x000fe2000f8e18ff */
[----:B------:R-:W-:-:S04]  /*2090*/  LOP3.LUT R12, R12, UR7, RZ, 0x3c, !PT ;  /* 0x000000070c0c7c12 */ /* 0x000fc8000f8e3cff */
[----:B-1----:R-:W-:-:S04]  /*20a0*/  SHF.L.U32 R0, R12, 0x1f, RZ ;  /* 0x0000001f0c007819 */ /* 0x002fc800000006ff */
[----:B------:R1:W3:Y:S01]  /*20b0*/  SYNCS.PHASECHK.TRANS64.TRYWAIT P1, [UR6+0xf0], R0 ;  /* 0x0000f000ff0075a7 */ /* 0x0002e20008021106 */
[----:B------:R-:W-:Y:S05]  /*20c0*/  @!P0 BRA `(.L_x_33) ;  /* 0x00000000008c8947 */ /* 0x000fea0003800000 */
[----:B------:R-:W-:Y:S02]  /*20d0*/  USHF.L.U32 UR6, UR4, 0x9, URZ ;  /* 0x0000000904067899 */ /* 0x000fe400080006ff */
[----:B------:R-:W-:Y:S02]  /*20e0*/  ULEA UR40, UR4, UR38, 0xc ;  /* 0x0000002604287291 */ /* 0x000fe4000f8e60ff */
[----:B------:R-:W-:Y:S02]  /*20f0*/  UIADD3 UR22, UP3, UPT, UR46, 0x80, URZ ;  /* 0x000000802e167890 */ /* 0x000fe4000ff7e0ff */
[----:B------:R-:W-:Y:S02]  /*2100*/  ULEA UR32, UR4, UR37, 0xb ;  /* 0x0000002504207291 */ /* 0x000fe4000f8e58ff */
[----:B------:R-:W-:Y:S02]  /*2110*/  UIADD3 UR20, UP2, UPT, UR46, 0x180, URZ ;  /* 0x000001802e147890 */ /* 0x000fe4000ff5e0ff */
[----:B------:R-:W-:-:S02]  /*2120*/  UIADD3 UR18, UP1, UPT, UR46, 0x280, URZ ;  /* 0x000002802e127890 */ /* 0x000fc4000ff3e0ff */
[----:B------:R-:W-:Y:S02]  /*2130*/  ULOP3.LUT UR24, UR50, UR6, URZ, 0xfc, !UPT ;  /* 0x0000000632187292 */ /* 0x000fe4000f8efcff */
[----:B------:R-:W-:Y:S02]  /*2140*/  UIADD3 UR16, UP0, UPT, UR46, 0x380, URZ ;  /* 0x000003802e107890 */ /* 0x000fe4000ff1e0ff */
[----:B------:R-:W-:Y:S02]  /*2150*/  ULOP3.LUT UR8, UR6, UR48, URZ, 0xfc, !UPT ;  /* 0x0000003006087292 */ /* 0x000fe4000f8efcff */
[----:B------:R-:W-:Y:S02]  /*2160*/  USHF.L.U32 UR42, UR28, 0x6, URZ ;  /* 0x000000061c2a7899 */ /* 0x000fe400080006ff */
[----:B------:R-:W-:Y:S02]  /*2170*/  UIADD3.X UR23, UPT, UPT, URZ, UR47, URZ, UP3, !UPT ;  /* 0x0000002fff177290 */ /* 0x000fe40009ffe4ff */
[----:B------:R-:W-:-:S02]  /*2180*/  UIADD3 UR40, UPT, UPT, UR5, 0x3400, UR40 ;  /* 0x0000340005287890 */ /* 0x000fc4000fffe028 */
[----:B------:R-:W-:Y:S02]  /*2190*/  UPRMT UR7, URZ, 0x5410, UR31 ;  /* 0x00005410ff077896 */ /* 0x000fe4000800001f */
[----:B------:R-:W-:Y:S02]  /*21a0*/  UIADD3.X UR21, UPT, UPT, URZ, UR47, URZ, UP2, !UPT ;  /* 0x0000002fff157290 */ /* 0x000fe400097fe4ff */
[----:B------:R-:W-:Y:S02]  /*21b0*/  UIADD3 UR32, UPT, UPT, UR5, 0x21400, UR32 ;  /* 0x0002140005207890 */ /* 0x000fe4000fffe020 */
[----:B------:R-:W-:Y:S02]  /*21c0*/  UPRMT UR6, URZ, 0x5410, UR30 ;  /* 0x00005410ff067896 */ /* 0x000fe4000800001e */
[----:B------:R-:W-:Y:S02]  /*21d0*/  UIADD3.X UR19, UPT, UPT, URZ, UR47, URZ, UP1, !UPT ;  /* 0x0000002fff137290 */ /* 0x000fe40008ffe4ff */
[----:B------:R-:W-:-:S02]  /*21e0*/  UIADD3 UR24, UPT, UPT, UR5, 0x30400, UR24 ;  /* 0x0003040005187890 */ /* 0x000fc4000fffe018 */
[----:B------:R-:W-:Y:S02]  /*21f0*/  UIADD3.X UR17, UPT, UPT, URZ, UR47, URZ, UP0, !UPT ;  /* 0x0000002fff117290 */ /* 0x000fe400087fe4ff */
[----:B------:R-:W-:Y:S01]  /*2200*/  UIADD3 UR8, UPT, UPT, UR5, 0x34000, UR8 ;  /* 0x0003400005087890 */ /* 0x000fe2000fffe008 */
[----:B------:R-:W-:Y:S01]  /*2210*/  UMOV UR52, 0x0 ;  /* 0x0000000000347882 */ /* 0x000fe20000000000 */
[----:B------:R-:W-:Y:S01]  /*2220*/  UMOV UR53, 0x10000000 ;  /* 0x1000000000357882 */ /* 0x000fe20000000000 */
[----:B------:R-:W-:Y:S01]  /*2230*/  UMOV UR33, UR41 ;  /* 0x0000002900217c82 */ /* 0x000fe20008000000 */
[----:B------:R-:W-:Y:S01]  /*2240*/  UMOV UR36, UR44 ;  /* 0x0000002c00247c82 */ /* 0x000fe20008000000 */
[----:B------:R-:W-:Y:S01]  /*2250*/  UMOV UR34, UR42 ;  /* 0x0000002a00227c82 */ /* 0x000fe20008000000 */
[----:B------:R-:W-:Y:S01]  /*2260*/  UMOV UR25, UR41 ;  /* 0x0000002900197c82 */ /* 0x000fe20008000000 */
[----:B------:R-:W-:Y:S01]  /*2270*/  UMOV UR29, UR44 ;  /* 0x0000002c001d7c82 */ /* 0x000fe20008000000 */
[----:B------:R4:W-:Y:S01]  /*2280*/  UTMALDG.3D.MULTICAST [UR40], [UR22], UR7, desc[UR52] ;  /* 0x00003428160073b4 */ /* 0x0009e20008011807 */
[----:B------:R-:W-:Y:S01]  /*2290*/  UMOV UR9, UR41 ;  /* 0x0000002900097c82 */ /* 0x000fe20008000000 */
[----:B------:R-:W-:Y:S01]  /*22a0*/  UMOV UR12, UR28 ;  /* 0x0000001c000c7c82 */ /* 0x000fe20008000000 */
[----:B------:R-:W-:Y:S01]  /*22b0*/  UMOV UR13, UR44 ;  /* 0x0000002c000d7c82 */ /* 0x000fe20008000000 */
[----:B------:R4:W-:Y:S01]  /*22c0*/  UTMALDG.3D.MULTICAST [UR32], [UR20], UR6, desc[UR52] ;  /* 0x00003420140073b4 */ /* 0x0009e20008011806 */
[----:B------:R4:W-:Y:S01]  /*22d0*/  UTMALDG.4D.MULTICAST [UR24], [UR18], UR7, desc[UR52] ;  /* 0x00003418120073b4 */ /* 0x0009e20008019807 */
[----:B------:R4:W-:Y:S02]  /*22e0*/  UTMALDG.4D.MULTICAST [UR8], [UR16], UR6, desc[UR52] ;  /* 0x00003408100073b4 */ /* 0x0009e40008019806 */
[----:B----4-:R-:W-:Y:S01]  /*22f0*/  NOP ;  /* 0x0000000000007918 */ /* 0x010fe20000000000 */
.L_x_33:
[----:B------:R-:W-:Y:S05]  /*2300*/  BSYNC.RECONVERGENT B0 ;  /* 0x0000000000007941 */ /* 0x000fea0003800200 */
.L_x_32:
[----:B------:R-:W-:Y:S01]  /*2310*/  UIADD3 UR28, UPT, UPT, UR28, 0x1, URZ ;  /* 0x000000011c1c7890 */ /* 0x000fe2000fffe0ff */
[----:B------:R-:W-:Y:S01]  /*2320*/  UMOV UR4, UR14 ;  /* 0x0000000e00047c82 */ /* 0x000fe20008000000 */
[----:B------:R-:W-:Y:S02]  /*2330*/  UMOV UR20, UR45 ;  /* 0x0000002d00147c82 */ /* 0x000fe40008000000 */
[----:B------:R-:W-:-:S09]  /*2340*/  UISETP.NE.AND UP0, UPT, UR28, UR45, UPT ;  /* 0x0000002d1c00728c */ /* 0x000fd2000bf05270 */
[----:B------:R-:W-:Y:S05]  /*2350*/  BRA.U UP0, `(.L_x_34) ;  /* 0xfffffff900f47547 */ /* 0x000fea000b83ffff */
.L_x_26:
[----:B------:R-:W-:Y:S01]  /*2360*/  ULEA UR4, UR14, UR5, 0x3 ;  /* 0x000000050e047291 */ /* 0x000fe2000f8e18ff */
[----:B-1----:R-:W-:Y:S01]  /*2370*/  SHF.L.U32 R0, R12, 0x1f, RZ ;  /* 0x0000001f0c007819 */ /* 0x002fe200000006ff */
[----:B------:R-:W-:Y:S01]  /*2380*/  @!P2 SYNCS.ARRIVE.TRANS64.A1T0 RZ, [UR5+0x218], RZ ;  /* 0x000218ffffffa9a7 */ /* 0x000fe20008100005 */
[----:B------:R-:W-:-:S06]  /*2390*/  UISETP.GT.AND UP0, UPT, UR60, UR59, UPT ;  /* 0x0000003b3c00728c */ /* 0x000fcc000bf04270 */
[----:B--23--:R1:W2:Y:S03]  /*23a0*/  SYNCS.PHASECHK.TRANS64.TRYWAIT P1, [UR4+0xf0], R0 ;  /* 0x0000f000ff0075a7 */ /* 0x00c2a60008021104 */
[----:B------:R-:W-:Y:S05]  /*23b0*/  BRA.U !UP0, `(.L_x_35) ;  /* 0x0000000508187547 */ /* 0x000fea000b800000 */
[----:B------:R-:W-:Y:S01]  /*23c0*/  UIADD3 UR51, UPT, UPT, UR62, UR20, URZ ;  /* 0x000000143e337290 */ /* 0x000fe2000fffe0ff */
[----:B------:R-:W-:-:S11]  /*23d0*/  UMOV UR4, UR14 ;  /* 0x0000000e00047c82 */ /* 0x000fd60008000000 */
.L_x_43:
[----:B------:R-:W-:Y:S01]  /*23e0*/  ULEA UR41, UR4, UR5, 0x3 ;  /* 0x0000000504297291 */ /* 0x000fe2000f8e18ff */
[----:B--2---:R-:W-:Y:S01]  /*23f0*/  @!P4 MOV R2, 0x1c00 ;  /* 0x00001c000002c802 */ /* 0x004fe20000000f00 */
[----:B--23--:R-:W-:Y:S10]  /*2400*/  @P1 BRA `(.L_x_36) ;  /* 0x00000000000c1947 */ /* 0x00cff40003800000 */
[----:B------:R-:W-:-:S04]  /*2410*/  SHF.L.U32 R3, R12, 0x1f, RZ ;  /* 0x0000001f0c037819 */ /* 0x000fc800000006ff */
[----:B------:R-:W2:Y:S02]  /*2420*/  SYNCS.PHASECHK.TRANS64.TRYWAIT P0, [UR41+0xf0], R3 ;  /* 0x0000f003ff0075a7 */ /* 0x000ea40008001129 */
[----:B--2---:R-:W-:Y:S05]  /*2430*/  @!P0 BRA `(.L_x_37) ;  /* 0x0000009c00c48947 */ /* 0x004fea0003800000 */
.L_x_36:
[----:B------:R2:W-:Y:S01]  /*2440*/  @!P4 SYNCS.ARRIVE.TRANS64 RZ, [UR41], R2 ;  /* 0x00000002ffffc9a7 */ /* 0x0005e20008000029 */
[----:B------:R-:W-:-:S04]  /*2450*/  ULOP3.LUT UR6, UR49, 0x2, URZ, 0xfc, !UPT ;  /* 0x0000000231067892 */ /* 0x000fc8000f8efcff */
[----:B------:R-:W-:-:S09]  /*2460*/  UISETP.NE.AND UP0, UPT, UR6, 0x2, UPT ;  /* 0x000000020600788c */ /* 0x000fd2000bf05270 */
[----:B------:R-:W-:Y:S05]  /*2470*/  BRA.U UP0, `(.L_x_38) ;  /* 0x0000000100047547 */ /* 0x000fea000b800000 */
[----:B------:R-:W-:Y:S05]  /*2480*/  BPT.TRAP 0x1 ;  /* 0x000000040000795c */ /* 0x000fea0000300000 */
.L_x_38:
[----:B------:R-:W-:Y:S04]  /*2490*/  BSSY.RECONVERGENT B0, `(.L_x_39) ;  /* 0x0000003000007945 */ /* 0x000fe80003800200 */
[----:B------:R-:W-:Y:S05]  /*24a0*/  @P3 BRA `(.L_x_40) ;  /* 0x0000000000043947 */ /* 0x000fea0003800000 */
[----:B------:R-:W-:Y:S05]  /*24b0*/  BPT.TRAP 0x1 ;  /* 0x000000040000795c */ /* 0x000fea0000300000 */
.L_x_40:
[----:B------:R-:W-:Y:S05]  /*24c0*/  BSYNC.RECONVERGENT B0 ;  /* 0x0000000000007941 */ /* 0x000fea0003800200 */
.L_x_39:
        /* <DEDUP_REMOVED lines=19> */
[----:B------:R-:W-:Y:S02]  /*2600*/  USHF.L.U32 UR42, UR20, 0x6, URZ ;  /* 0x00000006142a7899 */ /* 0x000fe400080006ff */
[----:B------:R-:W-:Y:S02]  /*2610*/  UIADD3.X UR23, UPT, UPT, URZ, UR47, URZ, UP3, !UPT ;  /* 0x0000002fff177290 */ /* 0x000fe40009ffe4ff */
[----:B------:R-:W-:Y:S02]  /*2620*/  UIADD3 UR40, UPT, UPT, UR5, 0x3400, UR40 ;  /* 0x0000340005287890 */ /* 0x000fe4000fffe028 */
[----:B------:R-:W-:-:S02]  /*2630*/  UPRMT UR15, URZ, 0x5410, UR31 ;  /* 0x00005410ff0f7896 */ /* 0x000fc4000800001f */
[----:B------:R-:W-:Y:S02]  /*2640*/  ULOP3.LUT UR8, UR6, UR48, URZ, 0xfc, !UPT ;  /* 0x0000003006087292 */ /* 0x000fe4000f8efcff */
[----:B------:R-:W-:Y:S02]  /*2650*/  UIADD3.X UR13, UPT, UPT, URZ, UR47, URZ, UP2, !UPT ;  /* 0x0000002fff0d7290 */ /* 0x000fe400097fe4ff */
[----:B------:R-:W-:Y:S02]  /*2660*/  UIADD3 UR32, UPT, UPT, UR5, 0x21400, UR32 ;  /* 0x0002140005207890 */ /* 0x000fe4000fffe020 */
[----:B------:R-:W-:Y:S02]  /*2670*/  UPRMT UR7, URZ, 0x5410, UR30 ;  /* 0x00005410ff077896 */ /* 0x000fe4000800001e */
[----:B------:R-:W-:Y:S02]  /*2680*/  UIADD3.X UR29, UPT, UPT, URZ, UR47, URZ, UP1, !UPT ;  /* 0x0000002fff1d7290 */ /* 0x000fe40008ffe4ff */
[----:B------:R-:W-:-:S02]  /*2690*/  UIADD3 UR16, UPT, UPT, UR5, 0x30400, UR16 ;  /* 0x0003040005107890 */ /* 0x000fc4000fffe010 */
[----:B------:R-:W-:Y:S02]  /*26a0*/  UIADD3 UR8, UPT, UPT, UR5, 0x34000, UR8 ;  /* 0x0003400005087890 */ /* 0x000fe4000fffe008 */
[----:B------:R-:W-:Y:S01]  /*26b0*/  UIADD3.X UR25, UPT, UPT, URZ, UR47, URZ, UP0, !UPT ;  /* 0x0000002fff197290 */ /* 0x000fe200087fe4ff */
[----:B------:R-:W-:Y:S01]  /*26c0*/  UMOV UR52, 0x0 ;  /* 0x0000000000347882 */ /* 0x000fe20000000000 */
[----:B------:R-:W-:Y:S01]  /*26d0*/  UMOV UR53, 0x10000000 ;  /* 0x1000000000357882 */ /* 0x000fe20000000000 */
[----:B------:R-:W-:Y:S01]  /*26e0*/  UMOV UR33, UR41 ;  /* 0x0000002900217c82 */ /* 0x000fe20008000000 */
[----:B------:R-:W-:Y:S01]  /*26f0*/  UMOV UR36, UR44 ;  /* 0x0000002c00247c82 */ /* 0x000fe20008000000 */
[----:B------:R-:W-:Y:S01]  /*2700*/  UMOV UR34, UR42 ;  /* 0x0000002a00227c82 */ /* 0x000fe20008000000 */
[----:B------:R-:W-:Y:S01]  /*2710*/  UTMALDG.3D.MULTICAST [UR40], [UR22], UR15, desc[UR52] ;  /* 0x00003428160073b4 */ /* 0x000fe2000801180f */
[----:B------:R-:W-:Y:S01]  /*2720*/  UMOV UR17, UR41 ;  /* 0x0000002900117c82 */ /* 0x000fe20008000000 */
[----:B------:R-:W-:Y:S01]  /*2730*/  UMOV UR18, UR26 ;  /* 0x0000001a00127c82 */ /* 0x000fe20008000000 */
[----:B------:R-:W-:Y:S01]  /*2740*/  UMOV UR19, UR27 ;  /* 0x0000001b00137c82 */ /* 0x000fe20008000000 */
[----:B------:R-:W-:Y:S01]  /*2750*/  UMOV UR21, UR44 ;  /* 0x0000002c00157c82 */ /* 0x000fe20008000000 */
[----:B------:R-:W-:Y:S01]  /*2760*/  UMOV UR9, UR41 ;  /* 0x0000002900097c82 */ /* 0x000fe20008000000 */
[----:B------:R4:W-:Y:S01]  /*2770*/  UTMALDG.3D.MULTICAST [UR32], [UR12], UR7, desc[UR52] ;  /* 0x000034200c0073b4 */ /* 0x0009e20008011807 */
[----:B------:R1:W-:Y:S01]  /*2780*/  UTMALDG.4D.MULTICAST [UR16], [UR28], UR15, desc[UR52] ;  /* 0x000034101c0073b4 */ /* 0x0003e2000801980f */
[----:B----4-:R-:W-:Y:S01]  /*2790*/  UMOV UR12, UR20 ;  /* 0x00000014000c7c82 */ /* 0x010fe20008000000 */
[----:B------:R-:W-:-:S02]  /*27a0*/  UMOV UR13, UR44 ;  /* 0x0000002c000d7c82 */ /* 0x000fc40008000000 */
[----:B------:R1:W-:Y:S02]  /*27b0*/  UTMALDG.4D.MULTICAST [UR8], [UR24], UR7, desc[UR52] ;  /* 0x00003408180073b4 */ /* 0x0003e40008019807 */
[----:B-1----:R-:W-:Y:S01]  /*27c0*/  NOP ;  /* 0x0000000000007918 */ /* 0x002fe20000000000 */
.L_x_42:
[----:B------:R-:W-:Y:S05]  /*27d0*/  BSYNC.RECONVERGENT B0 ;  /* 0x0000000000007941 */ /* 0x000fea0003800200 */
.L_x_41:
[----:B------:R-:W-:Y:S01]  /*27e0*/  UIADD3 UR20, UPT, UPT, UR20, 0x1, URZ ;  /* 0x0000000114147890 */ /* 0x000fe2000fffe0ff */
[----:B------:R-:W-:-:S03]  /*27f0*/  UMOV UR4, UR14 ;  /* 0x0000000e00047c82 */ /* 0x000fc60008000000 */
[----:B------:R-:W-:-:S09]  /*2800*/  UISETP.NE.AND UP0, UPT, UR20, UR51, UPT ;  /* 0x000000331400728c */ /* 0x000fd2000bf05270 */
[----:B------:R-:W-:Y:S05]  /*2810*/  BRA.U UP0, `(.L_x_43) ;  /* 0xfffffff900f07547 */ /* 0x000fea000b83ffff */
.L_x_35:
[C---:B------:R-:W-:Y:S01]  /*2820*/  LEA R3, R11.reuse, UR5, 0x3 ;  /* 0x000000050b037c11 */ /* 0x040fe2000f8e18ff */
[----:B------:R-:W-:Y:S01]  /*2830*/  NOP ;  /* 0x0000000000007918 */ /* 0x000fe20000000000 */
[----:B-1----:R-:W-:Y:S02]  /*2840*/  SHF.L.U32 R0, R10, 0x1f, RZ ;  /* 0x0000001f0a007819 */ /* 0x002fe400000006ff */
[----:B------:R-:W-:Y:S02]  /*2850*/  LEA R4, R11, UR5, 0x4 ;  /* 0x000000050b047c11 */ /* 0x000fe4000f8e20ff */
[----:B------:R-:W1:Y:S02]  /*2860*/  SYNCS.PHASECHK.TRANS64.TRYWAIT P0, [R3+URZ+0x220], R0 ;  /* 0x00022000030075a7 */ /* 0x000e6400080011ff */
[----:B-1----:R-:W-:Y:S05]  /*2870*/  @!P0 BRA `(.L_x_44) ;  /* 0x0000009800cc8947 */ /* 0x002fea0003800000 */
.L_x_186:
[----:B------:R-:W4:Y:S01]  /*2880*/  LDS.128 R4, [R4+0x290] ;  /* 0x0002900004047984 */ /* 0x000f220000000c00 */
[----:B------:R-:W-:Y:S01]  /*2890*/  UISETP.GE.AND UP0, UPT, UR39, 0x1, UPT ;  /* 0x000000012700788c */ /* 0x000fe2000bf06270 */
[----:B------:R-:W-:Y:S01]  /*28a0*/  @!PT LDS RZ, [RZ] ;  /* 0x00000000fffff984 */ /* 0x000fe20000000800 */
[----:B------:R-:W-:Y:S01]  /*28b0*/  @!PT LDS RZ, [RZ] ;  /* 0x00000000fffff984 */ /* 0x000fe20000000800 */
[----:B------:R-:W-:Y:S01]  /*28c0*/  @!PT LDS RZ, [RZ] ;  /* 0x00000000fffff984 */ /* 0x000fe20000000800 */
[----:B------:R-:W-:Y:S01]  /*28d0*/  @!PT LDS RZ, [RZ] ;  /* 0x00000000fffff984 */ /* 0x000fe20000000800 */
[----:B------:R1:W-:Y:S06]  /*28e0*/  MEMBAR.ALL.CTA ;  /* 0x0000000000007992 */ /* 0x0003ec0000008000 */
[----:B-1----:R-:W1:Y:S01]  /*28f0*/  FENCE.VIEW.ASYNC.S ;  /* 0x00000000000073c6 */ /* 0x002e620000000000 */
[----:B----4-:R-:W-:-:S13]  /*2900*/  LOP3.LUT P0, RZ, R6, 0x1, RZ, 0xc0, !PT ;  /* 0x0000000106ff7812 */ /* 0x010fda000780c0ff */
[----:B-1----:R-:W-:Y:S01]  /*2910*/  VOTEU.ANY UP1, P0 ;  /* 0x0000000000ff7886 */ /* 0x002fe20000020100 */
[----:B------:R-:W-:-:S13]  /*2920*/  PLOP3.LUT P0, PT, PT, PT, UP1, 0x80, 0x8 ;  /* 0x000000000008781c */ /* 0x000fda0003f0f018 */
[----:B------:R-:W-:Y:S02]  /*2930*/  @P0 LOP3.LUT R0, R5, 0xffff, RZ, 0xc0, !PT ;  /* 0x0000ffff05000812 */ /* 0x000fe400078ec0ff */
[----:B--2---:R-:W-:Y:S02]  /*2940*/  @P0 MOV R2, R4 ;  /* 0x0000000400020202 */ /* 0x004fe40000000f00 */
[----:B------:R-:W-:Y:S01]  /*2950*/  @P0 R2UR UR6, R0 ;  /* 0x00000000000602ca */ /* 0x000fe200000e0000 */
[----:B------:R-:W-:Y:S01]  /*2960*/  VIADD R0, R3, 0x230 ;  /* 0x0000023003007836 */ /* 0x000fe20000000000 */
[----:B------:R-:W-:Y:S02]  /*2970*/  @P0 SHF.R.U32.HI R4, RZ, 0x10, R5 ;  /* 0x00000010ff040819 */ /* 0x000fe40000011605 */
[----:B------:R-:W-:Y:S02]  /*2980*/  @P0 R2UR UR7, R2 ;  /* 0x00000000020702ca */ /* 0x000fe400000e0000 */
[----:B------:R-:W-:-:S02]  /*2990*/  PRMT R0, RZ, 0x654, R0 ;  /* 0x00000654ff007816 */ /* 0x000fc40000000000 */
[----:B------:R-:W-:Y:S02]  /*29a0*/  @P0 R2UR UR4, R4 ;  /* 0x00000000040402ca */ /* 0x000fe400000e0000 */
[----:B------:R1:W-:Y:S03]  /*29b0*/  SYNCS.ARRIVE.TRANS64.RED.A1T0 RZ, [R0+URZ], RZ ;  /* 0x000000ff00ff79a7 */ /* 0x0003e600081004ff */
[----:B------:R-:W-:-:S04]  /*29c0*/  @UP1 UMOV UR54, UR6 ;  /* 0x0000000600361c82 */ /* 0x000fc80008000000 */
[----:B------:R-:W-:-:S04]  /*29d0*/  @UP1 UMOV UR55, UR7 ;  /* 0x0000000700371c82 */ /* 0x000fc80008000000 */
[----:B------:R-:W-:Y:S01]  /*29e0*/  @UP1 UMOV UR44, UR4 ;  /* 0x00000004002c1c82 */ /* 0x000fe20008000000 */
[----:B------:R-:W-:Y:S05]  /*29f0*/  BRA.U !UP0, `(.L_x_45) ;  /* 0x0000000108d47547 */ /* 0x000fea000b800000 */
[----:B------:R-:W2:Y:S01]  /*2a00*/  LDCU.128 UR16, c[0x0][0xf10] ;  /* 0x0001e200ff1077ac */ /* 0x000ea20008000c00 */
[----:B------:R-:W4:Y:S01]  /*2a10*/  LDCU UR11, c[0x0][0xf20] ;  /* 0x0001e400ff0b77ac */ /* 0x000f220008000800 */
[----:B------:R-:W3:Y:S01]  /*2a20*/  LDCU UR24, c[0x0][0xf0c] ;  /* 0x0001e180ff1877ac */ /* 0x000ee20008000800 */
[----:B------:R-:W1:Y:S01]  /*2a30*/  LDCU.64 UR8, c[0x0][0xf28] ;  /* 0x0001e500ff0877ac */ /* 0x000e620008000a00 */
[----:B------:R-:W-:Y:S02]  /*2a40*/  UISETP.NE.AND UP3, UPT, UR39, 0x1, UPT ;  /* 0x000000012700788c */ /* 0x000fe4000bf65270 */
[----:B--2---:R-:W-:Y:S02]  /*2a50*/  UIMAD.WIDE.U32 UR12, UR57, UR19, URZ ;  /* 0x00000013390c72a5 */ /* 0x004fe4000f8e00ff */
[----:B------:R-:W-:Y:S02]  /*2a60*/  UIMAD.WIDE.U32 UR6, UR58, UR16, URZ ;  /* 0x000000103a0672a5 */ /* 0x000fe4000f8e00ff */
[----:B------:R-:W-:-:S02]  /*2a70*/  UISETP.NE.AND UP0, UPT, UR18, 0x1, UPT ;  /* 0x000000011200788c */ /* 0x000fc4000bf05270 */
[----:B------:R-:W-:Y:S01]  /*2a80*/  UIMAD.WIDE.U32 UR22, UR54, UR19, URZ ;  /* 0x00000013361672a5 */ /* 0x000fe2000f8e00ff */
[----:B------:R-:W-:Y:S02]  /*2a90*/  UMOV UR12, UR13 ;  /* 0x0000000d000c7c82 */ /* 0x000fe40008000000 */
[----:B------:R-:W-:Y:S01]  /*2aa0*/  UMOV UR6, UR7 ;  /* 0x0000000700067c82 */ /* 0x000fe20008000000 */
[----:B----4-:R-:W-:Y:S02]  /*2ab0*/  USHF.R.U32.HI UR12, URZ, UR11, UR12 ;  /* 0x0000000bff0c7299 */ /* 0x010fe4000801160c */
[----:B------:R-:W-:Y:S02]  /*2ac0*/  USHF.R.U32.HI UR7, URZ, UR17, UR6 ;  /* 0x00000011ff077299 */ /* 0x000fe40008011606 */
[----:B---3--:R-:W-:Y:S02]  /*2ad0*/  UISETP.NE.AND UP2, UPT, UR24, 0x1, UPT ;  /* 0x000000011800788c */ /* 0x008fe4000bf45270 */
[----:B------:R-:W-:-:S02]  /*2ae0*/  USEL UR6, UR57, UR12, !UP0 ;  /* 0x0000000c39067287 */ /* 0x000fc4000c000000 */
[----:B------:R-:W-:Y:S02]  /*2af0*/  USEL UR7, UR58, UR7, !UP2 ;  /* 0x000000073a077287 */ /* 0x000fe4000d000000 */
[----:B-1----:R-:W-:Y:S01]  /*2b00*/  UIMAD.WIDE.U32 UR12, UR6, UR8, URZ ;  /* 0x00000008060c72a5 */ /* 0x002fe2000f8e00ff */
[----:B------:R-:W-:Y:S01]  /*2b10*/  UMOV UR4, UR23 ;  /* 0x0000001700047c82 */ /* 0x000fe20008000000 */
[----:B------:R-:W-:Y:S02]  /*2b20*/  UIMAD.WIDE.U32 UR20, UR55, UR16, URZ ;  /* 0x00000010371472a5 */ /* 0x000fe4000f8e00ff */
[----:B------:R-:W-:-:S03]  /*2b30*/  UIMAD.WIDE.U32 UR22, UR7, UR8, URZ ;  /* 0x00000008071672a5 */ /* 0x000fc6000f8e00ff */
[----:B------:R-:W-:Y:S01]  /*2b40*/  UMOV UR12, UR13 ;  /* 0x0000000d000c7c82 */ /* 0x000fe20008000000 */
[----:B------:R-:W-:Y:S02]  /*2b50*/  USHF.R.U32.HI UR4, URZ, UR11, UR4 ;  /* 0x0000000bff047299 */ /* 0x000fe40008011604 */
[----:B------:R-:W-:Y:S01]  /*2b60*/  @UP3 USHF.R.U32.HI UR6, URZ, UR9, UR12 ;  /* 0x00000009ff063299 */ /* 0x000fe2000801160c */
[----:B------:R-:W-:Y:S01]  /*2b70*/  UMOV UR20, UR21 ;  /* 0x0000001500147c82 */ /* 0x000fe20008000000 */
[----:B------:R-:W-:Y:S01]  /*2b80*/  UMOV UR22, UR23 ;  /* 0x0000001700167c82 */ /* 0x000fe20008000000 */
[----:B------:R-:W-:Y:S02]  /*2b90*/  USHF.R.U32.HI UR17, URZ, UR17, UR20 ;  /* 0x00000011ff117299 */ /* 0x000fe40008011614 */
[----:B------:R-:W-:Y:S02]  /*2ba0*/  USEL UR4, UR54, UR4, !UP0 ;  /* 0x0000000436047287 */ /* 0x000fe4000c000000 */
[----:B------:R-:W-:-:S02]  /*2bb0*/  @UP3 USHF.R.U32.HI UR7, URZ, UR9, UR22 ;  /* 0x00000009ff073299 */ /* 0x000fc40008011616 */
[----:B------:R-:W-:Y:S02]  /*2bc0*/  UIMAD UR11, UR39, UR6, URZ ;  /* 0x00000006270b72a4 */ /* 0x000fe4000f8e02ff */
[----:B------:R-:W-:Y:S02]  /*2bd0*/  USEL UR6, UR55, UR17, !UP2 ;  /* 0x0000001137067287 */ /* 0x000fe4000d000000 */
[----:B------:R-:W-:Y:S02]  /*2be0*/  UIMAD UR12, UR39, UR7, URZ ;  /* 0x00000007270c72a4 */ /* 0x000fe4000f8e02ff */
[----:B------:R-:W-:Y:S02]  /*2bf0*/  UISETP.GE.AND UP0, UPT, UR4, UR11, UPT ;  /* 0x0000000b0400728c */ /* 0x000fe4000bf06270 */
[----:B------:R-:W-:Y:S02]  /*2c00*/  UIMAD.WIDE.U32 UR16, UR4, UR8, URZ ;  /* 0x00000008041072a5 */ /* 0x000fe4000f8e00ff */
[----:B------:R-:W-:-:S02]  /*2c10*/  UISETP.GE.OR UP0, UPT, UR6, UR12, UP0 ;  /* 0x0000000c0600728c */ /* 0x000fc40008706670 */
        /* <DEDUP_REMOVED lines=19> */
.L_x_45:
[----:B------:R-:W2:Y:S02]  /*2d50*/  LDCU UR4, c[0x0][0xf30] ;  /* 0x0001e600ff0477ac */ /* 0x000ea40008000800 */
[----:B--2---:R-:W-:-:S09]  /*2d60*/  UISETP.NE.AND UP0, UPT, UR4, 0x1, UPT ;  /* 0x000000010400788c */ /* 0x004fd2000bf05270 */
[----:B------:R-:W-:Y:S05]  /*2d70*/  BRA.U UP0, `(.L_x_46) ;  /* 0x0000000100447547 */ /* 0x000fea000b800000 */
[----:B------:R-:W2:Y:S01]  /*2d80*/  LDCU.128 UR16, c[0x0][0xf10] ;  /* 0x0001e200ff1077ac */ /* 0x000ea20008000c00 */
[----:B------:R-:W4:Y:S01]  /*2d90*/  LDCU UR11, c[0x0][0xf0c] ;  /* 0x0001e180ff0b77ac */ /* 0x000f220008000800 */
[----:B------:R-:W1:Y:S01]  /*2da0*/  LDCU UR12, c[0x0][0xf20] ;  /* 0x0001e400ff0c77ac */ /* 0x000e620008000800 */
[----:B--2---:R-:W-:Y:S02]  /*2db0*/  UIMAD.WIDE.U32 UR8, UR55, UR16, URZ ;  /* 0x00000010370872a5 */ /* 0x004fe4000f8e00ff */
[----:B------:R-:W-:Y:S02]  /*2dc0*/  UIMAD.WIDE.U32 UR6, UR54, UR19, URZ ;  /* 0x00000013360672a5 */ /* 0x000fe4000f8e00ff */
[----:B----4-:R-:W-:Y:S02]  /*2dd0*/  UISETP.NE.AND UP2, UPT, UR11, 0x1, UPT ;  /* 0x000000010b00788c */ /* 0x010fe4000bf45270 */
[----:B------:R-:W-:Y:S01]  /*2de0*/  UISETP.NE.AND UP0, UPT, UR18, 0x1, UPT ;  /* 0x000000011200788c */ /* 0x000fe2000bf05270 */
[----:B------:R-:W-:-:S02]  /*2df0*/  UMOV UR8, UR9 ;  /* 0x0000000900087c82 */ /* 0x000fc40008000000 */
[----:B------:R-:W-:Y:S01]  /*2e00*/  UMOV UR4, UR7 ;  /* 0x0000000700047c82 */ /* 0x000fe20008000000 */
[----:B------:R-:W-:Y:S02]  /*2e10*/  USHF.R.U32.HI UR17, URZ, UR17, UR8 ;  /* 0x00000011ff117299 */ /* 0x000fe40008011608 */
[----:B-1----:R-:W-:Y:S02]  /*2e20*/  USHF.R.U32.HI UR4, URZ, UR12, UR4 ;  /* 0x0000000cff047299 */ /* 0x002fe40008011604 */
[----:B------:R-:W-:Y:S02]  /*2e30*/  USEL UR6, UR55, UR17, !UP2 ;  /* 0x0000001137067287 */ /* 0x000fe4000d000000 */
[----:B------:R-:W-:-:S04]  /*2e40*/  USEL UR4, UR54, UR4, !UP0 ;  /* 0x0000000436047287 */ /* 0x000fc8000c000000 */
[----:B------:R-:W-:Y:S02]  /*2e50*/  UIADD3 UR7, UPT, UPT, UR6, -UR4, URZ ;  /* 0x8000000406077290 */ /* 0x000fe4000fffe0ff */
[----:B------:R-:W-:Y:S02]  /*2e60*/  UIADD3 UR4, UPT, UPT, -UR6, UR4, URZ ;  /* 0x0000000406047290 */ /* 0x000fe4000fffe1ff */
[----:B------:R-:W-:Y:S02]  /*2e70*/  UIMAD UR54, UR7, UR18, UR54 ;  /* 0x00000012073672a4 */ /* 0x000fe4000f8e0236 */
[----:B------:R-:W-:-:S12]  /*2e80*/  UIMAD UR55, UR4, UR11, UR55 ;  /* 0x0000000b043772a4 */ /* 0x000fd8000f8e0237 */
.L_x_46:
[----:B------:R-:W-:Y:S01]  /*2e90*/  VIADD R11, R11, 0x1 ;  /* 0x000000010b0b7836 */ /* 0x000fe20000000000 */
[----:B------:R-:W-:Y:S02]  /*2ea0*/  R2UR UR6, R91 ;  /* 0x000000005b0672ca */ /* 0x000fe400000e0000 */
[----:B------:R-:W-:Y:S02]  /*2eb0*/  R2UR UR4, R92 ;  /* 0x000000005c0472ca */ /* 0x000fe400000e0000 */
[C---:B------:R-:W-:Y:S02]  /*2ec0*/  ISETP.NE.AND P0, PT, R11.reuse, 0x2, PT ;  /* 0x000000020b00780c */ /* 0x040fe40003f05270 */
[----:B------:R-:W-:Y:S02]  /*2ed0*/  PLOP3.LUT P2, PT, PT, PT, PT, 0x80, 0x8 ;  /* 0x000000000008781c */ /* 0x000fe40003f4f070 */
[----:B-1----:R-:W-:Y:S02]  /*2ee0*/  SEL R0, RZ, 0x1, P0 ;  /* 0x00000001ff007807 */ /* 0x002fe40000000000 */
[----:B------:R-:W-:-:S02]  /*2ef0*/  SEL R11, R11, RZ, P0 ;  /* 0x000000ff0b0b7207 */ /* 0x000fc40000000000 */
[----:B------:R-:W-:Y:S01]  /*2f00*/  LOP3.LUT R10, R10, R0, RZ, 0x3c, !PT ;  /* 0x000000000a0a7212 */ /* 0x000fe200078e3cff */
[----:B------:R-:W-:Y:S02]  /*2f10*/  UIADD3 UR20, UPT, UPT, UR54, UR6, URZ ;  /* 0x0000000636147290 */ /* 0x000fe4000fffe0ff */
[----:B------:R-:W-:Y:S01]  /*2f20*/  UIADD3 UR27, UPT, UPT, UR55, UR4, URZ ;  /* 0x00000004371b7290 */ /* 0x000fe2000fffe0ff */
[----:B------:R-:W-:Y:S11]  /*2f30*/  BRA.U UP1, `(.L_x_47) ;  /* 0xffffffed01807547 */ /* 0x000ff6000b83ffff */
[----:B------:R-:W-:Y:S01]  /*2f40*/  UIADD3 UR7, UPT, UPT, UR5, 0xf0, URZ ;  /* 0x000000f005077890 */ /* 0x000fe2000fffe0ff */
[----:B------:R-:W-:-:S03]  /*2f50*/  SHF.L.U32 R2, R12, 0x1f, RZ ;  /* 0x0000001f0c027819 */ /* 0x000fc600000006ff */
[----:B------:R-:W-:-:S09]  /*2f60*/  ULEA UR4, UR14, UR7, 0x3 ;  /* 0x000000070e047291 */ /* 0x000fd2000f8e18ff */
[----:B------:R-:W1:Y:S02]  /*2f70*/  SYNCS.PHASECHK.TRANS64.TRYWAIT P0, [UR4], R2 ;  /* 0x00000002ff0075a7 */ /* 0x000e640008001104 */
[----:B-1----:R-:W-:Y:S05]  /*2f80*/  @!P0 BRA `(.L_x_48) ;  /* 0x00000094001c8947 */ /* 0x002fea0003800000 */
.L_x_188:
[----:B------:R-:W-:-:S04]  /*2f90*/  UIADD3 UR4, UPT, UPT, UR14, 0x1, URZ ;  /* 0x000000010e047890 */ /* 0x000fc8000fffe0ff */
[----:B------:R-:W-:-:S04]  /*2fa0*/  UISETP.NE.AND UP0, UPT, UR4, 0x1e, UPT ;  /* 0x0000001e0400788c */ /* 0x000fc8000bf05270 */
[----:B------:R-:W-:Y:S02]  /*2fb0*/  USEL UR6, URZ, 0x1, UP0 ;  /* 0x00000001ff067887 */ /* 0x000fe40008000000 */
[----:B------:R-:W-:-:S04]  /*2fc0*/  USEL UR4, UR4, URZ, UP0 ;  /* 0x000000ff04047287 */ /* 0x000fc80008000000 */
[----:B------:R-:W-:Y:S01]  /*2fd0*/  ULEA UR5, UR4, UR7, 0x3 ;  /* 0x0000000704057291 */ /* 0x000fe2000f8e18ff */
[----:B-1----:R-:W-:-:S04]  /*2fe0*/  LOP3.LUT R2, R12, UR6, RZ, 0x3c, !PT ;  /* 0x000000060c027c12 */ /* 0x002fc8000f8e3cff */
[----:B------:R-:W-:-:S04]  /*2ff0*/  SHF.L.U32 R3, R2, 0x1f, RZ ;  /* 0x0000001f02037819 */ /* 0x000fc800000006ff */
[----:B------:R-:W1:Y:S02]  /*3000*/  SYNCS.PHASECHK.TRANS64.TRYWAIT P0, [UR5], R3 ;  /* 0x00000003ff0075a7 */ /* 0x000e640008001105 */
[----:B-1----:R-:W-:Y:S05]  /*3010*/  @!P0 BRA `(.L_x_49) ;  /* 0x0000009400108947 */ /* 0x002fea0003800000 */
.L_x_190:
[----:B------:R-:W-:-:S04]  /*3020*/  UIADD3 UR4, UPT, UPT, UR4, 0x1, URZ ;  /* 0x0000000104047890 */ /* 0x000fc8000fffe0ff */
[----:B------:R-:W-:-:S04]  /*3030*/  UISETP.NE.AND UP0, UPT, UR4, 0x1e, UPT ;  /* 0x0000001e0400788c */ /* 0x000fc8000bf05270 */
[----:B------:R-:W-:Y:S02]  /*3040*/  USEL UR6, URZ, 0x1, UP0 ;  /* 0x00000001ff067887 */ /* 0x000fe40008000000 */
[----:B------:R-:W-:-:S04]  /*3050*/  USEL UR4, UR4, URZ, UP0 ;  /* 0x000000ff04047287 */ /* 0x000fc80008000000 */
[----:B------:R-:W-:Y:S01]  /*3060*/  ULEA UR5, UR4, UR7, 0x3 ;  /* 0x0000000704057291 */ /* 0x000fe2000f8e18ff */
[----:B------:R-:W-:-:S04]  /*3070*/  LOP3.LUT R2, R2, UR6, RZ, 0x3c, !PT ;  /* 0x0000000602027c12 */ /* 0x000fc8000f8e3cff */
[----:B-1----:R-:W-:-:S04]  /*3080*/  SHF.L.U32 R3, R2, 0x1f, RZ ;  /* 0x0000001f02037819 */ /* 0x002fc800000006ff */
[----:B------:R-:W1:Y:S02]  /*3090*/  SYNCS.PHASECHK.TRANS64.TRYWAIT P0, [UR5], R3 ;  /* 0x00000003ff0075a7 */ /* 0x000e640008001105 */
[----:B-1----:R-:W-:Y:S05]  /*30a0*/  @!P0 BRA `(.L_x_50) ;  /* 0x0000009400048947 */ /* 0x002fea0003800000 */
.L_x_192:
        /* <DEDUP_REMOVED lines=9> */
.L_x_194:
        /* <DEDUP_REMOVED lines=9> */
.L_x_196:
        /* <DEDUP_REMOVED lines=9> */
.L_x_198:
        /* <DEDUP_REMOVED lines=9> */
.L_x_200:
        /* <DEDUP_REMOVED lines=9> */
.L_x_202:
        /* <DEDUP_REMOVED lines=9> */
.L_x_204:
        /* <DEDUP_REMOVED lines=9> */
.L_x_206:
        /* <DEDUP_REMOVED lines=9> */
.L_x_208:
        /* <DEDUP_REMOVED lines=9> */
.L_x_210:
        /* <DEDUP_REMOVED lines=9> */
.L_x_212:
        /* <DEDUP_REMOVED lines=9> */
.L_x_214:
        /* <DEDUP_REMOVED lines=9> */
.L_x_216:
        /* <DEDUP_REMOVED lines=9> */
.L_x_218:
        /* <DEDUP_REMOVED lines=9> */
.L_x_220:
        /* <DEDUP_REMOVED lines=9> */
.L_x_222:
        /* <DEDUP_REMOVED lines=9> */
.L_x_224:
        /* <DEDUP_REMOVED lines=9> */
.L_x_226:
        /* <DEDUP_REMOVED lines=9> */
.L_x_228:
        /* <DEDUP_REMOVED lines=9> */
.L_x_230:
        /* <DEDUP_REMOVED lines=9> */
.L_x_232:
        /* <DEDUP_REMOVED lines=9> */
.L_x_234:
        /* <DEDUP_REMOVED lines=9> */
.L_x_236:
        /* <DEDUP_REMOVED lines=9> */
.L_x_238:
        /* <DEDUP_REMOVED lines=9> */
.L_x_240:
        /* <DEDUP_REMOVED lines=9> */
.L_x_242:
        /* <DEDUP_REMOVED lines=9> */
.L_x_244:
[----:B------:R-:W-:-:S04]  /*3f50*/  UIADD3 UR4, UPT, UPT, UR4, 0x1, URZ ;  /* 0x0000000104047890 */ /* 0x000fc8000fffe0ff */
[----:B------:R-:W-:-:S04]  /*3f60*/  UISETP.NE.AND UP0, UPT, UR4, 0x1e, UPT ;  /* 0x0000001e0400788c */ /* 0x000fc8000bf05270 */
[----:B------:R-:W-:Y:S02]  /*3f70*/  USEL UR5, URZ, 0x1, UP0 ;  /* 0x00000001ff057887 */ /* 0x000fe40008000000 */
[----:B------:R-:W-:-:S04]  /*3f80*/  USEL UR4, UR4, URZ, UP0 ;  /* 0x000000ff04047287 */ /* 0x000fc80008000000 */
[----:B------:R-:W-:Y:S01]  /*3f90*/  ULEA UR4, UR4, UR7, 0x3 ;  /* 0x0000000704047291 */ /* 0x000fe2000f8e18ff */
[----:B------:R-:W-:-:S04]  /*3fa0*/  LOP3.LUT R2, R2, UR5, RZ, 0x3c, !PT ;  /* 0x0000000502027c12 */ /* 0x000fc8000f8e3cff */
[----:B------:R-:W-:Y:S01]  /*3fb0*/  SHF.L.U32 R2, R2, 0x1f, RZ ;  /* 0x0000001f02027819 */ /* 0x000fe200000006ff */
[----:B-1----:R-:W-:-:S07]  /*3fc0*/  IMAD.U32 R0, RZ, RZ, UR4 ;  /* 0x00000004ff007e24 */ /* 0x002fce000f8e00ff */
.L_x_77:
[----:B-1----:R1:W2:Y:S02]  /*3fd0*/  SYNCS.PHASECHK.TRANS64.TRYWAIT P0, [R0+URZ], R2 ;  /* 0x00000002000075a7 */ /* 0x0022a400080011ff */
[----:B--2---:R-:W-:Y:S05]  /*3fe0*/  @!P0 NANOSLEEP.SYNCS 0x989680 ;  /* 0x009896800000895d */ /* 0x004fea0003900000 */
[----:B------:R-:W2:Y:S02]  /*3ff0*/  @!P0 SYNCS.PHASECHK.TRANS64 P0, [R0+URZ], R2 ;  /* 0x00000002000085a7 */ /* 0x000ea400080010ff */
[----:B--2---:R-:W-:Y:S05]  /*4000*/  @P0 EXIT ;  /* 0x000000000000094d */ /* 0x004fea0003800000 */
[----:B------:R-:W-:Y:S05]  /*4010*/  BRA `(.L_x_77) ;  /* 0xfffffffc00ec7947 */ /* 0x000fea000383ffff */
.L_x_23:
[----:B------:R-:W-:-:S04]  /*4020*/  UISETP.NE.AND UP0, UPT, UR56, URZ, UPT ;  /* 0x000000ff3800728c */ /* 0x000fc8000bf05270 */
[----:B------:R-:W-:-:S09]  /*4030*/  UISETP.NE.OR UP0, UPT, UR21, 0x1, UP0 ;  /* 0x000000011500788c */ /* 0x000fd20008705670 */
[----:B------:R-:W-:Y:S05]  /*4040*/  BRA.U UP0, `(.L_x_78) ;  /* 0x0000000500487547 */ /* 0x000fea000b800000 */
[----:B------:R-:W-:Y:S01]  /*4050*/  ISETP.GE.U32.AND P2, PT, R0, 0x4, PT ;  /* 0x000000040000780c */ /* 0x000fe20003f46070 */
[----:B------:R-:W-:Y:S01]  /*4060*/  IMAD.MOV.U32 R12, RZ, RZ, 0x1 ;  /* 0x00000001ff0c7424 */ /* 0x000fe200078e00ff */
[----:B------:R-:W-:Y:S02]  /*4070*/  CS2R R10, SRZ ;  /* 0x00000000000a7805 */ /* 0x000fe4000001ff00 */
[----:B------:R-:W-:Y:S01]  /*4080*/  CS2R R8, SRZ ;  /* 0x0000000000087805 */ /* 0x000fe2000001ff00 */
[----:B------:R-:W-:Y:S01]  /*4090*/  UMOV UR6, 0x400 ;  /* 0x0000040000067882 */ /* 0x000fe20000000000 */
[----:B------:R-:W-:Y:S01]  /*40a0*/  UMOV UR5, URZ ;  /* 0x000000ff00057c82 */ /* 0x000fe20008000000 */
[----:B------:R-:W-:-:S12]  /*40b0*/  ULEA UR6, UR56, UR6, 0x18 ;  /* 0x0000000638067291 */ /* 0x000fd8000f8ec0ff */
.L_x_82:
[----:B------:R-:W-:Y:S02]  /*40c0*/  LEA R2, R8, UR6, 0x3 ;  /* 0x0000000608027c11 */ /* 0x000fe4000f8e18ff */
[----:B------:R-:W-:-:S03]  /*40d0*/  SHF.L.U32 R4, R9, 0x1f, RZ ;  /* 0x0000001f09047819 */ /* 0x000fc600000006ff */
[----:B------:R-:W-:Y:S01]  /*40e0*/  VIADD R5, R2, 0x270 ;  /* 0x0000027002057836 */ /* 0x000fe20000000000 */
[----:B------:R-:W2:Y:S02]  /*40f0*/  SYNCS.PHASECHK.TRANS64.TRYWAIT P0, [R2+URZ+0x260], R4 ;  /* 0x00026004020075a7 */ /* 0x000ea400080011ff */
[----:B--2---:R-:W-:Y:S05]  /*4100*/  @!P0 BRA `(.L_x_79) ;  /* 0x0000008c00748947 */ /* 0x004fea0003800000 */
.L_x_245:
[----:B------:R-:W-:Y:S01]  /*4110*/  ULEA UR4, UR5, UR6, 0x3 ;  /* 0x0000000605047291 */ /* 0x000fe2000f8e18ff */
[----:B--2---:R-:W-:Y:S01]  /*4120*/  PRMT R2, RZ, 0x654, R5 ;  /* 0x00000654ff027816 */ /* 0x004fe20000000005 */
[----:B------:R-:W-:Y:S01]  /*4130*/  @!P2 IMAD.MOV.U32 R4, RZ, RZ, 0x10 ;  /* 0x00000010ff04a424 */ /* 0x000fe200078e00ff */
[----:B------:R-:W-:Y:S01]  /*4140*/  SHF.L.U32 R5, R12, 0x1f, RZ ;  /* 0x0000001f0c057819 */ /* 0x000fe200000006ff */
[----:B------:R-:W-:Y:S01]  /*4150*/  UIADD3 UR7, UPT, UPT, UR4, 0x220, URZ ;  /* 0x0000022004077890 */ /* 0x000fe2000fffe0ff */
[----:B------:R2:W-:Y:S05]  /*4160*/  SYNCS.ARRIVE.TRANS64.RED.A1T0 RZ, [R2+URZ], RZ ;  /* 0x000000ff02ff79a7 */ /* 0x0005ea00081004ff */
[----:B------:R-:W-:Y:S01]  /*4170*/  IMAD.U32 R6, RZ, RZ, UR7 ;  /* 0x00000007ff067e24 */ /* 0x000fe2000f8e00ff */
[----:B------:R-:W3:Y:S04]  /*4180*/  SYNCS.PHASECHK.TRANS64.TRYWAIT P0, [UR4+0x230], R5 ;  /* 0x00023005ff0075a7 */ /* 0x000ee80008001104 */
[----:B------:R-:W-:Y:S01]  /*4190*/  PRMT R6, R0, 0x654, R6 ;  /* 0x0000065400067816 */ /* 0x000fe20000000006 */
[----:B--23--:R-:W-:Y:S06]  /*41a0*/  @!P0 BRA `(.L_x_80) ;  /* 0x0000008c00608947 */ /* 0x00cfec0003800000 */
.L_x_247:
[----:B------:R-:W-:Y:S01]  /*41b0*/  ULEA UR8, UR5, UR6, 0x4 ;  /* 0x0000000605087291 */ /* 0x000fe2000f8e20ff */
[----:B------:R-:W-:Y:S01]  /*41c0*/  SEL R3, R6, R3, !P2 ;  /* 0x0000000306037207 */ /* 0x000fe20005000000 */
[----:B------:R-:W-:Y:S01]  /*41d0*/  UIADD3 UR9, UPT, UPT, UR4, 0x220, URZ ;  /* 0x0000022004097890 */ /* 0x000fe2000fffe0ff */
[----:B--2---:R-:W-:Y:S01]  /*41e0*/  LEA R2, R11, UR6, 0x3 ;  /* 0x000000060b027c11 */ /* 0x004fe2000f8e18ff */
[----:B------:R-:W-:Y:S01]  /*41f0*/  UIADD3 UR8, UPT, UPT, UR8, 0x290, URZ ;  /* 0x0000029008087890 */ /* 0x000fe2000fffe0ff */
[----:B------:R2:W-:Y:S01]  /*4200*/  @!P2 SYNCS.ARRIVE.TRANS64.RED RZ, [R3+URZ], R4 ;  /* 0x0000000403ffa9a7 */ /* 0x0005e200080004ff */
[----:B------:R-:W-:Y:S01]  /*4210*/  UIADD3 UR4, UPT, UPT, UR5, 0x1, URZ ;  /* 0x0000000105047890 */ /* 0x000fe2000fffe0ff */
[----:B------:R-:W-:-:S03]  /*4220*/  VIADD R8, R8, 0x1 ;  /* 0x0000000108087836 */ /* 0x000fc60000000000 */
[----:B------:R-:W-:Y:S02]  /*4230*/  UISETP.NE.AND UP0, UPT, UR4, 0x2, UPT ;  /* 0x000000020400788c */ /* 0x000fe4000bf05270 */
[----:B------:R-:W-:Y:S01]  /*4240*/  ISETP.NE.AND P0, PT, R8, 0x2, PT ;  /* 0x000000020800780c */ /* 0x000fe20003f05270 */
[----:B------:R-:W-:Y:S06]  /*4250*/  UGETNEXTWORKID.BROADCAST [UR8], [UR9] ;  /* 0x00000000080073ca */ /* 0x000fec0008000100 */
[----:B------:R-:W-:Y:S02]  /*4260*/  USEL UR7, URZ, 0x1, UP0 ;  /* 0x00000001ff077887 */ /* 0x000fe40008000000 */
[----:B------:R-:W-:-:S04]  /*4270*/  USEL UR5, UR4, URZ, UP0 ;  /* 0x000000ff04057287 */ /* 0x000fc80008000000 */
[----:B------:R-:W-:Y:S02]  /*4280*/  LOP3.LUT R12, R12, UR7, RZ, 0x3c, !PT ;  /* 0x000000070c0c7c12 */ /* 0x000fe4000f8e3cff */
[----:B--2---:R-:W-:-:S04]  /*4290*/  SHF.L.U32 R4, R10, 0x1f, RZ ;  /* 0x0000001f0a047819 */ /* 0x004fc800000006ff */
[----:B------:R-:W2:Y:S02]  /*42a0*/  SYNCS.PHASECHK.TRANS64.TRYWAIT P1, [R2+URZ+0x220], R4 ;  /* 0x00022004020075a7 */ /* 0x000ea400080211ff */
[----:B--2---:R-:W-:Y:S05]  /*42b0*/  @!P1 BRA `(.L_x_81) ;  /* 0x0000008c00349947 */ /* 0x004fea0003800000 */
.L_x_248:
[C---:B--2---:R-:W-:Y:S01]  /*42c0*/  LEA R4, R11.reuse, UR6, 0x4 ;  /* 0x000000060b047c11 */ /* 0x044fe2000f8e20ff */
[----:B------:R-:W-:Y:S01]  /*42d0*/  VIADD R2, R2, 0x230 ;  /* 0x0000023002027836 */ /* 0x000fe20000000000 */
[----:B------:R-:W-:Y:S01]  /*42e0*/  SEL R8, R8, RZ, P0 ;  /* 0x000000ff08087207 */ /* 0x000fe20000000000 */
[----:B------:R-:W-:-:S03]  /*42f0*/  VIADD R11, R11, 0x1 ;  /* 0x000000010b0b7836 */ /* 0x000fc60000000000 */
[----:B------:R-:W2:Y:S01]  /*4300*/  LDS.128 R4, [R4+0x290] ;  /* 0x0002900004047984 */ /* 0x000ea20000000c00 */
[----:B------:R-:W-:Y:S02]  /*4310*/  PRMT R2, RZ, 0x654, R2 ;  /* 0x00000654ff027816 */ /* 0x000fe40000000002 */
[C---:B------:R-:W-:Y:S01]  /*4320*/  ISETP.NE.AND P1, PT, R11.reuse, 0x2, PT ;  /* 0x000000020b00780c */ /* 0x040fe20003f25270 */
[----:B------:R-:W-:Y:S01]  /*4330*/  @!PT LDS RZ, [RZ] ;  /* 0x00000000fffff984 */ /* 0x000fe20000000800 */
[----:B------:R-:W-:Y:S01]  /*4340*/  @!PT LDS RZ, [RZ] ;  /* 0x00000000fffff984 */ /* 0x000fe20000000800 */
[----:B------:R-:W-:Y:S01]  /*4350*/  @!PT LDS RZ, [RZ] ;  /* 0x00000000fffff984 */ /* 0x000fe20000000800 */
[----:B------:R-:W-:Y:S01]  /*4360*/  @!PT LDS RZ, [RZ] ;  /* 0x00000000fffff984 */ /* 0x000fe20000000800 */
[----:B------:R3:W-:Y:S06]  /*4370*/  MEMBAR.ALL.CTA ;  /* 0x0000000000007992 */ /* 0x0007ec0000008000 */
[----:B---3--:R-:W3:Y:S01]  /*4380*/  FENCE.VIEW.ASYNC.S ;  /* 0x00000000000073c6 */ /* 0x008ee20000000000 */
[----:B------:R-:W-:Y:S01]  /*4390*/  SEL R11, R11, RZ, P1 ;  /* 0x000000ff0b0b7207 */ /* 0x000fe20000800000 */
[----:B---3--:R3:W-:Y:S01]  /*43a0*/  SYNCS.ARRIVE.TRANS64.RED.A1T0 RZ, [R2+URZ], RZ ;  /* 0x000000ff02ff79a7 */ /* 0x0087e200081004ff */
[----:B--2---:R-:W-:-:S02]  /*43b0*/  LOP3.LUT P3, RZ, R6, 0x1, RZ, 0xc0, !PT ;  /* 0x0000000106ff7812 */ /* 0x004fc4000786c0ff */
[----:B------:R-:W-:-:S04]  /*43c0*/  SEL R4, RZ, 0x1, P1 ;  /* 0x00000001ff047807 */ /* 0x000fc80000800000 */
[----:B------:R-:W-:Y:S02]  /*43d0*/  LOP3.LUT R10, R10, R4, RZ, 0x3c, !PT ;  /* 0x000000040a0a7212 */ /* 0x000fe400078e3cff */
[----:B---3--:R-:W-:-:S04]  /*43e0*/  SEL R2, RZ, 0x1, P0 ;  /* 0x00000001ff027807 */ /* 0x008fc80000000000 */
[----:B------:R-:W-:Y:S01]  /*43f0*/  LOP3.LUT R9, R9, R2, RZ, 0x3c, !PT ;  /* 0x0000000209097212 */ /* 0x000fe200078e3cff */
[----:B------:R-:W-:Y:S06]  /*4400*/  @P3 BRA `(.L_x_82) ;  /* 0xfffffffc002c3947 */ /* 0x000fec000383ffff */
[----:B------:R-:W-:Y:S01]  /*4410*/  ULEA UR4, UR5, UR6, 0x3 ;  /* 0x0000000605047291 */ /* 0x000fe2000f8e18ff */
[----:B------:R-:W-:-:S08]  /*4420*/  SHF.L.U32 R2, R12, 0x1f, RZ ;  /* 0x0000001f0c027819 */ /* 0x000fd000000006ff */
[----:B------:R-:W2:Y:S02]  /*4430*/  SYNCS.PHASECHK.TRANS64 P0, [UR4+0x230], R2 ;  /* 0x00023002ff0075a7 */ /* 0x000ea40008001004 */
[----:B--2---:R-:W-:Y:S05]  /*4440*/  @P0 BRA `(.L_x_83) ;  /* 0x0000000000080947 */ /* 0x004fea0003800000 */
[----:B------:R-:W2:Y:S02]  /*4450*/  SYNCS.PHASECHK.TRANS64.TRYWAIT P0, [UR4+0x230], R2 ;  /* 0x00023002ff0075a7 */ /* 0x000ea40008001104 */
[----:B--2---:R-:W-:Y:S05]  /*4460*/  @!P0 BRA `(.L_x_84) ;  /* 0x0000008800dc8947 */ /* 0x004fea0003800000 */
.L_x_83:
[----:B------:R-:W-:-:S04]  /*4470*/  UIADD3 UR7, UPT, UPT, UR5, 0x1, URZ ;  /* 0x0000000105077890 */ /* 0x000fc8000fffe0ff */
[----:B------:R-:W-:-:S04]  /*4480*/  UISETP.NE.AND UP0, UPT, UR7, 0x2, UPT ;  /* 0x000000020700788c */ /* 0x000fc8000bf05270 */
[----:B------:R-:W-:Y:S02]  /*4490*/  USEL UR8, URZ, 0x1, UP0 ;  /* 0x00000001ff087887 */ /* 0x000fe40008000000 */
[----:B------:R-:W-:-:S04]  /*44a0*/  USEL UR7, UR7, URZ, UP0 ;  /* 0x000000ff07077287 */ /* 0x000fc80008000000 */
[----:B------:R-:W-:Y:S01]  /*44b0*/  ULEA UR7, UR7, UR6, 0x3 ;  /* 0x0000000607077291 */ /* 0x000fe2000f8e18ff */
[----:B--2---:R-:W-:-:S04]  /*44c0*/  LOP3.LUT R2, R12, UR8, RZ, 0x3c, !PT ;  /* 0x000000080c027c12 */ /* 0x004fc8000f8e3cff */
[----:B------:R-:W-:-:S04]  /*44d0*/  SHF.L.U32 R0, R2, 0x1f, RZ ;  /* 0x0000001f02007819 */ /* 0x000fc800000006ff */
[----:B------:R-:W2:Y:S02]  /*44e0*/  SYNCS.PHASECHK.TRANS64 P0, [UR7+0x230], R0 ;  /* 0x00023000ff0075a7 */ /* 0x000ea40008001007 */
[----:B-12---:R-:W-:Y:S05]  /*44f0*/  @P0 EXIT ;  /* 0x000000000000094d */ /* 0x006fea0003800000 */
[----:B------:R-:W-:Y:S02]  /*4500*/  SHF.L.U32 R2, R2, 0x1f, RZ ;  /* 0x0000001f02027819 */ /* 0x000fe400000006ff */
[----:B------:R-:W-:-:S07]  /*4510*/  MOV R0, UR7 ;  /* 0x0000000700007c02 */ /* 0x000fce0008000f00 */
.L_x_85:
[----:B-1----:R1:W2:Y:S02]  /*4520*/  SYNCS.PHASECHK.TRANS64.TRYWAIT P0, [R0+URZ+0x230], R2 ;  /* 0x00023002000075a7 */ /* 0x0022a400080011ff */
[----:B--2---:R-:W-:Y:S05]  /*4530*/  @!P0 NANOSLEEP.SYNCS 0x989680 ;  /* 0x009896800000895d */ /* 0x004fea0003900000 */
[----:B------:R-:W2:Y:S02]  /*4540*/  @!P0 SYNCS.PHASECHK.TRANS64 P0, [R0+URZ+0x230], R2 ;  /* 0x00023002000085a7 */ /* 0x000ea400080010ff */
[----:B--2---:R-:W-:Y:S05]  /*4550*/  @P0 EXIT ;  /* 0x000000000000094d */ /* 0x004fea0003800000 */
[----:B------:R-:W-:Y:S05]  /*4560*/  BRA `(.L_x_85) ;  /* 0xfffffffc00ec7947 */ /* 0x000fea000383ffff */
.L_x_78:
[----:B------:R-:W-:Y:S05]  /*4570*/  BRA.U UP4, `(.L_x_86) ;  /* 0x0000001104e07547 */ /* 0x000fea000b800000 */
[----:B------:R-:W-:Y:S01]  /*4580*/  UMOV UR5, 0x40 ;  /* 0x0000004000057882 */ /* 0x000fe20000000000 */
[----:B------:R-:W-:Y:S01]  /*4590*/  NOP ;  /* 0x0000000000007918 */ /* 0x000fe20000000000 */
[----:B------:R-:W-:Y:S01]  /*45a0*/  ULEA UR5, UR56, UR5, 0x18 ;  /* 0x0000000538057291 */ /* 0x000fe2000f8ec0ff */
[----:B------:R-:W-:Y:S02]  /*45b0*/  UMOV UR6, 0x400 ;  /* 0x0000040000067882 */ /* 0x000fe40000000000 */
[----:B------:R-:W-:-:S06]  /*45c0*/  ULEA UR6, UR56, UR6, 0x18 ;  /* 0x0000000638067291 */ /* 0x000fcc000f8ec0ff */
[----:B------:R-:W2:Y:S02]  /*45d0*/  LDS.U8 R0, [UR5+0x1c] ;  /* 0x00001c05ff007984 */ /* 0x000ea40008000000 */
[----:B--2---:R-:W-:-:S13]  /*45e0*/  ISETP.NE.AND P0, PT, R0, RZ, PT ;  /* 0x000000ff0000720c */ /* 0x004fda0003f05270 */
[----:B------:R-:W-:Y:S05]  /*45f0*/  @P0 BRA `(.L_x_87) ;  /* 0x0000000000580947 */ /* 0x000fea0003800000 */
[----:B------:R-:W-:-:S13]  /*4600*/  ELECT P0, URZ, PT ;  /* 0x0000000000ff782f */ /* 0x000fda0003800000 */
[----:B------:R-:W-:Y:S05]  /*4610*/  @!P0 BRA `(.L_x_88) ;  /* 0x0000000000608947 */ /* 0x000fea0003800000 */
[----:B------:R-:W-:Y:S01]  /*4620*/  UMOV UR4, 0x10 ;  /* 0x0000001000047882 */ /* 0x000fe20000000000 */
[----:B------:R-:W-:Y:S01]  /*4630*/  HFMA2 R0, -RZ, RZ, 0, 5.9604644775390625e-08 ;  /* 0x00000001ff007431 */ /* 0x000fe200000001ff */
[----:B------:R-:W-:-:S03]  /*4640*/  MOV R3, 0xffff ;  /* 0x0000ffff00037802 */ /* 0x000fc60000000f00 */
[----:B------:R-:W-:Y:S04]  /*4650*/  DEPBAR.LE SB2, 0x36 ;  /* 0x0000ad800000791a */ /* 0x000fe80000000000 */
[----:B------:R-:W2:Y:S02]  /*4660*/  UTCATOMSWS.FIND_AND_SET.ALIGN UP0, UR4, UR4 ;  /* 0x00000004000475e3 */ /* 0x000ea40008000800 */
[----:B--2---:R-:W-:Y:S01]  /*4670*/  MOV R4, UR4 ;  /* 0x0000000400047c02 */ /* 0x004fe20008000f00 */
[----:B------:R-:W-:Y:S06]  /*4680*/  BRA.U UP0, `(.L_x_89) ;  /* 0x0000000100187547 */ /* 0x000fec000b800000 */
.L_x_90:
[----:B------:R-:W-:Y:S05]  /*4690*/  NANOSLEEP 0x64 ;  /* 0x000000640000795d */ /* 0x000fea0003800000 */
[----:B------:R-:W-:-:S05]  /*46a0*/  UMOV UR4, 0x10 ;  /* 0x0000001000047882 */ /* 0x000fca0000000000 */
[----:B------:R-:W-:Y:S04]  /*46b0*/  DEPBAR.LE SB2, 0x36 ;  /* 0x0000ad800000791a */ /* 0x000fe80000000000 */
[----:B------:R-:W2:Y:S02]  /*46c0*/  UTCATOMSWS.FIND_AND_SET.ALIGN UP0, UR4, UR4 ;  /* 0x00000004000475e3 */ /* 0x000ea40008000800 */
[----:B--2---:R-:W-:Y:S01]  /*46d0*/  MOV R4, UR4 ;  /* 0x0000000400047c02 */ /* 0x004fe20008000f00 */
[----:B------:R-:W-:Y:S05]  /*46e0*/  BRA.U !UP0, `(.L_x_90) ;  /* 0xfffffffd08e87547 */ /* 0x000fea000b83ffff */
.L_x_89:
[-C--:B------:R-:W-:Y:S02]  /*46f0*/  SHF.L.U32 R3, R3, R4.reuse, RZ ;  /* 0x0000000403037219 */ /* 0x080fe400000006ff */
[----:B------:R-:W-:Y:S01]  /*4700*/  SHF.L.U32 R0, R0, R4, RZ ;  /* 0x0000000400007219 */ /* 0x000fe200000006ff */
[----:B------:R-:W-:Y:S02]  /*4710*/  IMAD.SHL.U32 R4, R4, 0x20, RZ ;  /* 0x0000002004047824 */ /* 0x000fe400078e00ff */
[----:B------:R2:W-:Y:S04]  /*4720*/  ATOMS.OR RZ, [UR5+0x14], R3 ;  /* 0x00001403ffff798c */ /* 0x0005e8000b000005 */
[----:B------:R2:W-:Y:S04]  /*4730*/  ATOMS.OR RZ, [UR5+0x18], R0 ;  /* 0x00001800ffff798c */ /* 0x0005e8000b000005 */
[----:B------:R2:W-:Y:S01]  /*4740*/  STS [UR6+0x2b0], R4 ;  /* 0x0002b004ff007988 */ /* 0x0005e20008000806 */
[----:B------:R-:W-:Y:S05]  /*4750*/  BRA `(.L_x_88) ;  /* 0x0000000000107947 */ /* 0x000fea0003800000 */
.L_x_87:
[----:B------:R-:W-:Y:S02]  /*4760*/  MOV R0, 0xffffffff ;  /* 0xffffffff00007802 */ /* 0x000fe40000000f00 */
[----:B------:R-:W-:-:S03]  /*4770*/  MOV R4, 0x47a0 ;  /* 0x000047a000047802 */ /* 0x000fc60000000f00 */
[----:B------:R2:W-:Y:S04]  /*4780*/  STS [UR6+0x2b0], R0 ;  /* 0x0002b000ff007988 */ /* 0x0005e80008000806 */
[----:B-12--5:R-:W-:Y:S05]  /*4790*/  CALL.REL.NOINC `($__internal_1_$__cuda_sm10x_tcgen05_guardrail_trap_phase_invalid_during_alloc) ;  /* 0x0000008c00dc7944 */ /* 0x026fea0003c00000 */
.L_x_88:
[----:B------:R-:W-:Y:S05]  /*47a0*/  WARPSYNC.ALL ;  /* 0x0000000000007948 */ /* 0x000fea0003800000 */
[----:B------:R-:W3:Y:S01]  /*47b0*/  S2UR UR18, SR_CgaCtaId ;  /* 0x00000000001279c3 */ /* 0x000ee20000008800 */
[----:B------:R-:W-:Y:S01]  /*47c0*/  UMOV UR4, 0x400 ;  /* 0x0000040000047882 */ /* 0x000fe20000000000 */
[----:B------:R-:W-:-:S06]  /*47d0*/  NOP ;  /* 0x0000000000007918 */ /* 0x000fcc0000000000 */
[----:B------:R-:W-:Y:S06]  /*47e0*/  BAR.ARV 0x6, 0xa0 ;  /* 0x0182800000007b1d */ /* 0x000fec0000002000 */
[----:B------:R-:W4:Y:S01]  /*47f0*/  LDCU UR9, c[0x0][0x38c] ;  /* 0x00007180ff0977ac */ /* 0x000f220008000800 */
[----:B------:R-:W-:Y:S01]  /*4800*/  LOP3.LUT R2, R2, 0xffff, RZ, 0xc0, !PT ;  /* 0x0000ffff02027812 */ /* 0x000fe200078ec0ff */
[----:B------:R-:W-:Y:S01]  /*4810*/  IMAD.MOV.U32 R10, RZ, RZ, 0x1 ;  /* 0x00000001ff0a7424 */ /* 0x000fe200078e00ff */
[----:B------:R-:W-:Y:S01]  /*4820*/  CS2R R8, SRZ ;  /* 0x0000000000087805 */ /* 0x000fe2000001ff00 */
[----:B--2---:R-:W-:Y:S01]  /*4830*/  IMAD.MOV.U32 R3, RZ, RZ, RZ ;  /* 0x000000ffff037224 */ /* 0x004fe200078e00ff */
[----:B------:R-:W-:Y:S01]  /*4840*/  R2UR UR23, R2 ;  /* 0x00000000021772ca */ /* 0x000fe200000e0000 */
[----:B------:R-:W2:Y:S01]  /*4850*/  LDCU UR40, c[0x0][0x370] ;  /* 0x00006e00ff2877ac */ /* 0x000ea20008000800 */
[----:B---3--:R-:W-:-:S02]  /*4860*/  ULEA UR18, UR18, UR4, 0x18 ;  /* 0x0000000412127291 */ /* 0x008fc4000f8ec0ff */
[----:B------:R-:W-:Y:S02]  /*4870*/  UISETP.GE.AND UP5, UPT, UR39, 0x1, UPT ;  /* 0x000000012700788c */ /* 0x000fe4000bfa6270 */
[----:B------:R-:W-:Y:S02]  /*4880*/  UIADD3 UR6, UPT, UPT, UR18, 0x3400, URZ ;  /* 0x0000340012067890 */ /* 0x000fe4000fffe0ff */
[----:B------:R-:W-:Y:S02]  /*4890*/  UIADD3 UR4, UPT, UPT, UR18, 0x30400, URZ ;  /* 0x0003040012047890 */ /* 0x000fe4000fffe0ff */
[----:B----4-:R-:W-:Y:S01]  /*48a0*/  UIADD3 UR9, UPT, UPT, UR9, 0x3f, URZ ;  /* 0x0000003f09097890 */ /* 0x010fe2000fffe0ff */
[----:B------:R-:W3:Y:S01]  /*48b0*/  LDS R0, [UR18+0x2b0] ;  /* 0x0002b012ff007984 */ /* 0x000ee20008000800 */
[----:B------:R-:W-:Y:S02]  /*48c0*/  USHF.R.U32.HI UR26, URZ, 0x4, UR6 ;  /* 0x00000004ff1a7899 */ /* 0x000fe40008011606 */
[----:B------:R-:W-:-:S02]  /*48d0*/  USHF.R.S32.HI UR8, URZ, 0x1f, UR9 ;  /* 0x0000001fff087899 */ /* 0x000fc40008011409 */
[----:B------:R-:W-:Y:S02]  /*48e0*/  USHF.R.U32.HI UR6, URZ, 0x4, UR4 ;  /* 0x00000004ff067899 */ /* 0x000fe40008011604 */
[----:B------:R-:W-:Y:S02]  /*48f0*/  ULEA.HI UR4, UR8, UR9, URZ, 0x6 ;  /* 0x0000000908047291 */ /* 0x000fe4000f8f30ff */
[----:B------:R-:W-:Y:S02]  /*4900*/  UIADD3 UR5, UPT, UPT, UR18, 0x21400, URZ ;  /* 0x0002140012057890 */ /* 0x000fe4000fffe0ff */
[----:B------:R-:W-:Y:S02]  /*4910*/  UIADD3 UR7, UPT, UPT, UR18, 0x34000, URZ ;  /* 0x0003400012077890 */ /* 0x000fe4000fffe0ff */
[----:B------:R-:W-:Y:S02]  /*4920*/  USHF.R.S32.HI UR41, URZ, 0x6, UR4 ;  /* 0x00000006ff297899 */ /* 0x000fe40008011404 */
[----:B------:R-:W-:-:S02]  /*4930*/  USHF.R.U32.HI UR27, URZ, 0x4, UR5 ;  /* 0x00000004ff1b7899 */ /* 0x000fc40008011605 */
[----:B------:R-:W-:Y:S02]  /*4940*/  USHF.R.U32.HI UR5, URZ, 0x4, UR7 ;  /* 0x00000004ff057899 */ /* 0x000fe40008011607 */
[----:B------:R-:W-:Y:S02]  /*4950*/  UISETP.LT.AND UP0, UPT, UR41, 0x1, UPT ;  /* 0x000000012900788c */ /* 0x000fe4000bf01270 */
[----:B------:R-:W-:Y:S02]  /*4960*/  ULOP3.LUT UR26, UR26, 0x3fff, URZ, 0xc0, !UPT ;  /* 0x00003fff1a1a7892 */ /* 0x000fe4000f8ec0ff */
[----:B------:R-:W-:Y:S02]  /*4970*/  ULOP3.LUT UR27, UR27, 0x3fff, URZ, 0xc0, !UPT ;  /* 0x00003fff1b1b7892 */ /* 0x000fe4000f8ec0ff */
[----:B------:R-:W-:Y:S02]  /*4980*/  ULOP3.LUT UR6, UR6, 0x3fff, URZ, 0xc0, !UPT ;  /* 0x00003fff06067892 */ /* 0x000fe4000f8ec0ff */
[----:B------:R-:W-:-:S02]  /*4990*/  ULOP3.LUT UR5, UR5, 0x3fff, URZ, 0xc0, !UPT ;  /* 0x00003fff05057892 */ /* 0x000fc4000f8ec0ff */
[----:B------:R-:W-:Y:S01]  /*49a0*/  USEL UR42, UR41, 0x1, !UP0 ;  /* 0x00000001292a7887 */ /* 0x000fe2000c000000 */
[----:B------:R-:W4:Y:S01]  /*49b0*/  LDCU UR38, c[0x0][0x374] ;  /* 0x00006e80ff2677ac */ /* 0x000f220008000800 */
[----:B------:R-:W-:Y:S02]  /*49c0*/  ULOP3.LUT UR26, UR26, 0x10000, URZ, 0xfc, !UPT ;  /* 0x000100001a1a7892 */ /* 0x000fe4000f8efcff */
[----:B------:R-:W-:Y:S02]  /*49d0*/  ULOP3.LUT UR27, UR27, 0x10000, URZ, 0xfc, !UPT ;  /* 0x000100001b1b7892 */ /* 0x000fe4000f8efcff */
[----:B------:R-:W-:Y:S01]  /*49e0*/  ULOP3.LUT UR28, UR6, 0x10000, URZ, 0xfc, !UPT ;  /* 0x00010000061c7892 */ /* 0x000fe2000f8efcff */
[----:B---3--:R-:W-:Y:S01]  /*49f0*/  R2UR UR19, R0 ;  /* 0x00000000001372ca */ /* 0x008fe200000e0000 */
[----:B------:R-:W-:Y:S02]  /*4a00*/  ULOP3.LUT UR29, UR5, 0x10000, URZ, 0xfc, !UPT ;  /* 0x00010000051d7892 */ /* 0x000fe4000f8efcff */
[----:B------:R-:W-:-:S02]  /*4a10*/  UIADD3 UR42, UPT, UPT, -UR42, URZ, URZ ;  /* 0x000000ff2a2a7290 */ /* 0x000fc4000fffe1ff */
[----:B------:R-:W-:Y:S01]  /*4a20*/  UISETP.NE.AND UP4, UPT, UR39, 0x1, UPT ;  /* 0x000000012700788c */ /* 0x000fe2000bf85270 */
[----:B------:R-:W-:Y:S01]  /*4a30*/  UMOV UR37, URZ ;  /* 0x000000ff00257c82 */ /* 0x000fe20008000000 */
[----:B------:R-:W-:-:S06]  /*4a40*/  UMOV UR14, URZ ;  /* 0x000000ff000e7c82 */ /* 0x000fcc0008000000 */
[----:B------:R-:W-:Y:S02]  /*4a50*/  UIADD3 UR24, UPT, UPT, UR19, 0x80, URZ ;  /* 0x0000008013187890 */ /* 0x000fe4000fffe0ff */
[----:B-1----:R-:W-:Y:S02]  /*4a60*/  UIADD3 UR44, UPT, UPT, UR19, 0x84, URZ ;  /* 0x00000084132c7890 */ /* 0x002fe4000fffe0ff */
[----:B------:R-:W-:-:S04]  /*4a70*/  USHF.R.U32.HI UR4, URZ, 0x11, UR24 ;  /* 0x00000011ff047899 */ /* 0x000fc80008011618 */
[----:B------:R-:W-:-:S04]  /*4a80*/  ULOP3.LUT UR4, UR4, 0x6000, URZ, 0xc0, !UPT ;  /* 0x0000600004047892 */ /* 0x000fc8000f8ec0ff */
[----:B--2-4-:R-:W-:-:S12]  /*4a90*/  ULOP3.LUT UR43, UR4, 0x810, URZ, 0xfc, !UPT ;  /* 0x00000810042b7892 */ /* 0x014fd8000f8efcff */
.L_x_99:
[C---:B------:R-:W-:Y:S02]  /*4aa0*/  LEA R2, R9.reuse, UR18, 0x3 ;  /* 0x0000001209027c11 */ /* 0x040fe4000f8e18ff */
[----:B------:R-:W-:Y:S02]  /*4ab0*/  SHF.L.U32 R0, R8, 0x1f, RZ ;  /* 0x0000001f08007819 */ /* 0x000fe400000006ff */
[----:B------:R-:W-:Y:S02]  /*4ac0*/  LEA R4, R9, UR18, 0x4 ;  /* 0x0000001209047c11 */ /* 0x000fe4000f8e20ff */
[----:B-1----:R-:W1:Y:S02]  /*4ad0*/  SYNCS.PHASECHK.TRANS64.TRYWAIT P0, [R2+URZ+0x220], R0 ;  /* 0x00022000020075a7 */ /* 0x002e6400080011ff */
[----:B-1-3--:R-:W-:Y:S05]  /*4ae0*/  @!P0 BRA `(.L_x_91) ;  /* 0x0000008400548947 */ /* 0x00afea0003800000 */
.L_x_250:
[----:B------:R-:W2:Y:S01]  /*4af0*/  LDS.128 R4, [R4+0x290] ;  /* 0x0002900004047984 */ /* 0x000ea20000000c00 */
[----:B------:R-:W-:Y:S01]  /*4b00*/  @!PT LDS RZ, [RZ] ;  /* 0x00000000fffff984 */ /* 0x000fe20000000800 */
[----:B------:R-:W-:Y:S01]  /*4b10*/  @!PT LDS RZ, [RZ] ;  /* 0x00000000fffff984 */ /* 0x000fe20000000800 */
[----:B------:R-:W-:Y:S01]  /*4b20*/  @!PT LDS RZ, [RZ] ;  /* 0x00000000fffff984 */ /* 0x000fe20000000800 */
[----:B------:R-:W-:Y:S01]  /*4b30*/  @!PT LDS RZ, [RZ] ;  /* 0x00000000fffff984 */ /* 0x000fe20000000800 */
[----:B------:R3:W-:Y:S06]  /*4b40*/  MEMBAR.ALL.CTA ;  /* 0x0000000000007992 */ /* 0x0007ec0000008000 */
[----:B---3--:R-:W3:Y:S01]  /*4b50*/  FENCE.VIEW.ASYNC.S ;  /* 0x00000000000073c6 */ /* 0x008ee20000000000 */
[----:B--2---:R-:W-:-:S13]  /*4b60*/  LOP3.LUT P0, RZ, R6, 0x1, RZ, 0xc0, !PT ;  /* 0x0000000106ff7812 */ /* 0x004fda000780c0ff */
[----:B---3--:R-:W-:Y:S01]  /*4b70*/  VOTEU.ANY UP3, P0 ;  /* 0x0000000000ff7886 */ /* 0x008fe20000060100 */
[----:B------:R-:W-:-:S13]  /*4b80*/  PLOP3.LUT P0, PT, PT, PT, UP3, 0x80, 0x8 ;  /* 0x000000000008781c */ /* 0x000fda0003f0f038 */
[----:B-1----:R-:W-:Y:S02]  /*4b90*/  @P0 MOV R0, R4 ;  /* 0x0000000400000202 */ /* 0x002fe40000000f00 */
[----:B------:R-:W-:Y:S02]  /*4ba0*/  @P0 LOP3.LUT R4, R5, 0xffff, RZ, 0xc0, !PT ;  /* 0x0000ffff05040812 */ /* 0x000fe400078ec0ff */
[----:B------:R-:W-:Y:S01]  /*4bb0*/  @P0 R2UR UR5, R0 ;  /* 0x00000000000502ca */ /* 0x000fe200000e0000 */
[----:B------:R-:W-:Y:S01]  /*4bc0*/  VIADD R0, R2, 0x230 ;  /* 0x0000023002007836 */ /* 0x000fe20000000000 */
[----:B------:R-:W-:-:S04]  /*4bd0*/  @P0 R2UR UR4, R4 ;  /* 0x00000000040402ca */ /* 0x000fc800000e0000 */
[----:B------:R-:W-:-:S04]  /*4be0*/  PRMT R0, RZ, 0x654, R0 ;  /* 0x00000654ff007816 */ /* 0x000fc80000000000 */
[----:B------:R1:W-:Y:S03]  /*4bf0*/  SYNCS.ARRIVE.TRANS64.RED.A1T0 RZ, [R0+URZ], RZ ;  /* 0x000000ff00ff79a7 */ /* 0x0003e600081004ff */
[----:B------:R-:W-:Y:S02]  /*4c00*/  @UP3 UMOV UR36, UR5 ;  /* 0x0000000500243c82 */ /* 0x000fe40008000000 */
[----:B------:R-:W-:Y:S01]  /*4c10*/  @UP3 UMOV UR30, UR4 ;  /* 0x00000004001e3c82 */ /* 0x000fe20008000000 */
[----:B------:R-:W-:Y:S05]  /*4c20*/  BRA.U !UP5, `(.L_x_92) ;  /* 0x000000010dd07547 */ /* 0x000fea000b800000 */
[----:B------:R-:W2:Y:S01]  /*4c30*/  LDCU.128 UR32, c[0x0][0xf10] ;  /* 0x0001e200ff2077ac */ /* 0x000ea20008000c00 */
[----:B------:R-:W3:Y:S01]  /*4c40*/  LDCU UR21, c[0x0][0xf20] ;  /* 0x0001e400ff1577ac */ /* 0x000ee20008000800 */
[----:B------:R-:W4:Y:S01]  /*4c50*/  LDCU UR15, c[0x0][0xf0c] ;  /* 0x0001e180ff0f77ac */ /* 0x000f220008000800 */
[----:B------:R-:W1:Y:S01]  /*4c60*/  LDCU.64 UR8, c[0x0][0xf28] ;  /* 0x0001e500ff0877ac */ /* 0x000e620008000a00 */
[----:B--2---:R-:W-:Y:S02]  /*4c70*/  UIMAD.WIDE.U32 UR6, UR38, UR35, URZ ;  /* 0x00000023260672a5 */ /* 0x004fe4000f8e00ff */
[----:B------:R-:W-:Y:S02]  /*4c80*/  UIMAD.WIDE.U32 UR4, UR40, UR32, URZ ;  /* 0x00000020280472a5 */ /* 0x000fe4000f8e00ff */
[----:B------:R-:W-:Y:S02]  /*4c90*/  UISETP.NE.AND UP0, UPT, UR34, 0x1, UPT ;  /* 0x000000012200788c */ /* 0x000fe4000bf05270 */
[----:B------:R-:W-:Y:S01]  /*4ca0*/  UIMAD.WIDE.U32 UR16, UR30, UR35, URZ ;  /* 0x000000231e1072a5 */ /* 0x000fe2000f8e00ff */
[----:B------:R-:W-:-:S02]  /*4cb0*/  UMOV UR6, UR7 ;  /* 0x0000000700067c82 */ /* 0x000fc40008000000 */
[----:B------:R-:W-:Y:S01]  /*4cc0*/  UMOV UR4, UR5 ;  /* 0x0000000500047c82 */ /* 0x000fe20008000000 */
[----:B---3--:R-:W-:Y:S02]  /*4cd0*/  USHF.R.U32.HI UR6, URZ, UR21, UR6 ;  /* 0x00000015ff067299 */ /* 0x008fe40008011606 */
[----:B----4-:R-:W-:Y:S02]  /*4ce0*/  UISETP.NE.AND UP1, UPT, UR15, 0x1, UPT ;  /* 0x000000010f00788c */ /* 0x010fe4000bf25270 */
[----:B------:R-:W-:Y:S02]  /*4cf0*/  USHF.R.U32.HI UR4, URZ, UR33, UR4 ;  /* 0x00000021ff047299 */ /* 0x000fe40008011604 */
[----:B------:R-:W-:Y:S02]  /*4d00*/  USEL UR5, UR38, UR6, !UP0 ;  /* 0x0000000626057287 */ /* 0x000fe4000c000000 */
[----:B------:R-:W-:Y:S02]  /*4d10*/  USEL UR6, UR40, UR4, !UP1 ;  /* 0x0000000428067287 */ /* 0x000fe4000c800000 */
[----:B-1----:R-:W-:Y:S01]  /*4d20*/  UIMAD.WIDE.U32 UR10, UR5, UR8, URZ ;  /* 0x00000008050a72a5 */ /* 0x002fe2000f8e00ff */
[----:B------:R-:W-:Y:S01]  /*4d30*/  UMOV UR4, UR17 ;  /* 0x0000001100047c82 */ /* 0x000fe20008000000 */
[----:B------:R-:W-:-:S02]  /*4d40*/  UIMAD.WIDE.U32 UR12, UR36, UR32, URZ ;  /* 0x00000020240c72a5 */ /* 0x000fc4000f8e00ff */
        /* <DEDUP_REMOVED lines=34> */
.L_x_92:
[----:B------:R-:W2:Y:S02]  /*4f70*/  LDCU UR4, c[0x0][0xf30] ;  /* 0x0001e600ff0477ac */ /* 0x000ea40008000800 */
[----:B--2---:R-:W-:-:S09]  /*4f80*/  UISETP.NE.AND UP0, UPT, UR4, 0x1, UPT ;  /* 0x000000010400788c */ /* 0x004fd2000bf05270 */
[----:B------:R-:W-:Y:S05]  /*4f90*/  BRA.U UP0, `(.L_x_93) ;  /* 0x00000001003c7547 */ /* 0x000fea000b800000 */
        /* <DEDUP_REMOVED lines=13> */
[----:B------:R-:W-:-:S04]  /*5070*/  UIADD3 UR4, UPT, UPT, UR5, -UR4, URZ ;  /* 0x8000000405047290 */ /* 0x000fc8000fffe0ff */
[----:B------:R-:W-:-:S12]  /*5080*/  UIMAD UR30, UR4, UR10, UR30 ;  /* 0x0000000a041e72a4 */ /* 0x000fd8000f8e021e */
.L_x_93:
[----:B------:R-:W2:Y:S01]  /*5090*/  LDCU UR4, c[0x0][0x38c] ;  /* 0x00007180ff0477ac */ /* 0x000ea20008000800 */
[----:B------:R-:W-:Y:S02]  /*50a0*/  PLOP3.LUT P1, PT, PT, PT, PT, 0x80, 0x8 ;  /* 0x000000000008781c */ /* 0x000fe40003f2f070 */
[----:B------:R-:W-:Y:S01]  /*50b0*/  SHF.L.U32 R2, R10, 0x1f, RZ ;  /* 0x0000001f0a027819 */ /* 0x000fe200000006ff */
[----:B------:R-:W-:Y:S02]  /*50c0*/  ULEA UR31, UR37, UR18, 0x3 ;  /* 0x00000012251f7291 */ /* 0x000fe4000f8e18ff */
[----:B------:R-:W-:-:S04]  /*50d0*/  ULEA.HI UR25, UR20, UR20, URZ, 0x1 ;  /* 0x0000001414197291 */ /* 0x000fc8000f8f08ff */
[----:B------:R-:W-:-:S04]  /*50e0*/  ULOP3.LUT UR25, UR25, 0x7ffffffe, URZ, 0xc0, !UPT ;  /* 0x7ffffffe19197892 */ /* 0x000fc8000f8ec0ff */
[----:B------:R-:W-:Y:S02]  /*50f0*/  UIADD3 UR25, UPT, UPT, -UR25, UR20, URZ ;  /* 0x0000001419197290 */ /* 0x000fe4000fffe1ff */
[----:B--2---:R-:W-:Y:S02]  /*5100*/  UISETP.GE.AND UP0, UPT, UR4, 0x1, UPT ;  /* 0x000000010400788c */ /* 0x004fe4000bf06270 */
[----:B------:R-:W-:-:S04]  /*5110*/  ULEA UR25, UR25, UR44, 0x1 ;  /* 0x0000002c19197291 */ /* 0x000fc8000f8e08ff */
[----:B------:R-:W-:-:S05]  /*5120*/  PLOP3.LUT P0, PT, PT, PT, UP0, 0x80, 0x8 ;  /* 0x000000000008781c */ /* 0x000fca0003f0f008 */
[----:B------:R-:W-:-:S08]  /*5130*/  @UP0 ULEA UR4, UR14, UR18, 0x3 ;  /* 0x000000120e040291 */ /* 0x000fd0000f8e18ff */
[----:B-1----:R-:W-:-:S04]  /*5140*/  @P0 SHF.L.U32 R0, R3, 0x1f, RZ ;  /* 0x0000001f03000819 */ /* 0x002fc800000006ff */
[----:B------:R1:W2:Y:S01]  /*5150*/  @P0 SYNCS.PHASECHK.TRANS64.TRYWAIT P1, [UR4], R0 ;  /* 0x00000000ff0005a7 */ /* 0x0002a20008021104 */
[----:B------:R-:W3:Y:S02]  /*5160*/  SYNCS.PHASECHK.TRANS64.TRYWAIT P0, [UR31+0x250], R2 ;  /* 0x00025002ff0075a7 */ /* 0x000ee4000800111f */
[----:B-123--:R-:W-:Y:S05]  /*5170*/  @!P0 BRA `(.L_x_94) ;  /* 0x0000007c00c48947 */ /* 0x00efea0003800000 */
.L_x_252:
[----:B------:R-:W-:Y:S01]  /*5180*/  IADD3 R9, PT, PT, R9, 0x1, RZ ;  /* 0x0000000109097810 */ /* 0x000fe20007ffe0ff */
[----:B------:R-:W-:Y:S06]  /*5190*/  BRA.U !UP0, `(.L_x_95) ;  /* 0x0000000108b87547 */ /* 0x000fec000b800000 */
[----:B------:R-:W-:Y:S02]  /*51a0*/  USHF.R.U32.HI UR4, URZ, 0x1a, UR25 ;  /* 0x0000001aff047899 */ /* 0x000fe40008011619 */
[----:B------:R-:W-:Y:S02]  /*51b0*/  ULEA UR22, UR37, UR19, 0x6 ;  /* 0x0000001325167291 */ /* 0x000fe4000f8e30ff */
[----:B------:R-:W-:Y:S01]  /*51c0*/  ULOP3.LUT UR4, UR4, 0x30, URZ, 0xc0, !UPT ;  /* 0x0000003004047892 */ /* 0x000fe2000f8ec0ff */
[----:B------:R-:W-:Y:S01]  /*51d0*/  UMOV UR17, URZ ;  /* 0x000000ff00117c82 */ /* 0x000fe20008000000 */
[----:B------:R-:W-:Y:S02]  /*51e0*/  UMOV UR16, UR42 ;  /* 0x0000002a00107c82 */ /* 0x000fe40008000000 */
[----:B------:R-:W-:Y:S01]  /*51f0*/  ULOP3.LUT UR20, UR4, 0x480, URZ, 0xfc, !UPT ;  /* 0x0000048004147892 */ /* 0x000fe2000f8efcff */
[----:B------:R-:W-:Y:S02]  /*5200*/  UMOV UR15, UR41 ;  /* 0x00000029000f7c82 */ /* 0x000fe40008000000 */
[----:B------:R-:W-:Y:S01]  /*5210*/  UMOV UR4, UR14 ;  /* 0x0000000e00047c82 */ /* 0x000fe20008000000 */
[----:B------:R-:W-:-:S03]  /*5220*/  UPRMT UR21, UR20, 0x5410, UR43 ;  /* 0x0000541014157896 */ /* 0x000fc6000800002b */
[----:B------:R-:W-:-:S09]  /*5230*/  UMOV UR20, URZ ;  /* 0x000000ff00147c82 */ /* 0x000fd20008000000 */
.L_x_98:
[----:B------:R-:W-:Y:S02]  /*5240*/  UIADD3 UR16, UPT, UPT, UR16, 0x1, URZ ;  /* 0x0000000110107890 */ /* 0x000fe4000fffe0ff */
[----:B--2---:R-:W-:Y:S02]  /*5250*/  ULEA UR7, UR4, UR18, 0x3 ;  /* 0x0000001204077291 */ /* 0x004fe4000f8e18ff */
[----:B------:R-:W-:Y:S01]  /*5260*/  UISETP.NE.AND UP2, UPT, UR16, URZ, UPT ;  /* 0x000000ff1000728c */ /* 0x000fe2000bf45270 */
[----:B---3--:R-:W-:Y:S10]  /*5270*/  @P1 BRA `(.L_x_96) ;  /* 0x00000000000c1947 */ /* 0x008ff40003800000 */
[----:B-1----:R-:W-:Y:S04]  /*5280*/  SHF.L.U32 R2, R3, 0x1f, RZ ;  /* 0x0000001f03027819 */ /* 0x002fe800000006ff */
[----:B------:R-:W1:Y:S02]  /*5290*/  SYNCS.PHASECHK.TRANS64.TRYWAIT P0, [UR7], R2 ;  /* 0x00000002ff0075a7 */ /* 0x000e640008001107 */
[----:B-1----:R-:W-:Y:S05]  /*52a0*/  @!P0 BRA `(.L_x_97) ;  /* 0x0000007c00908947 */ /* 0x002fea0003800000 */
.L_x_96:
[----:B------:R-:W-:Y:S01]  /*52b0*/  UISETP.NE.AND UP0, UPT, UR15, 0x1, UPT ;  /* 0x000000010f00788c */ /* 0x000fe2000bf05270 */
[----:B------:R-:W-:Y:S01]  /*52c0*/  PLOP3.LUT P1, PT, PT, PT, PT, 0x80, 0x8 ;  /* 0x000000000008781c */ /* 0x000fe20003f2f070 */
[----:B------:R-:W-:Y:S02]  /*52d0*/  UIADD3 UR5, UPT, UPT, UR4, 0x1, URZ ;  /* 0x0000000104057890 */ /* 0x000fe4000fffe0ff */
[----:B------:R-:W-:Y:S02]  /*52e0*/  ULEA UR12, UR4, UR28, 0x5 ;  /* 0x0000001c040c7291 */ /* 0x000fe4000f8e28ff */
[----:B------:R-:W-:Y:S01]  /*52f0*/  UISETP.NE.AND UP1, UPT, UR5, 0x1e, UPT ;  /* 0x0000001e0500788c */ /* 0x000fe2000bf25270 */
[----:B------:R-:W-:Y:S01]  /*5300*/  PLOP3.LUT P0, PT, PT, PT, UP0, 0x80, 0x8 ;  /* 0x000000000008781c */ /* 0x000fe20003f0f008 */
[----:B------:R-:W-:Y:S02]  /*5310*/  ULEA UR10, UR4, UR29, 0x5 ;  /* 0x0000001d040a7291 */ /* 0x000fe4000f8e28ff */
[----:B------:R-:W-:Y:S02]  /*5320*/  USEL UR6, URZ, 0x1, UP1 ;  /* 0x00000001ff067887 */ /* 0x000fe40008800000 */
[----:B------:R-:W-:Y:S02]  /*5330*/  USEL UR14, UR5, URZ, UP1 ;  /* 0x000000ff050e7287 */ /* 0x000fe40008800000 */
[----:B------:R-:W-:Y:S02]  /*5340*/  ULEA UR8, UR4, UR27, 0x7 ;  /* 0x0000001b04087291 */ /* 0x000fe4000f8e38ff */
[----:B------:R-:W-:Y:S01]  /*5350*/  @UP0 ULEA UR5, UR14, UR18, 0x3 ;  /* 0x000000120e050291 */ /* 0x000fe2000f8e18ff */
[----:B------:R-:W-:Y:S01]  /*5360*/  LOP3.LUT R3, R3, UR6, RZ, 0x3c, !PT ;  /* 0x0000000603037c12 */ /* 0x000fe2000f8e3cff */
[----:B------:R-:W-:Y:S02]  /*5370*/  UISETP.NE.U32.AND UP0, UPT, UR17, URZ, UPT ;  /* 0x000000ff1100728c */ /* 0x000fe4000bf05070 */
[----:B------:R-:W-:Y:S01]  /*5380*/  ULEA UR6, UR4, UR26, 0x8 ;  /* 0x0000001a04067291 */ /* 0x000fe2000f8e40ff */
[----:B-1----:R-:W-:Y:S01]  /*5390*/  @P0 SHF.L.U32 R0, R3, 0x1f, RZ ;  /* 0x0000001f03000819 */ /* 0x002fe200000006ff */
[----:B------:R-:W-:Y:S01]  /*53a0*/  UMOV UR13, 0x4008 ;  /* 0x00004008000d7882 */ /* 0x000fe20000000000 */
[----:B------:R-:W-:Y:S01]  /*53b0*/  UMOV UR11, 0x4008 ;  /* 0x00004008000b7882 */ /* 0x000fe20000000000 */
[----:B------:R-:W-:Y:S01]  /*53c0*/  UMOV UR9, 0xc0004010 ;  /* 0xc000401000097882 */ /* 0x000fe20000000000 */
[----:B------:R2:W3:Y:S01]  /*53d0*/  @P0 SYNCS.PHASECHK.TRANS64.TRYWAIT P1, [UR5], R0 ;  /* 0x00000000ff0005a7 */ /* 0x0004e20008021105 */
[----:B------:R-:W-:Y:S01]  /*53e0*/  UIADD3 UR5, UPT, UPT, UR7, 0xf0, URZ ;  /* 0x000000f007057890 */ /* 0x000fe2000fffe0ff */
[----:B------:R2:W-:Y:S01]  /*53f0*/  UTCCP.T.S.4x32dp128bit tmem[UR19+0x80], gdesc[UR12] ;  /* 0x0000800c130079e7 */ /* 0x0005e20009100000 */
[----:B------:R-:W-:Y:S01]  /*5400*/  UIADD3 UR15, UPT, UPT, UR15, -0x1, URZ ;  /* 0xffffffff0f0f7890 */ /* 0x000fe2000fffe0ff */
[----:B------:R2:W-:Y:S01]  /*5410*/  UTCCP.T.S.4x32dp128bit tmem[UR19+0x84], gdesc[UR10] ;  /* 0x0000840a130079e7 */ /* 0x0005e20009100000 */
[----:B------:R-:W-:Y:S01]  /*5420*/  UMOV UR7, 0xc0004010 ;  /* 0xc000401000077882 */ /* 0x000fe20000000000 */
[----:B------:R-:W-:Y:S01]  /*5430*/  UMOV UR17, 0x1 ;  /* 0x0000000100117882 */ /* 0x000fe20000000000 */
[----:B------:R2:W-:Y:S01]  /*5440*/  UTCOMMA.4X gdesc[UR6], gdesc[UR8], tmem[UR22], tmem[UR20], idesc[UR21], tmem[UR24], UP0 ;  /* 0x80181408060075ea */ /* 0x0005e20008000016 */
[----:B------:R-:W-:Y:S02]  /*5450*/  UMOV UR4, UR14 ;  /* 0x0000000e00047c82 */ /* 0x000fe40008000000 */
[----:B------:R2:W-:Y:S01]  /*5460*/  UTCBAR.MULTICAST [UR5], URZ, UR23 ;  /* 0x000000ff050073e9 */ /* 0x0005e20008000817 */
[----:B------:R-:W-:Y:S05]  /*5470*/  BRA.U UP2, `(.L_x_98) ;  /* 0xfffffffd02707547 */ /* 0x000fea000b83ffff */
.L_x_95:
[----:B--2---:R-:W-:Y:S01]  /*5480*/  UIADD3 UR5, UPT, UPT, UR31, 0x240, URZ ;  /* 0x000002401f057890 */ /* 0x004fe2000fffe0ff */
[----:B------:R-:W-:Y:S01]  /*5490*/  R2UR UR6, R91 ;  /* 0x000000005b0672ca */ /* 0x000fe200000e0000 */
[----:B------:R-:W-:Y:S01]  /*54a0*/  UIADD3 UR4, UPT, UPT, UR37, 0x1, URZ ;  /* 0x0000000125047890 */ /* 0x000fe2000fffe0ff */
[----:B------:R-:W-:-:S03]  /*54b0*/  ISETP.NE.AND P0, PT, R9, 0x2, PT ;  /* 0x000000020900780c */ /* 0x000fc60003f05270 */
[----:B------:R-:W-:Y:S01]  /*54c0*/  UISETP.NE.AND UP0, UPT, UR4, 0x2, UPT ;  /* 0x000000020400788c */ /* 0x000fe2000bf05270 */
[----:B-1----:R-:W-:Y:S02]  /*54d0*/  SEL R0, RZ, 0x1, P0 ;  /* 0x00000001ff007807 */ /* 0x002fe40000000000 */
[----:B------:R1:W-:Y:S01]  /*54e0*/  UTCBAR [UR5], URZ ;  /* 0x000000ff050073e9 */ /* 0x0003e200080000ff */
[----:B------:R-:W-:Y:S01]  /*54f0*/  SEL R9, R9, RZ, P0 ;  /* 0x000000ff09097207 */ /* 0x000fe20000000000 */
[----:B------:R-:W-:Y:S01]  /*5500*/  USEL UR37, UR4, URZ, UP0 ;  /* 0x000000ff04257287 */ /* 0x000fe20008000000 */
[----:B------:R-:W-:Y:S02]  /*5510*/  LOP3.LUT R8, R8, R0, RZ, 0x3c, !PT ;  /* 0x0000000008087212 */ /* 0x000fe400078e3cff */
[----:B------:R-:W-:Y:S02]  /*5520*/  UIADD3 UR20, UPT, UPT, UR30, UR6, URZ ;  /* 0x000000061e147290 */ /* 0x000fe4000fffe0ff */
[----:B------:R-:W-:-:S06]  /*5530*/  USEL UR6, URZ, 0x1, UP0 ;  /* 0x00000001ff067887 */ /* 0x000fcc0008000000 */
[----:B------:R-:W-:Y:S01]  /*5540*/  LOP3.LUT R10, R10, UR6, RZ, 0x3c, !PT ;  /* 0x000000060a0a7c12 */ /* 0x000fe2000f8e3cff */
[----:B------:R-:W-:Y:S06]  /*5550*/  BRA.U UP3, `(.L_x_99) ;  /* 0xfffffff503507547 */ /* 0x000fec000b83ffff */
[----:B------:R-:W2:Y:S01]  /*5560*/  S2UR UR7, SR_CgaCtaId ;  /* 0x00000000000779c3 */ /* 0x000ea20000008800 */
[----:B------:R-:W-:Y:S01]  /*5570*/  ELECT P0, URZ, PT ;  /* 0x0000000000ff782f */ /* 0x000fe20003800000 */
[----:B------:R-:W-:Y:S01]  /*5580*/  IMAD.MOV.U32 R0, RZ, RZ, 0x1 ;  /* 0x00000001ff007424 */ /* 0x000fe200078e00ff */
[----:B------:R-:W-:Y:S01]  /*5590*/  UIADD3 UR18, UPT, UPT, UR18, 0x250, URZ ;  /* 0x0000025012127890 */ /* 0x000fe2000fffe0ff */
[----:B------:R-:W-:Y:S01]  /*55a0*/  SHF.L.U32 R2, R10, 0x1f, RZ ;  /* 0x0000001f0a027819 */ /* 0x000fe200000006ff */
[----:B------:R-:W-:-:S03]  /*55b0*/  UMOV UR4, 0x40 ;  /* 0x0000004000047882 */ /* 0x000fc60000000000 */
[----:B------:R-:W-:Y:S01]  /*55c0*/  UVIRTCOUNT.DEALLOC.SMPOOL 0x80 ;  /* 0x000000800000784c */ /* 0x000fe20000000000 */
[----:B--2---:R-:W-:Y:S02]  /*55d0*/  ULEA UR7, UR7, UR4, 0x18 ;  /* 0x0000000407077291 */ /* 0x004fe4000f8ec0ff */
[----:B------:R-:W-:-:S07]  /*55e0*/  ULEA UR4, UR37, UR18, 0x3 ;  /* 0x0000001225047291 */ /* 0x000fce000f8e18ff */
[----:B------:R2:W-:Y:S02]  /*55f0*/  @P0 STS.U8 [UR7+0x1c], R0 ;  /* 0x00001c00ff000988 */ /* 0x0005e40008000007 */
[----:B------:R-:W4:Y:S02]  /*5600*/  SYNCS.PHASECHK.TRANS64.TRYWAIT P0, [UR4], R2 ;  /* 0x00000002ff0075a7 */ /* 0x000f240008001104 */
[----:B--2-4-:R-:W-:Y:S05]  /*5610*/  @!P0 BRA `(.L_x_100) ;  /* 0x0000007800cc8947 */ /* 0x014fea0003800000 */
.L_x_255:
[----:B------:R-:W-:-:S04]  /*5620*/  UIADD3 UR4, UPT, UPT, UR37, 0x1, URZ ;  /* 0x0000000125047890 */ /* 0x000fc8000fffe0ff */
[----:B------:R-:W-:-:S04]  /*5630*/  UISETP.NE.AND UP0, UPT, UR4, 0x2, UPT ;  /* 0x000000020400788c */ /* 0x000fc8000bf05270 */
[----:B-1----:R-:W-:Y:S02]  /*5640*/  USEL UR5, URZ, 0x1, UP0 ;  /* 0x00000001ff057887 */ /* 0x002fe40008000000 */
[----:B------:R-:W-:-:S04]  /*5650*/  USEL UR4, UR4, URZ, UP0 ;  /* 0x000000ff04047287 */ /* 0x000fc80008000000 */
[----:B------:R-:W-:Y:S01]  /*5660*/  ULEA UR4, UR4, UR18, 0x3 ;  /* 0x0000001204047291 */ /* 0x000fe2000f8e18ff */
[----:B--2---:R-:W-:-:S04]  /*5670*/  LOP3.LUT R2, R10, UR5, RZ, 0x3c, !PT ;  /* 0x000000050a027c12 */ /* 0x004fc8000f8e3cff */
[----:B------:R-:W-:-:S04]  /*5680*/  SHF.L.U32 R2, R2, 0x1f, RZ ;  /* 0x0000001f02027819 */ /* 0x000fc800000006ff */
[----:B------:R-:W1:Y:S02]  /*5690*/  SYNCS.PHASECHK.TRANS64.TRYWAIT P0, [UR4], R2 ;  /* 0x00000002ff0075a7 */ /* 0x000e640008001104 */
[----:B-1----:R-:W-:Y:S05]  /*56a0*/  @!P0 BRA `(.L_x_101) ;  /* 0x0000007800c08947 */ /* 0x002fea0003800000 */
.L_x_257:
[----:B------:R-:W-:Y:S01]  /*56b0*/  NOP ;  /* 0x0000000000007918 */ /* 0x000fe20000000000 */
[----:B-1----:R-:W1:Y:S01]  /*56c0*/  LDS R0, [UR7+0x14] ;  /* 0x00001407ff007984 */ /* 0x002e620008000800 */
[----:B------:R-:W-:Y:S01]  /*56d0*/  ULOP3.LUT UR4, UR19, 0xffff, URZ, 0xc0, !UPT ;  /* 0x0000ffff13047892 */ /* 0x000fe2000f8ec0ff */
[----:B------:R-:W-:Y:S01]  /*56e0*/  UMOV UR5, 0xffff ;  /* 0x0000ffff00057882 */ /* 0x000fe20000000000 */
[----:B------:R-:W-:Y:S02]  /*56f0*/  UMOV UR6, 0x1 ;  /* 0x0000000100067882 */ /* 0x000fe40000000000 */
[----:B------:R-:W-:-:S04]  /*5700*/  USHF.R.U32.HI UR4, URZ, 0x5, UR4 ;  /* 0x00000005ff047899 */ /* 0x000fc80008011604 */
[----:B------:R-:W-:Y:S02]  /*5710*/  USHF.L.U32 UR5, UR5, UR4, URZ ;  /* 0x0000000405057299 */ /* 0x000fe400080006ff */
[----:B------:R-:W-:-:S04]  /*5720*/  USHF.L.U32 UR4, UR6, UR4, URZ ;  /* 0x0000000406047299 */ /* 0x000fc800080006ff */
[----:B-1----:R-:W-:-:S04]  /*5730*/  LOP3.LUT R0, R0, UR5, RZ, 0xc0, !PT ;  /* 0x0000000500007c12 */ /* 0x002fc8000f8ec0ff */
[----:B------:R-:W-:-:S13]  /*5740*/  ISETP.NE.AND P0, PT, R0, UR5, PT ;  /* 0x0000000500007c0c */ /* 0x000fda000bf05270 */
[----:B------:R-:W-:Y:S05]  /*5750*/  @P0 BRA `(.L_x_102) ;  /* 0x0000000000580947 */ /* 0x000fea0003800000 */
[----:B------:R-:W1:Y:S02]  /*5760*/  LDS R0, [UR7+0x18] ;  /* 0x00001807ff007984 */ /* 0x000e640008000800 */
[----:B-1----:R-:W-:-:S04]  /*5770*/  LOP3.LUT R0, R0, UR4, RZ, 0xc0, !PT ;  /* 0x0000000400007c12 */ /* 0x002fc8000f8ec0ff */
[----:B------:R-:W-:-:S13]  /*5780*/  ISETP.NE.AND P0, PT, R0, UR4, PT ;  /* 0x0000000400007c0c */ /* 0x000fda000bf05270 */
[----:B------:R-:W-:Y:S05]  /*5790*/  @P0 BRA `(.L_x_103) ;  /* 0x00000000003c0947 */ /* 0x000fea0003800000 */
[----:B------:R-:W1:Y:S01]  /*57a0*/  S2R R2, SR_LANEID ;  /* 0x0000000000027919 */ /* 0x000e620000000000 */
[----:B------:R-:W-:-:S06]  /*57b0*/  ULOP3.LUT UR5, URZ, UR5, URZ, 0x33, !UPT ;  /* 0x00000005ff057292 */ /* 0x000fcc000f8e33ff */
[----:B------:R-:W-:-:S04]  /*57c0*/  IMAD.U32 R0, RZ, RZ, UR5 ;  /* 0x00000005ff007e24 */ /* 0x000fc8000f8e00ff */
[----:B------:R2:W4:Y:S02]  /*57d0*/  REDUX UR8, R0 ;  /* 0x00000000000873c4 */ /* 0x0005240000000000 */
[----:B------:R1:W-:Y:S01]  /*57e0*/  UTCATOMSWS.AND URZ, UR5 ;  /* 0x0000000500ff79e3 */ /* 0x0003e20008000000 */
[----:B--2---:R-:W-:Y:S01]  /*57f0*/  LOP3.LUT R0, RZ, UR4, RZ, 0x33, !PT ;  /* 0x00000004ff007c12 */ /* 0x004fe2000f8e33ff */
[----:B------:R-:W-:Y:S02]  /*5800*/  VOTEU.ANY UR4, UPT, PT ;  /* 0x0000000000047886 */ /* 0x000fe400038e0100 */
[----:B------:R-:W-:Y:S02]  /*5810*/  UFLO.U32 UR4, UR4 ;  /* 0x00000004000472bd */ /* 0x000fe400080e0000 */
[----:B------:R-:W2:Y:S04]  /*5820*/  REDUX UR6, R0 ;  /* 0x00000000000673c4 */ /* 0x000ea80000000000 */
[----:B-1----:R-:W-:-:S02]  /*5830*/  ISETP.EQ.U32.AND P0, PT, R2, UR4, PT ;  /* 0x0000000402007c0c */ /* 0x002fc4000bf02070 */
[----:B----4-:R-:W-:-:S11]  /*5840*/  MOV R2, UR8 ;  /* 0x0000000800027c02 */ /* 0x010fd60008000f00 */
[----:B------:R1:W-:Y:S01]  /*5850*/  @P0 ATOMS.AND RZ, [UR7+0x14], R2 ;  /* 0x00001402ffff098c */ /* 0x0003e2000a800007 */
[----:B--2---:R-:W-:-:S05]  /*5860*/  IMAD.U32 R0, RZ, RZ, UR6 ;  /* 0x00000006ff007e24 */ /* 0x004fca000f8e00ff */
[----:B------:R1:W-:Y:S01]  /*5870*/  @P0 ATOMS.AND RZ, [UR7+0x18], R0 ;  /* 0x00001800ffff098c */ /* 0x0003e2000a800007 */
[----:B------:R-:W-:Y:S05]  /*5880*/  BRA `(.L_x_104) ;  /* 0x0000000000147947 */ /* 0x000fea0003800000 */
.L_x_103:
[----:B------:R-:W-:Y:S02]  /*5890*/  MOV R2, 0x58b0 ;  /* 0x000058b000027802 */ /* 0x000fe40000000f00 */
[----:B---3-5:R-:W-:Y:S05]  /*58a0*/  CALL.REL.NOINC `($__internal_0_$__cuda_sm10x_tcgen05_guardrail_trap_col_being_dealloced_not_returned_by_alloc) ;  /* 0x0000007c008c7944 */ /* 0x028fea0003c00000 */
[----:B------:R-:W-:Y:S05]  /*58b0*/  BRA `(.L_x_104) ;  /* 0x0000000000087947 */ /* 0x000fea0003800000 */
.L_x_102:
[----:B------:R-:W-:Y:S02]  /*58c0*/  MOV R2, 0x58e0 ;  /* 0x000058e000027802 */ /* 0x000fe40000000f00 */
[----:B---3-5:R-:W-:Y:S05]  /*58d0*/  CALL.REL.NOINC `($__internal_2_$__cuda_sm10x_tcgen05_guardrail_trap_unallocated_columns_being_dealloced) ;  /* 0x0000007c00987944 */ /* 0x028fea0003c00000 */
.L_x_104:
[----:B------:R-:W-:Y:S01]  /*58e0*/  NOP ;  /* 0x0000000000007918 */ /* 0x000fe20000000000 */
[----:B------:R-:W-:Y:S05]  /*58f0*/  EXIT ;  /* 0x000000000000794d */ /* 0x000fea0003800000 */
.L_x_86:
[----:B------:R-:W-:-:S09]  /*5900*/  UISETP.NE.OR UP0, UPT, UR21, 0x3, !UP3 ;  /* 0x000000031500788c */ /* 0x000fd2000df05670 */
[----:B------:R-:W-:Y:S05]  /*5910*/  BRA.U UP0, `(.L_x_105) ;  /* 0x0000001500607547 */ /* 0x000fea000b800000 */
[----:B------:R-:W2:Y:S01]  /*5920*/  LDCU UR38, c[0x0][0x370] ;  /* 0x00006e00ff2677ac */ /* 0x000ea20008000800 */
[----:B------:R-:W3:Y:S01]  /*5930*/  LDC.64 R16, c[0x0][0x348] ;  /* 0x0000d200ff107b82 */ /* 0x000ee20000000a00 */
[----:B------:R-:W-:Y:S02]  /*5940*/  HFMA2 R13, -RZ, RZ, 0, 0 ;  /* 0x00000000ff0d7431 */ /* 0x000fe400000001ff */
[----:B------:R-:W-:Y:S01]  /*5950*/  IMAD.MOV.U32 R15, RZ, RZ, 0x1 ;  /* 0x00000001ff0f7424 */ /* 0x000fe200078e00ff */
[----:B------:R-:W2:Y:S01]  /*5960*/  LDCU.128 UR32, c[0x0][0xf10] ;  /* 0x0001e200ff2077ac */ /* 0x000ea20008000c00 */
[----:B------:R-:W-:Y:S01]  /*5970*/  IMAD.MOV.U32 R14, RZ, RZ, RZ ;  /* 0x000000ffff0e7224 */ /* 0x000fe200078e00ff */
[----:B------:R-:W-:Y:S01]  /*5980*/  MOV R7, 0x1000 ;  /* 0x0000100000077802 */ /* 0x000fe20000000f00 */
[----:B------:R-:W4:Y:S01]  /*5990*/  LDCU UR31, c[0x0][0x374] ;  /* 0x00006e80ff1f77ac */ /* 0x000f220008000800 */
[----:B------:R-:W1:Y:S01]  /*59a0*/  LDC.64 R2, c[0x0][0xc88] ;  /* 0x00032200ff027b82 */ /* 0x000e620000000a00 */
[----:B------:R-:W4:Y:S01]  /*59b0*/  LDCU UR15, c[0x0][0xf0c] ;  /* 0x0001e180ff0f77ac */ /* 0x000f220008000800 */
[----:B------:R-:W4:Y:S06]  /*59c0*/  LDCU UR42, c[0x0][0xf20] ;  /* 0x0001e400ff2a77ac */ /* 0x000f2c0008000800 */
[----:B------:R-:W1:Y:S01]  /*59d0*/  LDC.64 R4, c[0x0][0xc90] ;  /* 0x00032400ff047b82 */ /* 0x000e620000000a00 */
[----:B------:R-:W3:Y:S01]  /*59e0*/  LDCU UR4, c[0x0][0xf30] ;  /* 0x0001e600ff0477ac */ /* 0x000ee20008000800 */
[----:B--2---:R-:W-:-:S02]  /*59f0*/  UIMAD.WIDE.U32 UR8, UR38, UR32, URZ ;  /* 0x00000020260872a5 */ /* 0x004fc4000f8e00ff */
[----:B----4-:R-:W-:Y:S01]  /*5a00*/  UIMAD.WIDE.U32 UR6, UR31, UR35, URZ ;  /* 0x000000231f0672a5 */ /* 0x010fe2000f8e00ff */
[----:B------:R-:W-:Y:S01]  /*5a10*/  UMOV UR29, 0x400 ;  /* 0x00000400001d7882 */ /* 0x000fe20000000000 */
[----:B------:R-:W-:-:S03]  /*5a20*/  UPLOP3.LUT UP1, UPT, UPT, UPT, UPT, 0x40, 0x4 ;  /* 0x000000000004789c */ /* 0x000fc60003f2e870 */
[----:B------:R-:W-:Y:S01]  /*5a30*/  UMOV UR8, UR9 ;  /* 0x0000000900087c82 */ /* 0x000fe20008000000 */
[----:B------:R-:W-:Y:S01]  /*5a40*/  UISETP.GE.AND UP0, UPT, UR39, 0x1, UPT ;  /* 0x000000012700788c */ /* 0x000fe2000bf06270 */
[----:B------:R-:W-:Y:S01]  /*5a50*/  UMOV UR6, UR7 ;  /* 0x0000000700067c82 */ /* 0x000fe20008000000 */
[----:B------:R-:W-:Y:S01]  /*5a60*/  UISETP.NE.AND UP4, UPT, UR39, 0x1, UPT ;  /* 0x000000012700788c */ /* 0x000fe2000bf85270 */
[----:B------:R-:W2:Y:S01]  /*5a70*/  LDCU.64 UR22, c[0x0][0xf28] ;  /* 0x0001e500ff1677ac */ /* 0x000ea20008000a00 */
[----:B------:R-:W-:Y:S02]  /*5a80*/  ULEA UR29, UR56, UR29, 0x18 ;  /* 0x0000001d381d7291 */ /* 0x000fe4000f8ec0ff */
[----:B------:R-:W-:Y:S02]  /*5a90*/  UISETP.NE.AND UP6, UPT, UR15, 0x1, UPT ;  /* 0x000000010f00788c */ /* 0x000fe4000bfc5270 */
[----:B------:R-:W-:Y:S02]  /*5aa0*/  UISETP.NE.AND UP5, UPT, UR34, 0x1, UPT ;  /* 0x000000012200788c */ /* 0x000fe4000bfa5270 */
[----:B------:R-:W-:-:S02]  /*5ab0*/  USHF.R.U32.HI UR41, URZ, UR33, UR8 ;  /* 0x00000021ff297299 */ /* 0x000fc40008011608 */
[----:B------:R-:W-:Y:S02]  /*5ac0*/  USHF.R.U32.HI UR40, URZ, UR42, UR6 ;  /* 0x0000002aff287299 */ /* 0x000fe40008011606 */
[----:B---3--:R-:W-:Y:S01]  /*5ad0*/  UISETP.NE.AND UP3, UPT, UR4, 0x1, UPT ;  /* 0x000000010400788c */ /* 0x008fe2000bf65270 */
[----:B------:R-:W-:-:S10]  /*5ae0*/  UMOV UR12, URZ ;  /* 0x000000ff000c7c82 */ /* 0x000fd40008000000 */
.L_x_116:
[C---:B------:R-:W-:Y:S02]  /*5af0*/  LEA R12, R14.reuse, UR29, 0x3 ;  /* 0x0000001d0e0c7c11 */ /* 0x040fe4000f8e18ff */
[----:B------:R-:W-:Y:S02]  /*5b00*/  SHF.L.U32 R0, R13, 0x1f, RZ ;  /* 0x0000001f0d007819 */ /* 0x000fe400000006ff */
[----:B------:R-:W-:Y:S02]  /*5b10*/  LEA R8, R14, UR29, 0x4 ;  /* 0x0000001d0e087c11 */ /* 0x000fe4000f8e20ff */
[----:B------:R-:W3:Y:S02]  /*5b20*/  SYNCS.PHASECHK.TRANS64.TRYWAIT P0, [R12+URZ+0x220], R0 ;  /* 0x000220000c0075a7 */ /* 0x000ee400080011ff */
[----:B---34-:R-:W-:Y:S05]  /*5b30*/  @!P0 BRA `(.L_x_106) ;  /* 0x0000007400b48947 */ /* 0x018fea0003800000 */
.L_x_258:
        /* <DEDUP_REMOVED lines=8> */
[----:B----4-:R-:W-:Y:S11]  /*5bc0*/  LOP3.LUT P0, RZ, R10, 0x1, RZ, 0xc0, !PT ;  /* 0x000000010aff7812 */ /* 0x010ff6000780c0ff */
[----:B------:R-:W-:Y:S02]  /*5bd0*/  @!UPT UIADD3 URZ, UPT, UPT, URZ, URZ, URZ ;  /* 0x000000fffffff290 */ /* 0x000fe4000fffe0ff */
[----:B-1----:R-:W-:Y:S01]  /*5be0*/  VOTEU.ANY UP2, P0 ;  /* 0x0000000000ff7886 */ /* 0x002fe20000040100 */
[----:B------:R-:W-:Y:S11]  /*5bf0*/  PLOP3.LUT P0, PT, PT, PT, UP2, 0x80, 0x8 ;  /* 0x000000000008781c */ /* 0x000ff60003f0f028 */
[----:B------:R-:W-:Y:S02]  /*5c00*/  @!UPT UIADD3 URZ, UPT, UPT, URZ, URZ, URZ ;  /* 0x000000fffffff290 */ /* 0x000fe4000fffe0ff */
[----:B---3--:R-:W-:Y:S02]  /*5c10*/  @P0 SHF.R.U32.HI R0, RZ, 0x10, R9 ;  /* 0x00000010ff000819 */ /* 0x008fe40000011609 */
[----:B------:R-:W-:Y:S02]  /*5c20*/  @P0 MOV R6, R8 ;  /* 0x0000000800060202 */ /* 0x000fe40000000f00 */
[----:B------:R-:W-:Y:S01]  /*5c30*/  @P0 R2UR UR4, R0 ;  /* 0x00000000000402ca */ /* 0x000fe200000e0000 */
[----:B------:R-:W-:Y:S01]  /*5c40*/  VIADD R0, R12, 0x230 ;  /* 0x000002300c007836 */ /* 0x000fe20000000000 */
[----:B------:R-:W-:Y:S02]  /*5c50*/  @P0 LOP3.LUT R8, R9, 0xffff, RZ, 0xc0, !PT ;  /* 0x0000ffff09080812 */ /* 0x000fe400078ec0ff */
[----:B------:R-:W-:Y:S02]  /*5c60*/  @P0 R2UR UR6, R6 ;  /* 0x00000000060602ca */ /* 0x000fe400000e0000 */
[----:B------:R-:W-:Y:S02]  /*5c70*/  PRMT R0, RZ, 0x654, R0 ;  /* 0x00000654ff007816 */ /* 0x000fe40000000000 */
[----:B------:R-:W-:Y:S02]  /*5c80*/  @P0 R2UR UR5, R8 ;  /* 0x00000000080502ca */ /* 0x000fe400000e0000 */
[----:B------:R1:W-:Y:S03]  /*5c90*/  SYNCS.ARRIVE.TRANS64.RED.A1T0 RZ, [R0+URZ], RZ ;  /* 0x000000ff00ff79a7 */ /* 0x0003e600081004ff */
[----:B------:R-:W-:Y:S04]  /*5ca0*/  @UP2 UMOV UR30, UR4 ;  /* 0x00000004001e2c82 */ /* 0x000fe80008000000 */
[----:B------:R-:W-:Y:S04]  /*5cb0*/  @UP2 UMOV UR14, UR6 ;  /* 0x00000006000e2c82 */ /* 0x000fe80008000000 */
[----:B------:R-:W-:Y:S01]  /*5cc0*/  @UP2 UMOV UR13, UR5 ;  /* 0x00000005000d2c82 */ /* 0x000fe20008000000 */
[----:B------:R-:W-:Y:S05]  /*5cd0*/  BRA.U !UP0, `(.L_x_107) ;  /* 0x0000000108a47547 */ /* 0x000fea000b800000 */
[----:B------:R-:W-:Y:S02]  /*5ce0*/  UIMAD.WIDE.U32 UR8, UR13, UR35, URZ ;  /* 0x000000230d0872a5 */ /* 0x000fe4000f8e00ff */
[----:B------:R-:W-:Y:S02]  /*5cf0*/  UIMAD.WIDE.U32 UR10, UR14, UR32, URZ ;  /* 0x000000200e0a72a5 */ /* 0x000fe4000f8e00ff */
[----:B------:R-:W-:Y:S02]  /*5d00*/  USEL UR4, UR31, UR40, !UP5 ;  /* 0x000000281f047287 */ /* 0x000fe4000e800000 */
[----:B------:R-:W-:Y:S02]  /*5d10*/  USEL UR7, UR38, UR41, !UP6 ;  /* 0x0000002926077287 */ /* 0x000fe4000f000000 */
[----:B--2---:R-:W-:Y:S02]  /*5d20*/  UIMAD.WIDE.U32 UR16, UR4, UR22, URZ ;  /* 0x00000016041072a5 */ /* 0x004fe4000f8e00ff */
[----:B------:R-:W-:Y:S01]  /*5d30*/  UIMAD.WIDE.U32 UR18, UR7, UR22, URZ ;  /* 0x00000016071272a5 */ /* 0x000fe2000f8e00ff */
[----:B------:R-:W-:Y:S02]  /*5d40*/  UMOV UR5, UR9 ;  /* 0x0000000900057c82 */ /* 0x000fe40008000000 */
[----:B------:R-:W-:Y:S03]  /*5d50*/  USHF.R.U32.HI UR6, URZ, UR42, UR5 ;  /* 0x0000002aff067299 */ /* 0x000fe60008011605 */
[----:B------:R-:W-:Y:S01]  /*5d60*/  UMOV UR5, UR11 ;  /* 0x0000000b00057c82 */ /* 0x000fe20008000000 */
[----:B------:R-:W-:Y:S02]  /*5d70*/  USEL UR6, UR13, UR6, !UP5 ;  /* 0x000000060d067287 */ /* 0x000fe4000e800000 */
[----:B------:R-:W-:Y:S02]  /*5d80*/  USHF.R.U32.HI UR8, URZ, UR33, UR5 ;  /* 0x00000021ff087299 */ /* 0x000fe40008011605 */
[----:B------:R-:W-:Y:S01]  /*5d90*/  UIMAD.WIDE.U32 UR10, UR6, UR22, URZ ;  /* 0x00000016060a72a5 */ /* 0x000fe2000f8e00ff */
[----:B------:R-:W-:Y:S02]  /*5da0*/  UMOV UR5, UR17 ;  /* 0x0000001100057c82 */ /* 0x000fe40008000000 */
[----:B------:R-:W-:Y:S03]  /*5db0*/  @UP4 USHF.R.U32.HI UR4, URZ, UR23, UR5 ;  /* 0x00000017ff044299 */ /* 0x000fe60008011605 */
[----:B------:R-:W-:Y:S01]  /*5dc0*/  UMOV UR5, UR19 ;  /* 0x0000001300057c82 */ /* 0x000fe20008000000 */
[----:B------:R-:W-:Y:S02]  /*5dd0*/  UIMAD UR4, UR39, UR4, URZ ;  /* 0x00000004270472a4 */ /* 0x000fe4000f8e02ff */
[----:B------:R-:W-:Y:S02]  /*5de0*/  @UP4 USHF.R.U32.HI UR7, URZ, UR23, UR5 ;  /* 0x00000017ff074299 */ /* 0x000fe40008011605 */
[----:B------:R-:W-:Y:S02]  /*5df0*/  USEL UR5, UR14, UR8, !UP6 ;  /* 0x000000080e057287 */ /* 0x000fe4000f000000 */
[----:B------:R-:W-:Y:S02]  /*5e00*/  UIMAD UR8, UR39, UR7, URZ ;  /* 0x00000007270872a4 */ /* 0x000fe4000f8e02ff */
[----:B------:R-:W-:Y:S03]  /*5e10*/  UISETP.GE.AND UP0, UPT, UR6, UR4, UPT ;  /* 0x000000040600728c */ /* 0x000fe6000bf06270 */
[----:B------:R-:W-:Y:S01]  /*5e20*/  UMOV UR4, UR11 ;  /* 0x0000000b00047c82 */ /* 0x000fe20008000000 */
[----:B------:R-:W-:Y:S02]  /*5e30*/  UISETP.GE.OR UP0, UPT, UR5, UR8, UP0 ;  /* 0x000000080500728c */ /* 0x000fe40008706670 */
[----:B------:R-:W-:Y:S02]  /*5e40*/  USHF.R.U32.HI UR4, URZ, UR23, UR4 ;  /* 0x00000017ff047299 */ /* 0x000fe40008011604 */
[----:B------:R-:W-:Y:S02]  /*5e50*/  UIMAD.WIDE.U32 UR8, UR5, UR22, URZ ;  /* 0x00000016050872a5 */ /* 0x000fe4000f8e00ff */
[----:B------:R-:W-:Y:S04]  /*5e60*/  USEL UR10, UR6, UR4, !UP4 ;  /* 0x00000004060a7287 */ /* 0x000fe8000e000000 */
[----:B------:R-:W-:Y:S01]  /*5e70*/  UIADD3 UR11, UPT, UPT, -UR10, URZ, URZ ;  /* 0x000000ff0a0b7290 */ /* 0x000fe2000fffe1ff */
[----:B------:R-:W-:Y:S02]  /*5e80*/  @!UP0 UMOV UR4, UR9 ;  /* 0x0000000900048c82 */ /* 0x000fe40008000000 */
[----:B------:R-:W-:Y:S02]  /*5e90*/  @!UP0 USHF.R.U32.HI UR4, URZ, UR23, UR4 ;  /* 0x00000017ff048299 */ /* 0x000fe40008011604 */
[----:B------:R-:W-:Y:S02]  /*5ea0*/  UIMAD UR8, UR39, UR11, UR6 ;  /* 0x0000000b270872a4 */ /* 0x000fe4000f8e0206 */
[----:B------:R-:W-:Y:S04]  /*5eb0*/  @!UP0 USEL UR4, UR5, UR4, !UP4 ;  /* 0x0000000405048287 */ /* 0x000fe8000e000000 */
[----:B------:R-:W-:Y:S02]  /*5ec0*/  @!UP0 UIMAD UR7, UR7, UR8, UR4 ;  /* 0x00000008070782a4 */ /* 0x000fe4000f8e0204 */
[----:B------:R-:W-:Y:S02]  /*5ed0*/  @!UP0 UIADD3 UR9, UPT, UPT, UR10, -UR4, URZ ;  /* 0x800000040a098290 */ /* 0x000fe4000fffe0ff */
[----:B------:R-:W-:Y:S02]  /*5ee0*/  UIADD3 UR8, UPT, UPT, -UR6, URZ, URZ ;  /* 0x000000ff06087290 */ /* 0x000fe4000fffe1ff */
[----:B------:R-:W-:Y:S02]  /*5ef0*/  UIADD3 UR4, UPT, UPT, -UR5, URZ, URZ ;  /* 0x000000ff05047290 */ /* 0x000fe4000fffe1ff */
[----:B------:R-:W-:Y:S03]  /*5f00*/  @!UP0 UIMAD UR6, UR9, UR39, UR5 ;  /* 0x00000027090682a4 */ /* 0x000fe6000f8e0205 */
[----:B------:R-:W-:Y:S01]  /*5f10*/  @!UP0 UMOV UR5, UR7 ;  /* 0x0000000700058c82 */ /* 0x000fe20008000000 */
[----:B------:R-:W-:Y:S02]  /*5f20*/  UIMAD UR7, UR15, UR4, UR14 ;  /* 0x000000040f0772a4 */ /* 0x000fe4000f8e020e */
[----:B------:R-:W-:Y:S02]  /*5f30*/  UIMAD UR4, UR34, UR8, UR13 ;  /* 0x00000008220472a4 */ /* 0x000fe4000f8e020d */
[----:B------:R-:W-:Y:S02]  /*5f40*/  UIMAD UR14, UR5, UR15, UR7 ;  /* 0x0000000f050e72a4 */ /* 0x000fe4000f8e0207 */
[----:B------:R-:W-:Y:S11]  /*5f50*/  UIMAD UR13, UR6, UR34, UR4 ;  /* 0x00000022060d72a4 */ /* 0x000ff6000f8e0204 */
[----:B------:R-:W-:Y:S01]  /*5f60*/  @!UPT UIADD3 URZ, UPT, UPT, URZ, URZ, URZ ;  /* 0x000000fffffff290 */ /* 0x000fe2000fffe0ff */
.L_x_107:
[----:B------:R-:W3:Y:S01]  /*5f70*/  @!UP3 LDCU.128 UR8, c[0x0][0xf10] ;  /* 0x0001e200ff08b7ac */ /* 0x000ee20008000c00 */
[C---:B------:R-:W-:Y:S02]  /*5f80*/  ISETP.NE.U32.AND P1, PT, R4.reuse, RZ, PT ;  /* 0x000000ff0400720c */ /* 0x040fe40003f25070 */
[----:B------:R-:W-:Y:S02]  /*5f90*/  ISETP.NE.U32.AND P0, PT, R4, RZ, PT ;  /* 0x000000ff0400720c */ /* 0x000fe40003f05070 */
[C---:B------:R-:W-:Y:S02]  /*5fa0*/  ISETP.NE.AND.EX P1, PT, R5.reuse, RZ, PT, P1 ;  /* 0x000000ff0500720c */ /* 0x040fe40003f25310 */
[----:B------:R-:W-:Y:S01]  /*5fb0*/  ISETP.NE.AND.EX P0, PT, R5, RZ, PT, P0 ;  /* 0x000000ff0500720c */ /* 0x000fe20003f05300 */
[----:B------:R-:W4:Y:S01]  /*5fc0*/  @!UP3 LDCU UR5, c[0x0][0xf0c] ;  /* 0x0001e180ff05b7ac */ /* 0x000f220008000800 */
[----:B------:R-:W-:Y:S02]  /*5fd0*/  USHF.L.U32 UR26, UR20, 0x6, URZ ;  /* 0x00000006141a7899 */ /* 0x000fe400080006ff */
[----:B------:R-:W-:Y:S02]  /*5fe0*/  USHF.L.U32 UR27, UR27, 0x7, URZ ;  /* 0x000000071b1b7899 */ /* 0x000fe400080006ff */
[----:B---3--:R-:W-:Y:S07]  /*5ff0*/  UIMAD.WIDE.U32 UR6, UR14, UR8, URZ ;  /* 0x000000080e0672a5 */ /* 0x008fee000f8e00ff */
[----:B------:R-:W-:Y:S01]  /*6000*/  @!UP3 UMOV UR4, UR7 ;  /* 0x000000070004bc82 */ /* 0x000fe20008000000 */
[----:B----4-:R-:W-:Y:S02]  /*6010*/  @!UP3 UISETP.NE.AND UP0, UPT, UR5, 0x1, UPT ;  /* 0x000000010500b88c */ /* 0x010fe4000bf05270 */
[----:B------:R-:W-:Y:S02]  /*6020*/  @!UP3 USHF.R.U32.HI UR4, URZ, UR9, UR4 ;  /* 0x00000009ff04b299 */ /* 0x000fe40008011604 */
[----:B------:R-:W-:Y:S02]  /*6030*/  UIMAD.WIDE.U32 UR6, UR13, UR11, URZ ;  /* 0x0000000b0d0672a5 */ /* 0x000fe4000f8e00ff */
[----:B------:R-:W-:Y:S02]  /*6040*/  @!UP3 USEL UR8, UR14, UR4, !UP0 ;  /* 0x000000040e08b287 */ /* 0x000fe4000c000000 */
[----:B------:R-:W-:Y:S03]  /*6050*/  @!UP3 UISETP.NE.AND UP0, UPT, UR10, 0x1, UPT ;  /* 0x000000010a00b88c */ /* 0x000fe6000bf05270 */
[----:B------:R-:W-:Y:S02]  /*6060*/  @!UP3 UMOV UR6, UR7 ;  /* 0x000000070006bc82 */ /* 0x000fe40008000000 */
[----:B------:R-:W3:Y:S02]  /*6070*/  @!UP3 LDCU UR4, c[0x0][0xf20] ;  /* 0x0001e400ff04b7ac */ /* 0x000ee40008000800 */
[----:B---3--:R-:W-:Y:S04]  /*6080*/  @!UP3 USHF.R.U32.HI UR6, URZ, UR4, UR6 ;  /* 0x00000004ff06b299 */ /* 0x008fe80008011606 */
[----:B------:R-:W-:Y:S04]  /*6090*/  @!UP3 USEL UR6, UR13, UR6, !UP0 ;  /* 0x000000060d06b287 */ /* 0x000fe8000c000000 */
[----:B------:R-:W-:Y:S02]  /*60a0*/  @!UP3 UIADD3 UR4, UPT, UPT, -UR8, UR6, URZ ;  /* 0x000000060804b290 */ /* 0x000fe4000fffe1ff */
[----:B------:R-:W-:Y:S02]  /*60b0*/  @!UP3 UIADD3 UR6, UPT, UPT, UR8, -UR6, URZ ;  /* 0x800000060806b290 */ /* 0x000fe4000fffe0ff */
[----:B------:R-:W-:Y:S02]  /*60c0*/  @!UP3 UIMAD UR14, UR4, UR5, UR14 ;  /* 0x00000005040eb2a4 */ /* 0x000fe4000f8e020e */
[----:B------:R-:W-:Y:S01]  /*60d0*/  @!UP3 UIMAD UR13, UR6, UR10, UR13 ;  /* 0x0000000a060db2a4 */ /* 0x000fe2000f8e020d */
[----:B------:R-:W-:Y:S11]  /*60e0*/  BRA.U UP1, `(.L_x_108) ;  /* 0x0000000101107547 */ /* 0x000ff6000b800000 */
[----:B------:R-:W-:Y:S04]  /*60f0*/  MOV R6, UR49 ;  /* 0x0000003100067c02 */ /* 0x000fe80008000f00 */
[----:B------:R-:W-:Y:S04]  /*6100*/  SHF.L.U32 R6, R6, 0x1f, RZ ;  /* 0x0000001f06067819 */ /* 0x000fe800000006ff */
[----:B------:R-:W3:Y:S02]  /*6110*/  SYNCS.PHASECHK.TRANS64.TRYWAIT P2, [UR29+0x218], R6 ;  /* 0x00021806ff0075a7 */ /* 0x000ee4000804111d */
[----:B---3--:R-:W-:Y:S05]  /*6120*/  @!P2 BRA `(.L_x_109) ;  /* 0x00000070004ca947 */ /* 0x008fea0003800000 */
.L_x_108:
[----:B------:R-:W-:Y:S05]  /*6130*/  @!P1 BRA `(.L_x_110) ;  /* 0x0000000000309947 */ /* 0x000fea0003800000 */
[----:B------:R-:W-:Y:S01]  /*6140*/  ISETP.NE.U32.AND P1, PT, R2, RZ, PT ;  /* 0x000000ff0200720c */ /* 0x000fe20003f25070 */
[----:B------:R-:W3:Y:S01]  /*6150*/  LDCU.64 UR4, c[0x0][0x358] ;  /* 0x00006b00ff0477ac */ /* 0x000ee20008000a00 */
[----:B------:R-:W-:Y:S02]  /*6160*/  IMAD.MOV.U32 R85, RZ, RZ, 0x1 ;  /* 0x00000001ff557424 */ /* 0x000fe400078e00ff */
[----:B------:R-:W-:Y:S11]  /*6170*/  ISETP.NE.AND.EX P1, PT, R3, RZ, PT, P1 ;  /* 0x000000ff0300720c */ /* 0x000ff60003f25310 */
[----:B------:R-:W-:Y:S02]  /*6180*/  @!UPT UIADD3 URZ, UPT, UPT, URZ, URZ, URZ ;  /* 0x000000fffffff290 */ /* 0x000fe4000fffe0ff */
[----:B------:R-:W4:Y:S01]  /*6190*/  @P1 LDC.64 R8, c[0x0][0xc88] ;  /* 0x00032200ff081b82 */ /* 0x000f220000000a00 */
[----:B-1----:R-:W-:Y:S04]  /*61a0*/  @P1 IMAD R0, R4, UR44, RZ ;  /* 0x0000002c04001c24 */ /* 0x002fe8000f8e02ff */
[----:B----4-:R-:W-:Y:S04]  /*61b0*/  @P1 IMAD.WIDE R8, R0, 0x4, R8 ;  /* 0x0000000400081825 */ /* 0x010fe800078e0208 */
[----:B------:R-:W-:Y:S01]  /*61c0*/  HFMA2 R0, -RZ, RZ, 0, 5.9604644775390625e-08 ;  /* 0x00000001ff007431 */ /* 0x000fe200000001ff */
[----:B---3-5:R3:W5:Y:S04]  /*61d0*/  @P1 LDG.E R45, desc[UR4][R8.64] ;  /* 0x00000004082d1981 */ /* 0x028768000c1e1900 */
[----:B------:R-:W-:Y:S01]  /*61e0*/  @!P1 PRMT R85, R0, 0x7610, R85 ;  /* 0x0000761000559816 */ /* 0x000fe20000000055 */
[----:B---3--:R-:W4:Y:S06]  /*61f0*/  @!P1 LDC R45, c[0x0][0xc80] ;  /* 0x00032000ff2d9b82 */ /* 0x008f2c0000000800 */
.L_x_110:
[----:B----45:R-:W-:Y:S01]  /*6200*/  @!P0 FSETP.EQ.AND P1, PT, R45, RZ, PT ;  /* 0x000000ff2d00820b */ /* 0x030fe20003f22000 */
[----:B------:R-:W-:Y:S01]  /*6210*/  @!UPT UIADD3 URZ, UPT, UPT, URZ, URZ, URZ ;  /* 0x000000fffffff290 */ /* 0x000fe2000fffe0ff */
[----:B------:R-:W-:Y:S11]  /*6220*/  @!P0 BRA `(.L_x_111) ;  /* 0x0000000000188947 */ /* 0x000ff60003800000 */
[----:B------:R-:W-:Y:S02]  /*6230*/  LOP3.LUT P0, RZ, R85, 0xff, RZ, 0xc0, !PT ;  /* 0x000000ff55ff7812 */ /* 0x000fe4000780c0ff */
[----:B------:R-:W-:Y:S04]  /*6240*/  ISETP.NE.U32.AND P1, PT, R2, RZ, PT ;  /* 0x000000ff0200720c */ /* 0x000fe80003f25070 */
[----:B------:R-:W-:Y:S04]  /*6250*/  ISETP.NE.AND.EX P1, PT, R3, RZ, PT, P1 ;  /* 0x000000ff0300720c */ /* 0x000fe80003f25310 */
[----:B------:R-:W-:Y:S03]  /*6260*/  PLOP3.LUT P1, PT, P1, PT, PT, 0x8, 0x80 ;  /* 0x000000000080781c */ /* 0x000fe60000f2e170 */
[----:B------:R-:W-:Y:S11]  /*6270*/  @P0 FSETP.EQ.AND P1, PT, R45, RZ, PT ;  /* 0x000000ff2d00020b */ /* 0x000ff60003f22000 */
[----:B------:R-:W-:Y:S02]  /*6280*/  @!UPT UIADD3 URZ, UPT, UPT, URZ, URZ, URZ ;  /* 0x000000fffffff290 */ /* 0x000fe4000fffe0ff */
.L_x_111:
[----:B------:R-:W-:Y:S01]  /*6290*/  ULEA UR4, UR12, UR29, 0x3 ;  /* 0x0000001d0c047291 */ /* 0x000fe2000f8e18ff */
[----:B------:R-:W-:Y:S02]  /*62a0*/  SHF.L.U32 R9, R15, 0x1f, RZ ;  /* 0x0000001f0f097819 */ /* 0x000fe400000006ff */
[----:B------:R-:W-:Y:S04]  /*62b0*/  ELECT P0, URZ, PT ;  /* 0x0000000000ff782f */ /* 0x000fe80003800000 */
[----:B------:R-:W-:Y:S02]  /*62c0*/  PLOP3.LUT P1, PT, P1, P0, PT, 0xf2, 0x2f ;  /* 0x00000000002f781c */ /* 0x000fe40000f21e72 */
[----:B------:R-:W3:Y:S11]  /*62d0*/  SYNCS.PHASECHK.TRANS64.TRYWAIT P2, [UR4+0x1f8], R9 ;  /* 0x0001f809ff0075a7 */ /* 0x000ef60008041104 */
[----:B------:R-:W-:Y:S05]  /*62e0*/  @!P1 IADD3 R8, P0, PT, R16, 0x980, RZ ;  /* 0x0000098010089810 */ /* 0x000fea0007f1e0ff */
[----:B-1----:R-:W-:Y:S01]  /*62f0*/  @!P1 IMAD.X R6, RZ, RZ, R17, P0 ;  /* 0x000000ffff069224 */ /* 0x002fe200000e0611 */
[----:B---3--:R-:W-:Y:S07]  /*6300*/  @!P2 BRA `(.L_x_112) ;  /* 0x0000006c00eca947 */ /* 0x008fee0003800000 */
.L_x_261:
[----:B------:R-:W-:Y:S01]  /*6310*/  @!P1 R2UR UR7, R6 ;  /* 0x00000000060792ca */ /* 0x000fe200000e0000 */
[----:B------:R-:W-:Y:S01]  /*6320*/  UIADD3 UR5, UPT, UPT, UR12, 0x1, URZ ;  /* 0x000000010c057890 */ /* 0x000fe2000fffe0ff */
[----:B------:R-:W-:Y:S01]  /*6330*/  @!P1 R2UR UR6, R8 ;  /* 0x00000000080692ca */ /* 0x000fe200000e0000 */
[----:B------:R-:W-:Y:S01]  /*6340*/  UIADD3 UR25, UPT, UPT, UR4, 0x1e0, URZ ;  /* 0x000001e004197890 */ /* 0x000fe2000fffe0ff */
[----:B-1----:R-:W-:Y:S01]  /*6350*/  @!P1 IMAD.MOV.U32 R0, RZ, RZ, 0x1000 ;  /* 0x00001000ff009424 */ /* 0x002fe200078e00ff */
[----:B------:R-:W-:Y:S01]  /*6360*/  UISETP.NE.AND UP0, UPT, UR5, 0x3, UPT ;  /* 0x000000030500788c */ /* 0x000fe2000bf05270 */
[----:B------:R-:W-:Y:S01]  /*6370*/  UMOV UR18, 0x0 ;  /* 0x0000000000127882 */ /* 0x000fe20000000000 */
[----:B------:R-:W-:Y:S02]  /*6380*/  UMOV UR19, 0x10000000 ;  /* 0x1000000000137882 */ /* 0x000fe40000000000 */
[----:B------:R-:W-:Y:S02]  /*6390*/  USEL UR5, UR5, URZ, UP0 ;  /* 0x000000ff05057287 */ /* 0x000fe40008000000 */
[----:B------:R-:W-:Y:S02]  /*63a0*/  USEL UR9, URZ, 0x1, UP0 ;  /* 0x00000001ff097887 */ /* 0x000fe40008000000 */
[----:B------:R-:W-:Y:S01]  /*63b0*/  IMAD.U32 R9, RZ, RZ, UR7 ;  /* 0x00000007ff097e24 */ /* 0x000fe2000f8e00ff */
[----:B------:R-:W-:Y:S01]  /*63c0*/  VOTEU.ALL UP0, P1 ;  /* 0x0000000000ff7886 */ /* 0x000fe20000800000 */
[----:B------:R-:W-:Y:S01]  /*63d0*/  IMAD.U32 R8, RZ, RZ, UR6 ;  /* 0x00000006ff087e24 */ /* 0x000fe2000f8e00ff */
[----:B------:R-:W-:Y:S01]  /*63e0*/  UMOV UR28, UR44 ;  /* 0x0000002c001c7c82 */ /* 0x000fe20008000000 */
[----:B------:R-:W-:Y:S01]  /*63f0*/  UMOV UR11, UR27 ;  /* 0x0000001b000b7c82 */ /* 0x000fe20008000000 */
[----:B------:R-:W-:Y:S01]  /*6400*/  @!P1 R2UR UR17, R9 ;  /* 0x00000000091192ca */ /* 0x000fe200000e0000 */
[----:B------:R-:W-:Y:S01]  /*6410*/  @!UP0 ULEA UR6, UR12, UR29, 0xc ;  /* 0x0000001d0c068291 */ /* 0x000fe2000f8e60ff */
[----:B------:R-:W-:Y:S01]  /*6420*/  @!P1 R2UR UR16, R8 ;  /* 0x00000000081092ca */ /* 0x000fe200000e0000 */
[----:B------:R-:W-:Y:S01]  /*6430*/  @!UP0 UIADD3 UR10, UPT, UPT, UR26, 0x20, URZ ;  /* 0x000000201a0a8890 */ /* 0x000fe2000fffe0ff */
[----:B------:R-:W-:Y:S01]  /*6440*/  LOP3.LUT R9, R15, UR9, RZ, 0x3c, !PT ;  /* 0x000000090f097c12 */ /* 0x000fe2000f8e3cff */
[----:B------:R-:W-:Y:S01]  /*6450*/  @!UP0 UIADD3 UR24, UPT, UPT, UR6, 0x300, URZ ;  /* 0x0000030006188890 */ /* 0x000fe2000fffe0ff */
[----:B------:R-:W-:Y:S01]  /*6460*/  @!P1 IADD3 R8, P0, PT, R16, 0x980, RZ ;  /* 0x0000098010089810 */ /* 0x000fe20007f1e0ff */
[----:B------:R-:W-:Y:S01]  /*6470*/  @!UP0 UIADD3 UR8, UPT, UPT, UR6, 0xb00, URZ ;  /* 0x00000b0006088890 */ /* 0x000fe2000fffe0ff */
[----:B------:R-:W-:Y:S01]  /*6480*/  SHF.L.U32 R10, R9, 0x1f, RZ ;  /* 0x0000001f090a7819 */ /* 0x000fe200000006ff */
[----:B------:R-:W-:Y:S01]  /*6490*/  VOTEU.ALL UP0, P1 ;  /* 0x0000000000ff7886 */ /* 0x000fe20000800000 */
[----:B------:R-:W-:Y:S01]  /*64a0*/  UMOV UR12, UR44 ;  /* 0x0000002c000c7c82 */ /* 0x000fe20008000000 */
[----:B------:R-:W-:Y:S01]  /*64b0*/  UMOV UR9, UR25 ;  /* 0x0000001900097c82 */ /* 0x000fe20008000000 */
[----:B------:R-:W-:Y:S01]  /*64c0*/  UPRMT UR6, UR56, 0x654, UR25 ;  /* 0x0000065438067896 */ /* 0x000fe20008000019 */
[----:B------:R-:W-:Y:S01]  /*64d0*/  @!P1 IMAD.X R6, RZ, RZ, R17, P0 ;  /* 0x000000ffff069224 */ /* 0x000fe200000e0611 */
[----:B------:R-:W-:Y:S01]  /*64e0*/  ULEA UR7, UR5, UR29, 0x3 ;  /* 0x0000001d05077291 */ /* 0x000fe2000f8e18ff */
[----:B------:R1:W-:Y:S01]  /*64f0*/  @!UP0 UTMALDG.3D [UR24], [UR16], desc[UR18] ;  /* 0x00001218100085b4 */ /* 0x0003e20008011000 */
[----:B------:R-:W-:Y:S05]  /*6500*/  VOTEU.ALL UP0, P1 ;  /* 0x0000000000ff7886 */ /* 0x000fea0000800000 */
[----:B------:R1:W-:Y:S01]  /*6510*/  @!UP0 UTMALDG.3D [UR8], [UR16], desc[UR18] ;  /* 0x00001208100085b4 */ /* 0x0003e20008011000 */
[----:B------:R1:W-:Y:S01]  /*6520*/  @!P1 SYNCS.ARRIVE.TRANS64.RED.A0TR RZ, [UR4+0x1e0], R0 ;  /* 0x0001e000ffff99a7 */ /* 0x0003e20008300404 */
[----:B------:R-:W-:Y:S01]  /*6530*/  SYNCS.ARRIVE.TRANS64.RED.A1T0 RZ, [UR6], RZ ;  /* 0x000000ffffff79a7 */ /* 0x000fe20008100406 */
[----:B------:R-:W3:Y:S02]  /*6540*/  SYNCS.PHASECHK.TRANS64.TRYWAIT P2, [UR7+0x1f8], R10 ;  /* 0x0001f80aff0075a7 */ /* 0x000ee40008041107 */
[----:B-1-3--:R-:W-:Y:S05]  /*6550*/  @!P2 BRA `(.L_x_113) ;  /* 0x0000006c0070a947 */ /* 0x00afea0003800000 */
.L_x_263:
[----:B------:R-:W-:Y:S01]  /*6560*/  @!P1 R2UR UR6, R8 ;  /* 0x00000000080692ca */ /* 0x000fe200000e0000 */
[----:B------:R-:W-:Y:S01]  /*6570*/  UIADD3 UR4, UPT, UPT, UR5, 0x1, URZ ;  /* 0x0000000105047890 */ /* 0x000fe2000fffe0ff */
[----:B------:R-:W-:Y:S01]  /*6580*/  @!P1 R2UR UR8, R6 ;  /* 0x00000000060892ca */ /* 0x000fe200000e0000 */
[----:B------:R-:W-:Y:S01]  /*6590*/  UIADD3 UR17, UPT, UPT, UR7, 0x1e0, URZ ;  /* 0x000001e007117890 */ /* 0x000fe2000fffe0ff */
[----:B-1----:R-:W-:Y:S01]  /*65a0*/  @!P1 IMAD.MOV.U32 R0, RZ, RZ, 0x1000 ;  /* 0x00001000ff009424 */ /* 0x002fe200078e00ff */
[----:B------:R-:W-:Y:S01]  /*65b0*/  UISETP.NE.AND UP0, UPT, UR4, 0x3, UPT ;  /* 0x000000030400788c */ /* 0x000fe2000bf05270 */
[----:B------:R-:W-:Y:S01]  /*65c0*/  @!P1 IADD3 R8, P0, PT, R16, 0x980, RZ ;  /* 0x0000098010089810 */ /* 0x000fe20007f1e0ff */
[----:B------:R-:W-:Y:S01]  /*65d0*/  UMOV UR36, 0x0 ;  /* 0x0000000000247882 */ /* 0x000fe20000000000 */
[----:B------:R-:W-:Y:S01]  /*65e0*/  UMOV UR37, 0x10000000 ;  /* 0x1000000000257882 */ /* 0x000fe20000000000 */
[----:B------:R-:W-:Y:S01]  /*65f0*/  USEL UR9, URZ, 0x1, UP0 ;  /* 0x00000001ff097887 */ /* 0x000fe20008000000 */
[----:B------:R-:W-:Y:S01]  /*6600*/  UMOV UR18, UR26 ;  /* 0x0000001a00127c82 */ /* 0x000fe20008000000 */
[----:B------:R-:W-:Y:S02]  /*6610*/  UMOV UR20, UR44 ;  /* 0x0000002c00147c82 */ /* 0x000fe40008000000 */
[----:B------:R-:W-:Y:S01]  /*6620*/  IMAD.U32 R10, RZ, RZ, UR6 ;  /* 0x00000006ff0a7e24 */ /* 0x000fe2000f8e00ff */
[----:B------:R-:W-:Y:S01]  /*6630*/  USEL UR6, UR4, URZ, UP0 ;  /* 0x000000ff04067287 */ /* 0x000fe20008000000 */
[----:B------:R-:W-:Y:S01]  /*6640*/  IMAD.U32 R11, RZ, RZ, UR8 ;  /* 0x00000008ff0b7e24 */ /* 0x000fe2000f8e00ff */
[----:B------:R-:W-:Y:S01]  /*6650*/  VOTEU.ALL UP0, P1 ;  /* 0x0000000000ff7886 */ /* 0x000fe20000800000 */
[----:B------:R-:W-:Y:S01]  /*6660*/  LOP3.LUT R9, R9, UR9, RZ, 0x3c, !PT ;  /* 0x0000000909097c12 */ /* 0x000fe2000f8e3cff */
[----:B------:R-:W-:Y:S01]  /*6670*/  UMOV UR12, UR44 ;  /* 0x0000002c000c7c82 */ /* 0x000fe20008000000 */
[----:B------:R-:W-:Y:S01]  /*6680*/  @!P1 R2UR UR24, R10 ;  /* 0x000000000a1892ca */ /* 0x000fe200000e0000 */
[----:B------:R-:W-:Y:S01]  /*6690*/  UMOV UR9, UR17 ;  /* 0x0000001100097c82 */ /* 0x000fe20008000000 */
[----:B------:R-:W-:Y:S01]  /*66a0*/  @!P1 R2UR UR25, R11 ;  /* 0x000000000b1992ca */ /* 0x000fe200000e0000 */
[----:B------:R-:W-:Y:S01]  /*66b0*/  @!UP0 ULEA UR5, UR5, UR29, 0xc ;  /* 0x0000001d05058291 */ /* 0x000fe2000f8e60ff */
[----:B------:R-:W-:Y:S01]  /*66c0*/  SHF.L.U32 R10, R9, 0x1f, RZ ;  /* 0x0000001f090a7819 */ /* 0x000fe200000006ff */
[----:B------:R-:W-:Y:S01]  /*66d0*/  @!UP0 UIADD3 UR19, UPT, UPT, UR27, 0x40, URZ ;  /* 0x000000401b138890 */ /* 0x000fe2000fffe0ff */
[----:B------:R-:W-:Y:S01]  /*66e0*/  @!P1 IMAD.X R6, RZ, RZ, R17, P0 ;  /* 0x000000ffff069224 */ /* 0x000fe200000e0611 */
[----:B------:R-:W-:Y:S02]  /*66f0*/  @!UP0 UIADD3 UR16, UPT, UPT, UR5, 0x300, URZ ;  /* 0x0000030005108890 */ /* 0x000fe4000fffe0ff */
[----:B------:R-:W-:Y:S02]  /*6700*/  @!UP0 UIADD3 UR8, UPT, UPT, UR5, 0xb00, URZ ;  /* 0x00000b0005088890 */ /* 0x000fe4000fffe0ff */
[----:B------:R-:W-:Y:S01]  /*6710*/  @!UP0 UIADD3 UR10, UPT, UPT, UR26, 0x20, URZ ;  /* 0x000000201a0a8890 */ /* 0x000fe2000fffe0ff */
[----:B------:R-:W-:Y:S01]  /*6720*/  VOTEU.ALL UP0, P1 ;  /* 0x0000000000ff7886 */ /* 0x000fe20000800000 */
[----:B------:R-:W-:Y:S01]  /*6730*/  UMOV UR11, UR19 ;  /* 0x00000013000b7c82 */ /* 0x000fe20008000000 */
[----:B------:R-:W-:Y:S02]  /*6740*/  UPRMT UR4, UR56, 0x654, UR17 ;  /* 0x0000065438047896 */ /* 0x000fe40008000011 */
        /* <DEDUP_REMOVED lines=8> */
.L_x_265:
[----:B------:R-:W-:Y:S01]  /*67d0*/  @!P1 R2UR UR7, R6 ;  /* 0x00000000060792ca */ /* 0x000fe200000e0000 */
[----:B------:R-:W-:Y:S01]  /*67e0*/  UIADD3 UR4, UPT, UPT, UR6, 0x1, URZ ;  /* 0x0000000106047890 */ /* 0x000fe2000fffe0ff */
[----:B------:R-:W-:Y:S01]  /*67f0*/  @!P1 R2UR UR8, R8 ;  /* 0x00000000080892ca */ /* 0x000fe200000e0000 */
[----:B------:R-:W-:Y:S01]  /*6800*/  UIADD3 UR18, UPT, UPT, UR26, 0x10, URZ ;  /* 0x000000101a127890 */ /* 0x000fe2000fffe0ff */
[----:B-1----:R-:W-:Y:S01]  /*6810*/  @!P1 IMAD.MOV.U32 R0, RZ, RZ, 0x1000 ;  /* 0x00001000ff009424 */ /* 0x002fe200078e00ff */
[----:B------:R-:W-:Y:S01]  /*6820*/  UISETP.NE.AND UP0, UPT, UR4, 0x3, UPT ;  /* 0x000000030400788c */ /* 0x000fe2000bf05270 */
[----:B------:R-:W-:Y:S01]  /*6830*/  VIADD R14, R14, 0x1 ;  /* 0x000000010e0e7836 */ /* 0x000fe20000000000 */
[----:B------:R-:W-:Y:S02]  /*6840*/  UIADD3 UR17, UPT, UPT, UR5, 0x1e0, URZ ;  /* 0x000001e005117890 */ /* 0x000fe4000fffe0ff */
[----:B------:R-:W-:Y:S01]  /*6850*/  USEL UR21, UR4, URZ, UP0 ;  /* 0x000000ff04157287 */ /* 0x000fe20008000000 */
[----:B------:R-:W-:Y:S01]  /*6860*/  UMOV UR36, 0x0 ;  /* 0x0000000000247882 */ /* 0x000fe20000000000 */
[----:B------:R-:W-:Y:S02]  /*6870*/  UMOV UR37, 0x10000000 ;  /* 0x1000000000257882 */ /* 0x000fe40000000000 */
[----:B------:R-:W-:Y:S01]  /*6880*/  IMAD.U32 R11, RZ, RZ, UR7 ;  /* 0x00000007ff0b7e24 */ /* 0x000fe2000f8e00ff */
[----:B------:R-:W-:Y:S01]  /*6890*/  USEL UR7, URZ, 0x1, UP0 ;  /* 0x00000001ff077887 */ /* 0x000fe20008000000 */
[----:B------:R-:W-:Y:S01]  /*68a0*/  IMAD.U32 R10, RZ, RZ, UR8 ;  /* 0x00000008ff0a7e24 */ /* 0x000fe2000f8e00ff */
[----:B------:R-:W-:Y:S01]  /*68b0*/  VOTEU.ALL UP0, P1 ;  /* 0x0000000000ff7886 */ /* 0x000fe20000800000 */
[----:B------:R-:W-:Y:S01]  /*68c0*/  UMOV UR19, UR27 ;  /* 0x0000001b00137c82 */ /* 0x000fe20008000000 */
[----:B------:R-:W-:Y:S01]  /*68d0*/  @!P1 R2UR UR25, R11 ;  /* 0x000000000b1992ca */ /* 0x000fe200000e0000 */
[----:B------:R-:W-:Y:S01]  /*68e0*/  UMOV UR20, UR44 ;  /* 0x0000002c00147c82 */ /* 0x000fe20008000000 */
[----:B------:R-:W-:Y:S01]  /*68f0*/  @!P1 R2UR UR24, R10 ;  /* 0x000000000a1892ca */ /* 0x000fe200000e0000 */
[----:B------:R-:W-:Y:S01]  /*6900*/  @!UP0 ULEA UR4, UR6, UR29, 0xc ;  /* 0x0000001d06048291 */ /* 0x000fe2000f8e60ff */
[----:B------:R-:W-:Y:S01]  /*6910*/  LOP3.LUT R9, R9, UR7, RZ, 0x3c, !PT ;  /* 0x0000000709097c12 */ /* 0x000fe2000f8e3cff */
[----:B------:R-:W-:Y:S02]  /*6920*/  @!UP0 UIADD3 UR10, UPT, UPT, UR26, 0x30, URZ ;  /* 0x000000301a0a8890 */ /* 0x000fe4000fffe0ff */
[----:B------:R-:W-:Y:S01]  /*6930*/  @!UP0 UIADD3 UR16, UPT, UPT, UR4, 0x300, URZ ;  /* 0x0000030004108890 */ /* 0x000fe2000fffe0ff */
[----:B------:R-:W-:Y:S01]  /*6940*/  SHF.L.U32 R6, R9, 0x1f, RZ ;  /* 0x0000001f09067819 */ /* 0x000fe200000006ff */
[----:B------:R-:W-:Y:S01]  /*6950*/  @!UP0 UIADD3 UR8, UPT, UPT, UR4, 0xb00, URZ ;  /* 0x00000b0004088890 */ /* 0x000fe2000fffe0ff */
[----:B------:R-:W-:Y:S01]  /*6960*/  VOTEU.ALL UP0, P1 ;  /* 0x0000000000ff7886 */ /* 0x000fe20000800000 */
[----:B------:R-:W-:Y:S01]  /*6970*/  UMOV UR11, UR27 ;  /* 0x0000001b000b7c82 */ /* 0x000fe20008000000 */
[----:B------:R-:W-:Y:S01]  /*6980*/  UMOV UR12, UR44 ;  /* 0x0000002c000c7c82 */ /* 0x000fe20008000000 */
[----:B------:R-:W-:Y:S01]  /*6990*/  UMOV UR9, UR17 ;  /* 0x0000001100097c82 */ /* 0x000fe20008000000 */
[----:B------:R-:W-:Y:S02]  /*69a0*/  UPRMT UR6, UR56, 0x654, UR17 ;  /* 0x0000065438067896 */ /* 0x000fe40008000011 */
[----:B------:R1:W-:Y:S01]  /*69b0*/  @!UP0 UTMALDG.3D [UR16], [UR24], desc[UR36] ;  /* 0x00002410180085b4 */ /* 0x0003e20008011000 */
[----:B------:R-:W-:Y:S01]  /*69c0*/  VOTEU.ALL UP0, P1 ;  /* 0x0000000000ff7886 */ /* 0x000fe20000800000 */
[----:B------:R-:W-:Y:S04]  /*69d0*/  ULEA UR4, UR21, UR29, 0x3 ;  /* 0x0000001d15047291 */ /* 0x000fe8000f8e18ff */
[----:B------:R1:W-:Y:S01]  /*69e0*/  @!UP0 UTMALDG.3D [UR8], [UR24], desc[UR36] ;  /* 0x00002408180085b4 */ /* 0x0003e20008011000 */
[----:B------:R1:W-:Y:S01]  /*69f0*/  @!P1 SYNCS.ARRIVE.TRANS64.RED.A0TR RZ, [UR5+0x1e0], R0 ;  /* 0x0001e000ffff99a7 */ /* 0x0003e20008300405 */
[----:B------:R-:W-:Y:S03]  /*6a00*/  SYNCS.ARRIVE.TRANS64.RED.A1T0 RZ, [UR6], RZ ;  /* 0x000000ffffff79a7 */ /* 0x000fe60008100406 */
[----:B------:R-:W3:Y:S02]  /*6a10*/  SYNCS.PHASECHK.TRANS64.TRYWAIT P0, [UR4+0x1f8], R6 ;  /* 0x0001f806ff0075a7 */ /* 0x000ee40008001104 */
[----:B-1-3--:R-:W-:Y:S05]  /*6a20*/  @!P0 BRA `(.L_x_115) ;  /* 0x00000068006c8947 */ /* 0x00afea0003800000 */
.L_x_267:
[----:B------:R-:W-:Y:S01]  /*6a30*/  UIADD3 UR17, UPT, UPT, UR4, 0x1e0, URZ ;  /* 0x000001e004117890 */ /* 0x000fe2000fffe0ff */
[----:B-1----:R-:W-:Y:S01]  /*6a40*/  @!P1 IADD3 R6, P0, PT, R16, 0x980, RZ ;  /* 0x0000098010069810 */ /* 0x002fe20007f1e0ff */
[----:B------:R-:W-:Y:S01]  /*6a50*/  UPLOP3.LUT UP1, UPT, UPT, UPT, UPT, 0x80, 0x8 ;  /* 0x000000000008789c */ /* 0x000fe20003f2f070 */
[----:B------:R-:W-:Y:S01]  /*6a60*/  R2UR UR36, R91 ;  /* 0x000000005b2472ca */ /* 0x000fe200000e0000 */
[----:B------:R-:W-:Y:S01]  /*6a70*/  UMOV UR24, 0x0 ;  /* 0x0000000000187882 */ /* 0x000fe20000000000 */
[----:B------:R-:W-:Y:S01]  /*6a80*/  @!P1 R2UR UR6, R6 ;  /* 0x00000000060692ca */ /* 0x000fe200000e0000 */
[----:B------:R-:W-:Y:S01]  /*6a90*/  @!P1 IMAD.X R0, RZ, RZ, R17, P0 ;  /* 0x000000ffff009224 */ /* 0x000fe200000e0611 */
[----:B------:R-:W-:Y:S01]  /*6aa0*/  UMOV UR25, 0x10000000 ;  /* 0x1000000000197882 */ /* 0x000fe20000000000 */
[----:B------:R-:W-:Y:S01]  /*6ab0*/  UMOV UR20, UR44 ;  /* 0x0000002c00147c82 */ /* 0x000fe20008000000 */
[----:B------:R-:W-:Y:S01]  /*6ac0*/  UMOV UR12, UR44 ;  /* 0x0000002c000c7c82 */ /* 0x000fe20008000000 */
[----:B------:R-:W-:Y:S01]  /*6ad0*/  UMOV UR9, UR17 ;  /* 0x0000001100097c82 */ /* 0x000fe20008000000 */
[----:B------:R-:W-:Y:S01]  /*6ae0*/  @!P1 R2UR UR5, R0 ;  /* 0x00000000000592ca */ /* 0x000fe200000e0000 */
[----:B------:R-:W-:Y:S01]  /*6af0*/  VOTEU.ALL UP0, P1 ;  /* 0x0000000000ff7886 */ /* 0x000fe20000800000 */
[----:B------:R-:W-:Y:S01]  /*6b00*/  R2UR UR28, R92 ;  /* 0x000000005c1c72ca */ /* 0x000fe200000e0000 */
[----:B------:R-:W-:Y:S01]  /*6b10*/  UMOV UR44, UR30 ;  /* 0x0000001e002c7c82 */ /* 0x000fe20008000000 */
[C---:B------:R-:W-:Y:S02]  /*6b20*/  ISETP.NE.AND P0, PT, R14.reuse, 0x2, PT ;  /* 0x000000020e00780c */ /* 0x040fe40003f05270 */
[----:B------:R-:W-:Y:S01]  /*6b30*/  @!UP0 UIADD3 UR19, UPT, UPT, UR27, 0x40, URZ ;  /* 0x000000401b138890 */ /* 0x000fe2000fffe0ff */
[----:B------:R-:W-:Y:S01]  /*6b40*/  IMAD.U32 R10, RZ, RZ, UR6 ;  /* 0x00000006ff0a7e24 */ /* 0x000fe2000f8e00ff */
[----:B------:R-:W-:Y:S01]  /*6b50*/  @!UP0 UIADD3 UR10, UPT, UPT, UR26, 0x30, URZ ;  /* 0x000000301a0a8890 */ /* 0x000fe2000fffe0ff */
[----:B------:R-:W-:Y:S02]  /*6b60*/  SEL R0, RZ, 0x1, P0 ;  /* 0x00000001ff007807 */ /* 0x000fe40000000000 */
[----:B------:R-:W-:Y:S02]  /*6b70*/  SEL R14, R14, RZ, P0 ;  /* 0x000000ff0e0e7207 */ /* 0x000fe40000000000 */
[----:B------:R-:W-:Y:S01]  /*6b80*/  IMAD.U32 R11, RZ, RZ, UR5 ;  /* 0x00000005ff0b7e24 */ /* 0x000fe2000f8e00ff */
[----:B------:R-:W-:Y:S01]  /*6b90*/  @!P1 R2UR UR6, R10 ;  /* 0x000000000a0692ca */ /* 0x000fe200000e0000 */
[----:B------:R-:W-:Y:S01]  /*6ba0*/  @!UP0 ULEA UR5, UR21, UR29, 0xc ;  /* 0x0000001d15058291 */ /* 0x000fe2000f8e60ff */
[----:B------:R-:W-:Y:S01]  /*6bb0*/  LOP3.LUT R13, R13, R0, RZ, 0x3c, !PT ;  /* 0x000000000d0d7212 */ /* 0x000fe200078e3cff */
[----:B------:R-:W-:Y:S01]  /*6bc0*/  UMOV UR11, UR19 ;  /* 0x00000013000b7c82 */ /* 0x000fe20008000000 */
[----:B------:R-:W-:Y:S01]  /*6bd0*/  @!P1 R2UR UR7, R11 ;  /* 0x000000000b0792ca */ /* 0x000fe200000e0000 */
[----:B------:R-:W-:Y:S02]  /*6be0*/  @!UP0 UIADD3 UR16, UPT, UPT, UR5, 0x300, URZ ;  /* 0x0000030005108890 */ /* 0x000fe4000fffe0ff */
[----:B------:R-:W-:Y:S01]  /*6bf0*/  @!UP0 UIADD3 UR8, UPT, UPT, UR5, 0xb00, URZ ;  /* 0x00000b0005088890 */ /* 0x000fe2000fffe0ff */
[----:B------:R-:W-:Y:S01]  /*6c00*/  VOTEU.ALL UP0, P1 ;  /* 0x0000000000ff7886 */ /* 0x000fe20000800000 */
[----:B------:R-:W-:Y:S02]  /*6c10*/  UPRMT UR5, UR56, 0x654, UR17 ;  /* 0x0000065438057896 */ /* 0x000fe40008000011 */
[----:B------:R-:W-:Y:S06]  /*6c20*/  UIADD3 UR27, UPT, UPT, UR14, UR28, URZ ;  /* 0x0000001c0e1b7290 */ /* 0x000fec000fffe0ff */
[----:B------:R1:W-:Y:S01]  /*6c30*/  @!UP0 UTMALDG.3D [UR16], [UR6], desc[UR24] ;  /* 0x00001810060085b4 */ /* 0x0003e20008011000 */
[----:B------:R-:W-:Y:S05]  /*6c40*/  VOTEU.ALL UP0, P1 ;  /* 0x0000000000ff7886 */ /* 0x000fea0000800000 */
[----:B------:R3:W-:Y:S01]  /*6c50*/  @!UP0 UTMALDG.3D [UR8], [UR6], desc[UR24] ;  /* 0x00001808060085b4 */ /* 0x0007e20008011000 */
[----:B------:R4:W-:Y:S01]  /*6c60*/  @!P1 SYNCS.ARRIVE.TRANS64.RED.A0TR RZ, [UR4+0x1e0], R7 ;  /* 0x0001e007ffff99a7 */ /* 0x0009e20008300404 */
[----:B------:R-:W-:Y:S04]  /*6c70*/  UIADD3 UR4, UPT, UPT, UR21, 0x1, URZ ;  /* 0x0000000115047890 */ /* 0x000fe8000fffe0ff */
[----:B------:R-:W-:Y:S01]  /*6c80*/  UISETP.NE.AND UP0, UPT, UR4, 0x3, UPT ;  /* 0x000000030400788c */ /* 0x000fe2000bf05270 */
[----:B------:R-:W-:Y:S03]  /*6c90*/  SYNCS.ARRIVE.TRANS64.RED.A1T0 RZ, [UR5], RZ ;  /* 0x000000ffffff79a7 */ /* 0x000fe60008100405 */
[----:B------:R-:W-:Y:S06]  /*6ca0*/  USEL UR5, URZ, 0x1, UP0 ;  /* 0x00000001ff057887 */ /* 0x000fec0008000000 */
[----:B------:R-:W-:Y:S01]  /*6cb0*/  LOP3.LUT R15, R9, UR5, RZ, 0x3c, !PT ;  /* 0x00000005090f7c12 */ /* 0x000fe2000f8e3cff */
[----:B-1----:R-:W-:Y:S02]  /*6cc0*/  UIADD3 UR20, UPT, UPT, UR13, UR36, URZ ;  /* 0x000000240d147290 */ /* 0x002fe4000fffe0ff */
[----:B---3--:R-:W-:Y:S01]  /*6cd0*/  USEL UR12, UR4, URZ, UP0 ;  /* 0x000000ff040c7287 */ /* 0x008fe20008000000 */
[----:B------:R-:W-:Y:S11]  /*6ce0*/  BRA.U UP2, `(.L_x_116) ;  /* 0xffffffed02807547 */ /* 0x000ff6000b83ffff */
[----:B------:R-:W-:Y:S01]  /*6cf0*/  UIADD3 UR29, UPT, UPT, UR29, 0x1f8, URZ ;  /* 0x000001f81d1d7890 */ /* 0x000fe2000fffe0ff */
[----:B------:R-:W-:-:S03]  /*6d00*/  SHF.L.U32 R2, R15, 0x1f, RZ ;  /* 0x0000001f0f027819 */ /* 0x000fc600000006ff */
[----:B------:R-:W-:-:S09]  /*6d10*/  ULEA UR4, UR12, UR29, 0x3 ;  /* 0x0000001d0c047291 */ /* 0x000fd2000f8e18ff */
[----:B------:R-:W1:Y:S02]  /*6d20*/  SYNCS.PHASECHK.TRANS64.TRYWAIT P0, [UR4], R2 ;  /* 0x00000002ff0075a7 */ /* 0x000e640008001104 */
[----:B-1----:R-:W-:Y:S05]  /*6d30*/  @!P0 BRA `(.L_x_117) ;  /* 0x0000006400c08947 */ /* 0x002fea0003800000 */
.L_x_269:
        /* <DEDUP_REMOVED lines=9> */
.L_x_271:
[----:B------:R-:W-:-:S04]  /*6dd0*/  UIADD3 UR4, UPT, UPT, UR4, 0x1, URZ ;  /* 0x0000000104047890 */ /* 0x000fc8000fffe0ff */
[----:B------:R-:W-:-:S04]  /*6de0*/  UISETP.NE.AND UP0, UPT, UR4, 0x3, UPT ;  /* 0x000000030400788c */ /* 0x000fc8000bf05270 */
[----:B------:R-:W-:Y:S02]  /*6df0*/  USEL UR5, URZ, 0x1, UP0 ;  /* 0x00000001ff057887 */ /* 0x000fe40008000000 */
[----:B------:R-:W-:-:S04]  /*6e00*/  USEL UR4, UR4, URZ, UP0 ;  /* 0x000000ff04047287 */ /* 0x000fc80008000000 */
[----:B------:R-:W-:Y:S01]  /*6e10*/  ULEA UR4, UR4, UR29, 0x3 ;  /* 0x0000001d04047291 */ /* 0x000fe2000f8e18ff */
[----:B-1----:R-:W-:-:S04]  /*6e20*/  LOP3.LUT R2, R15, UR5, RZ, 0x3c, !PT ;  /* 0x000000050f027c12 */ /* 0x002fc8000f8e3cff */
[----:B------:R-:W-:Y:S01]  /*6e30*/  SHF.L.U32 R2, R2, 0x1f, RZ ;  /* 0x0000001f02027819 */ /* 0x000fe200000006ff */
[----:B------:R-:W-:-:S07]  /*6e40*/  IMAD.U32 R0, RZ, RZ, UR4 ;  /* 0x00000004ff007e24 */ /* 0x000fce000f8e00ff */
.L_x_119:
[----:B-1----:R1:W3:Y:S02]  /*6e50*/  SYNCS.PHASECHK.TRANS64.TRYWAIT P0, [R0+URZ], R2 ;  /* 0x00000002000075a7 */ /* 0x0022e400080011ff */
[----:B---3--:R-:W-:Y:S05]  /*6e60*/  @!P0 NANOSLEEP.SYNCS 0x989680 ;  /* 0x009896800000895d */ /* 0x008fea0003900000 */
[----:B------:R-:W3:Y:S02]  /*6e70*/  @!P0 SYNCS.PHASECHK.TRANS64 P0, [R0+URZ], R2 ;  /* 0x00000002000085a7 */ /* 0x000ee400080010ff */
[----:B--23--:R-:W-:Y:S05]  /*6e80*/  @P0 EXIT ;  /* 0x000000000000094d */ /* 0x00cfea0003800000 */
[----:B------:R-:W-:Y:S05]  /*6e90*/  BRA `(.L_x_119) ;  /* 0xfffffffc00ec7947 */ /* 0x000fea000383ffff */
.L_x_105:
[----:B------:R-:W-:-:S06]  /*6ea0*/  UISETP.GE.AND UP0, UPT, UR21, 0x4, UPT ;  /* 0x000000041500788c */ /* 0x000fcc000bf06270 */
[----:B------:R-:W-:-:S13]  /*6eb0*/  PLOP3.LUT P0, PT, PT, PT, UP0, 0x80, 0x8 ;  /* 0x000000000008781c */ /* 0x000fda0003f0f008 */
[----:B-1----:R-:W-:Y:S05]  /*6ec0*/  @!P0 EXIT ;  /* 0x000000000000894d */ /* 0x002fea0003800000 */
[----:B------:R-:W-:Y:S01]  /*6ed0*/  BAR.SYNC.DEFER_BLOCKING 0x6, 0xa0 ;  /* 0x0182800000007b1d */ /* 0x000fe20000010000 */
[C---:B------:R-:W-:Y:S01]  /*6ee0*/  IMAD.SHL.U32 R83, R81.reuse, 0x10, RZ ;  /* 0x0000001051537824 */ /* 0x040fe200078e00ff */
[C---:B------:R-:W-:Y:S01]  /*6ef0*/  LOP3.LUT R84, R86.reuse, 0x3, RZ, 0xc0, !PT ;  /* 0x0000000356547812 */ /* 0x040fe200078ec0ff */
[C---:B------:R-:W-:Y:S01]  /*6f00*/  IMAD.SHL.U32 R82, R81.reuse, 0x2, RZ ;  /* 0x0000000251527824 */ /* 0x040fe200078e00ff */
[----:B------:R-:W-:Y:S01]  /*6f10*/  CS2R R78, SRZ ;  /* 0x00000000004e7805 */ /* 0x000fe2000001ff00 */
[----:B------:R-:W-:Y:S01]  /*6f20*/  IMAD.SHL.U32 R2, R86, 0x200, RZ ;  /* 0x0000020056027824 */ /* 0x000fe200078e00ff */
[----:B------:R-:W-:Y:S01]  /*6f30*/  UMOV UR4, 0x400 ;  /* 0x0000040000047882 */ /* 0x000fe20000000000 */
[----:B------:R-:W1:Y:S01]  /*6f40*/  LDCU UR5, c[0x0][0x370] ;  /* 0x00006e00ff0577ac */ /* 0x000e620008000800 */
[----:B------:R-:W2:Y:S01]  /*6f50*/  LDC.64 R74, c[0x0][0xcb0] ;  /* 0x00032c00ff4a7b82 */ /* 0x000ea20000000a00 */
[----:B------:R-:W-:Y:S01]  /*6f60*/  IMAD.U32 R81, R81, 0x10000, RZ ;  /* 0x0001000051517824 */ /* 0x000fe200078e00ff */
[C---:B------:R-:W-:Y:S01]  /*6f70*/  LOP3.LUT R6, R83.reuse, 0x40, RZ, 0xc0, !PT ;  /* 0x0000004053067812 */ /* 0x040fe200078ec0ff */
[----:B------:R-:W-:Y:S01]  /*6f80*/  ULEA UR4, UR56, UR4, 0x18 ;  /* 0x0000000438047291 */ /* 0x000fe2000f8ec0ff */
[----:B------:R-:W-:Y:S01]  /*6f90*/  LOP3.LUT R3, R83, 0x1b0, RZ, 0xc0, !PT ;  /* 0x000001b053037812 */ /* 0x000fe200078ec0ff */
[----:B------:R-:W3:Y:S01]  /*6fa0*/  LDCU.64 UR6, c[0x0][0xc90] ;  /* 0x00019200ff0677ac */ /* 0x000ee20008000a00 */
[----:B------:R-:W-:Y:S01]  /*6fb0*/  LOP3.LUT R82, R6, 0x8, R82, 0xf8, !PT ;  /* 0x0000000806527812 */ /* 0x000fe200078ef852 */
[----:B------:R-:W-:Y:S01]  /*6fc0*/  IMAD.MOV.U32 R80, RZ, RZ, RZ ;  /* 0x000000ffff507224 */ /* 0x000fe200078e00ff */
[----:B------:R-:W4:Y:S01]  /*6fd0*/  LDC.64 R72, c[0x0][0xca8] ;  /* 0x00032a00ff487b82 */ /* 0x000f220000000a00 */
[----:B------:R-:W-:Y:S01]  /*6fe0*/  LOP3.LUT R2, R3, 0x200, R2, 0xf8, !PT ;  /* 0x0000020003027812 */ /* 0x000fe200078ef802 */
[----:B------:R-:W-:Y:S01]  /*6ff0*/  IMAD.MOV.U32 R77, RZ, RZ, RZ ;  /* 0x000000ffff4d7224 */ /* 0x000fe200078e00ff */
[----:B------:R-:W-:Y:S01]  /*7000*/  LOP3.LUT R81, R81, 0x200000, RZ, 0xc0, !PT ;  /* 0x0020000051517812 */ /* 0x000fe200078ec0ff */
[----:B------:R-:W2:Y:S01]  /*7010*/  LDCU UR42, c[0x0][0xf0c] ;  /* 0x0001e180ff2a77ac */ /* 0x000ea20008000800 */
[----:B------:R-:W-:-:S02]  /*7020*/  LOP3.LUT P0, RZ, R83, 0x40, RZ, 0xc0, !PT ;  /* 0x0000004053ff7812 */ /* 0x000fc4000780c0ff */
[----:B------:R-:W-:Y:S01]  /*7030*/  LOP3.LUT R82, R2, R82, RZ, 0xfc, !PT ;  /* 0x0000005202527212 */ /* 0x000fe200078efcff */
[----:B------:R-:W2:Y:S01]  /*7040*/  LDS R0, [UR4+0x2b0] ;  /* 0x0002b004ff007984 */ /* 0x000ea20008000800 */
[----:B-1----:R-:W-:Y:S01]  /*7050*/  IMAD.U32 R90, RZ, RZ, UR5 ;  /* 0x00000005ff5a7e24 */ /* 0x002fe2000f8e00ff */
[----:B------:R-:W1:Y:S01]  /*7060*/  LDCU UR5, c[0x0][0x374] ;  /* 0x00006e80ff0577ac */ /* 0x000e620008000800 */
[----:B------:R-:W-:Y:S01]  /*7070*/  P2R R2, PR, RZ, 0x1 ;  /* 0x00000001ff027803 */ /* 0x000fe20000000000 */
[----:B------:R-:W-:Y:S01]  /*7080*/  UIADD3 UR4, UPT, UPT, UR4, 0x300, URZ ;  /* 0x0000030004047890 */ /* 0x000fe2000fffe0ff */
[----:B---3--:R-:W-:Y:S01]  /*7090*/  IMAD.U32 R88, RZ, RZ, UR6 ;  /* 0x00000006ff587e24 */ /* 0x008fe2000f8e00ff */
[----:B------:R-:W-:Y:S01]  /*70a0*/  MOV R87, UR7 ;  /* 0x0000000700577c02 */ /* 0x000fe20008000f00 */
[----:B------:R-:W3:Y:S03]  /*70b0*/  LDCU UR38, c[0x0][0xf30] ;  /* 0x0001e600ff2677ac */ /* 0x000ee60008000800 */
[----:B------:R-:W-:Y:S01]  /*70c0*/  MOV R94, UR4 ;  /* 0x00000004005e7c02 */ /* 0x000fe20008000f00 */
[----:B------:R-:W2:Y:S01]  /*70d0*/  LDCU.64 UR58, c[0x0][0xc88] ;  /* 0x00019100ff3a77ac */ /* 0x000ea20008000a00 */
[----:B------:R-:W2:Y:S01]  /*70e0*/  LDCU.64 UR40, c[0x0][0xf28] ;  /* 0x0001e500ff2877ac */ /* 0x000ea20008000a00 */
[----:B-1----:R-:W-:Y:S01]  /*70f0*/  IMAD.U32 R89, RZ, RZ, UR5 ;  /* 0x00000005ff597e24 */ /* 0x002fe2000f8e00ff */
[----:B------:R-:W1:Y:S01]  /*7100*/  LDCU.128 UR60, c[0x0][0xf10] ;  /* 0x0001e200ff3c77ac */ /* 0x000e620008000c00 */
[----:B------:R-:W-:Y:S01]  /*7110*/  UMOV UR57, 0x1 ;  /* 0x0000000100397882 */ /* 0x000fe20000000000 */
[----:B------:R-:W-:Y:S01]  /*7120*/  UMOV UR45, URZ ;  /* 0x000000ff002d7c82 */ /* 0x000fe20008000000 */
[----:B------:R-:W-:Y:S01]  /*7130*/  UMOV UR56, URZ ;  /* 0x000000ff00387c82 */ /* 0x000fe20008000000 */
[----:B------:R-:W-:Y:S01]  /*7140*/  UMOV UR52, URZ ;  /* 0x000000ff00347c82 */ /* 0x000fe20008000000 */
[----:B-1234-:R-:W-:-:S07]  /*7150*/  IMAD.IADD R81, R0, 0x1, R81 ;  /* 0x0000000100517824 */ /* 0x01efce00078e0251 */
.L_x_178:
[----:B-1----:R-:W1:Y:S01]  /*7160*/  S2UR UR43, SR_CgaCtaId ;  /* 0x00000000002b79c3 */ /* 0x002e620000008800 */
[----:B------:R-:W-:Y:S01]  /*7170*/  UMOV UR4, 0x400 ;  /* 0x0000040000047882 */ /* 0x000fe20000000000 */
[----:B------:R-:W-:Y:S01]  /*7180*/  SHF.L.U32 R2, R78, 0x1f, RZ ;  /* 0x0000001f4e027819 */ /* 0x000fe200000006ff */
[----:B-1----:R-:W-:Y:S06]  /*7190*/  ULEA UR43, UR43, UR4, 0x18 ;  /* 0x000000042b2b7291 */ /* 0x002fec000f8ec0ff */
[C---:B------:R-:W-:Y:S02]  /*71a0*/  LEA R0, R77.reuse, UR43, 0x3 ;  /* 0x0000002b4d007c11 */ /* 0x040fe4000f8e18ff */
[----:B------:R-:W-:Y:S02]  /*71b0*/  LEA R4, R77, UR43, 0x4 ;  /* 0x0000002b4d047c11 */ /* 0x000fe4000f8e20ff */
[----:B------:R-:W1:Y:S02]  /*71c0*/  SYNCS.PHASECHK.TRANS64.TRYWAIT P0, [R0+URZ+0x220], R2 ;  /* 0x00022002000075a7 */ /* 0x000e6400080011ff */
[----:B-1----:R-:W-:Y:S05]  /*71d0*/  @!P0 BRA `(.L_x_120) ;  /* 0x0000006000c88947 */ /* 0x002fea0003800000 */
.L_x_272:
[----:B------:R-:W-:Y:S01]  /*71e0*/  R2UR UR7, R93 ;  /* 0x000000005d0772ca */ /* 0x000fe200000e0000 */
[----:B------:R-:W2:Y:S01]  /*71f0*/  LDS.128 R4, [R4+0x290] ;  /* 0x0002900004047984 */ /* 0x000ea20000000c00 */
[----:B-1----:R-:W-:Y:S01]  /*7200*/  VIADD R0, R0, 0x230 ;  /* 0x0000023000007836 */ /* 0x002fe20000000000 */
[----:B------:R-:W-:Y:S04]  /*7210*/  UISETP.GE.AND UP0, UPT, UR39, 0x1, UPT ;  /* 0x000000012700788c */ /* 0x000fe8000bf06270 */
[----:B------:R-:W-:Y:S01]  /*7220*/  PRMT R0, RZ, 0x654, R0 ;  /* 0x00000654ff007816 */ /* 0x000fe20000000000 */
[----:B------:R-:W-:Y:S01]  /*7230*/  @!PT LDS RZ, [RZ] ;  /* 0x00000000fffff984 */ /* 0x000fe20000000800 */
[----:B------:R-:W-:Y:S01]  /*7240*/  @!PT LDS RZ, [RZ] ;  /* 0x00000000fffff984 */ /* 0x000fe20000000800 */
[----:B------:R-:W-:Y:S01]  /*7250*/  @!PT LDS RZ, [RZ] ;  /* 0x00000000fffff984 */ /* 0x000fe20000000800 */
[----:B------:R-:W-:Y:S01]  /*7260*/  @!PT LDS RZ, [RZ] ;  /* 0x00000000fffff984 */ /* 0x000fe20000000800 */
[----:B------:R1:W-:Y:S06]  /*7270*/  MEMBAR.ALL.CTA ;  /* 0x0000000000007992 */ /* 0x0003ec0000008000 */
[----:B-1----:R-:W1:Y:S02]  /*7280*/  FENCE.VIEW.ASYNC.S ;  /* 0x00000000000073c6 */ /* 0x002e640000000000 */
[----:B-1----:R1:W-:Y:S01]  /*7290*/  SYNCS.ARRIVE.TRANS64.RED.A1T0 RZ, [R0+URZ], RZ ;  /* 0x000000ff00ff79a7 */ /* 0x0023e200081004ff */
[----:B--2---:R-:W-:Y:S11]  /*72a0*/  LOP3.LUT P0, RZ, R6, 0x1, RZ, 0xc0, !PT ;  /* 0x0000000106ff7812 */ /* 0x004ff6000780c0ff */
[----:B------:R-:W-:Y:S02]  /*72b0*/  @!UPT UIADD3 URZ, UPT, UPT, URZ, URZ, URZ ;  /* 0x000000fffffff290 */ /* 0x000fe4000fffe0ff */
[----:B------:R-:W-:Y:S01]  /*72c0*/  VOTEU.ANY UP1, P0 ;  /* 0x0000000000ff7886 */ /* 0x000fe20000020100 */
[----:B------:R-:W-:Y:S01]  /*72d0*/  PLOP3.LUT P0, PT, PT, PT, UP1, 0x80, 0x8 ;  /* 0x000000000008781c */ /* 0x000fe20003f0f018 */
[----:B------:R-:W-:Y:S06]  /*72e0*/  UP2UR UR4, UPR, URZ, 0x2 ;  /* 0x00000002ff047883 */ /* 0x000fec0008000000 */
[----:B------:R-:W-:Y:S06]  /*72f0*/  IMAD.U32 R95, RZ, RZ, UR4 ;  /* 0x00000004ff5f7e24 */ /* 0x000fec000f8e00ff */
[----:B------:R-:W-:Y:S02]  /*7300*/  @P0 SHF.R.U32.HI R2, RZ, 0x10, R5 ;  /* 0x00000010ff020819 */ /* 0x000fe40000011605 */
[----:B------:R-:W-:Y:S02]  /*7310*/  @P0 MOV R3, R4 ;  /* 0x0000000400030202 */ /* 0x000fe40000000f00 */
[----:B------:R-:W-:Y:S02]  /*7320*/  @P0 R2UR UR4, R2 ;  /* 0x00000000020402ca */ /* 0x000fe400000e0000 */
[----:B------:R-:W-:Y:S02]  /*7330*/  @P0 LOP3.LUT R4, R5, 0xffff, RZ, 0xc0, !PT ;  /* 0x0000ffff05040812 */ /* 0x000fe400078ec0ff */
[----:B------:R-:W-:Y:S02]  /*7340*/  @P0 R2UR UR6, R3 ;  /* 0x00000000030602ca */ /* 0x000fe400000e0000 */
[----:B------:R-:W-:Y:S07]  /*7350*/  @P0 R2UR UR5, R4 ;  /* 0x00000000040502ca */ /* 0x000fee00000e0000 */
[----:B------:R-:W-:Y:S02]  /*7360*/  @UP1 UMOV UR7, UR4 ;  /* 0x0000000400071c82 */ /* 0x000fe40008000000 */
[----:B------:R-:W-:Y:S02]  /*7370*/  IMAD.U32 R93, RZ, RZ, UR7 ;  /* 0x00000007ff5d7e24 */ /* 0x000fe4000f8e00ff */
[----:B------:R-:W-:Y:S02]  /*7380*/  @UP1 UMOV UR37, UR6 ;  /* 0x0000000600251c82 */ /* 0x000fe40008000000 */
[----:B------:R-:W-:Y:S01]  /*7390*/  @UP1 UMOV UR36, UR5 ;  /* 0x0000000500241c82 */ /* 0x000fe20008000000 */
[----:B-1----:R-:W-:Y:S05]  /*73a0*/  BRA.U !UP0, `(.L_x_121) ;  /* 0x0000000108d47547 */ /* 0x002fea000b800000 */
[----:B------:R-:W1:Y:S01]  /*73b0*/  LDCU UR13, c[0x0][0xf20] ;  /* 0x0001e400ff0d77ac */ /* 0x000e620008000800 */
[----:B------:R-:W-:Y:S02]  /*73c0*/  R2UR UR14, R89 ;  /* 0x00000000590e72ca */ /* 0x000fe400000e0000 */
[----:B------:R-:W-:Y:S01]  /*73d0*/  R2UR UR12, R90 ;  /* 0x000000005a0c72ca */ /* 0x000fe200000e0000 */
[----:B------:R-:W-:Y:S02]  /*73e0*/  UISETP.NE.AND UP0, UPT, UR62, 0x1, UPT ;  /* 0x000000013e00788c */ /* 0x000fe4000bf05270 */
[----:B------:R-:W-:Y:S02]  /*73f0*/  UIMAD.WIDE.U32 UR8, UR36, UR63, URZ ;  /* 0x0000003f240872a5 */ /* 0x000fe4000f8e00ff */
[----:B------:R-:W-:Y:S02]  /*7400*/  UIMAD.WIDE.U32 UR10, UR37, UR60, URZ ;  /* 0x0000003c250a72a5 */ /* 0x000fe4000f8e00ff */
[----:B------:R-:W-:Y:S02]  /*7410*/  UISETP.NE.AND UP1, UPT, UR42, 0x1, UPT ;  /* 0x000000012a00788c */ /* 0x000fe4000bf25270 */
[----:B------:R-:W-:Y:S02]  /*7420*/  UISETP.NE.AND UP2, UPT, UR39, 0x1, UPT ;  /* 0x000000012700788c */ /* 0x000fe4000bf45270 */
[----:B------:R-:W-:Y:S02]  /*7430*/  UIMAD.WIDE.U32 UR4, UR14, UR63, URZ ;  /* 0x0000003f0e0472a5 */ /* 0x000fe4000f8e00ff */
[----:B------:R-:W-:Y:S05]  /*7440*/  UIMAD.WIDE.U32 UR6, UR12, UR60, URZ ;  /* 0x0000003c0c0672a5 */ /* 0x000fea000f8e00ff */
[----:B------:R-:W-:Y:S02]  /*7450*/  UMOV UR4, UR5 ;  /* 0x0000000500047c82 */ /* 0x000fe40008000000 */
[----:B-1----:R-:W-:Y:S03]  /*7460*/  USHF.R.U32.HI UR5, URZ, UR13, UR4 ;  /* 0x0000000dff057299 */ /* 0x002fe60008011604 */
[----:B------:R-:W-:Y:S02]  /*7470*/  UMOV UR4, UR7 ;  /* 0x0000000700047c82 */ /* 0x000fe40008000000 */
[----:B------:R-:W-:Y:S02]  /*7480*/  USHF.R.U32.HI UR7, URZ, UR61, UR4 ;  /* 0x0000003dff077299 */ /* 0x000fe40008011604 */
[----:B------:R-:W-:Y:S02]  /*7490*/  USEL UR4, UR14, UR5, !UP0 ;  /* 0x000000050e047287 */ /* 0x000fe4000c000000 */
[----:B------:R-:W-:Y:S01]  /*74a0*/  USEL UR7, UR12, UR7, !UP1 ;  /* 0x000000070c077287 */ /* 0x000fe2000c800000 */
[----:B------:R-:W-:Y:S01]  /*74b0*/  UMOV UR5, UR9 ;  /* 0x0000000900057c82 */ /* 0x000fe20008000000 */
[----:B------:R-:W-:Y:S02]  /*74c0*/  UIMAD.WIDE.U32 UR8, UR4, UR40, URZ ;  /* 0x00000028040872a5 */ /* 0x000fe4000f8e00ff */
[----:B------:R-:W-:Y:S03]  /*74d0*/  USHF.R.U32.HI UR6, URZ, UR13, UR5 ;  /* 0x0000000dff067299 */ /* 0x000fe60008011605 */
[----:B------:R-:W-:Y:S01]  /*74e0*/  UMOV UR5, UR11 ;  /* 0x0000000b00057c82 */ /* 0x000fe20008000000 */
[----:B------:R-:W-:Y:S02]  /*74f0*/  UIMAD.WIDE.U32 UR10, UR7, UR40, URZ ;  /* 0x00000028070a72a5 */ /* 0x000fe4000f8e00ff */
[----:B------:R-:W-:Y:S02]  /*7500*/  USHF.R.U32.HI UR12, URZ, UR61, UR5 ;  /* 0x0000003dff0c7299 */ /* 0x000fe40008011605 */
[----:B------:R-:W-:Y:S01]  /*7510*/  USEL UR6, UR36, UR6, !UP0 ;  /* 0x0000000624067287 */ /* 0x000fe2000c000000 */
[----:B------:R-:W-:Y:S02]  /*7520*/  UMOV UR5, UR9 ;  /* 0x0000000900057c82 */ /* 0x000fe40008000000 */
[----:B------:R-:W-:Y:S01]  /*7530*/  UMOV UR10, UR11 ;  /* 0x0000000b000a7c82 */ /* 0x000fe20008000000 */
[----:B------:R-:W-:Y:S02]  /*7540*/  @UP2 USHF.R.U32.HI UR4, URZ, UR41, UR5 ;  /* 0x00000029ff042299 */ /* 0x000fe40008011605 */
[----:B------:R-:W-:Y:S02]  /*7550*/  @UP2 USHF.R.U32.HI UR7, URZ, UR41, UR10 ;  /* 0x00000029ff072299 */ /* 0x000fe4000801160a */
[----:B------:R-:W-:Y:S02]  /*7560*/  UIMAD UR4, UR39, UR4, URZ ;  /* 0x00000004270472a4 */ /* 0x000fe4000f8e02ff */
[----:B------:R-:W-:Y:S02]  /*7570*/  UIMAD.WIDE.U32 UR10, UR6, UR40, URZ ;  /* 0x00000028060a72a5 */ /* 0x000fe4000f8e00ff */
[----:B------:R-:W-:Y:S02]  /*7580*/  USEL UR5, UR37, UR12, !UP1 ;  /* 0x0000000c25057287 */ /* 0x000fe4000c800000 */
[----:B------:R-:W-:Y:S02]  /*7590*/  UIMAD UR8, UR39, UR7, URZ ;  /* 0x00000007270872a4 */ /* 0x000fe4000f8e02ff */
[----:B------:R-:W-:Y:S03]  /*75a0*/  UISETP.GE.AND UP0, UPT, UR6, UR4, UPT ;  /* 0x000000040600728c */ /* 0x000fe6000bf06270 */
[----:B------:R-:W-:Y:S01]  /*75b0*/  UMOV UR4, UR11 ;  /* 0x0000000b00047c82 */ /* 0x000fe20008000000 */
[----:B------:R-:W-:Y:S02]  /*75c0*/  UISETP.GE.OR UP0, UPT, UR5, UR8, UP0 ;  /* 0x000000080500728c */ /* 0x000fe40008706670 */
[----:B------:R-:W-:Y:S02]  /*75d0*/  USHF.R.U32.HI UR4, URZ, UR41, UR4 ;  /* 0x00000029ff047299 */ /* 0x000fe40008011604 */
[----:B------:R-:W-:Y:S02]  /*75e0*/  UIMAD.WIDE.U32 UR8, UR5, UR40, URZ ;  /* 0x00000028050872a5 */ /* 0x000fe4000f8e00ff */
[----:B------:R-:W-:Y:S02]  /*75f0*/  USEL UR11, UR6, UR4, !UP2 ;  /* 0x00000004060b7287 */ /* 0x000fe4000d000000 */
[----:B------:R-:W-:Y:S02]  /*7600*/  UIADD3 UR8, UPT, UPT, -UR5, URZ, URZ ;  /* 0x000000ff05087290 */ /* 0x000fe4000fffe1ff */
[----:B------:R-:W-:Y:S01]  /*7610*/  UIADD3 UR10, UPT, UPT, -UR11, URZ, URZ ;  /* 0x000000ff0b0a7290 */ /* 0x000fe2000fffe1ff */
[----:B------:R-:W-:Y:S01]  /*7620*/  @!UP0 UMOV UR4, UR9 ;  /* 0x0000000900048c82 */ /* 0x000fe20008000000 */
[----:B------:R-:W-:Y:S02]  /*7630*/  UIADD3 UR9, UPT, UPT, -UR6, URZ, URZ ;  /* 0x000000ff06097290 */ /* 0x000fe4000fffe1ff */
[----:B------:R-:W-:Y:S02]  /*7640*/  @!UP0 USHF.R.U32.HI UR4, URZ, UR41, UR4 ;  /* 0x00000029ff048299 */ /* 0x000fe40008011604 */
[----:B------:R-:W-:Y:S02]  /*7650*/  UIMAD UR10, UR39, UR10, UR6 ;  /* 0x0000000a270a72a4 */ /* 0x000fe4000f8e0206 */
[----:B------:R-:W-:Y:S04]  /*7660*/  @!UP0 USEL UR4, UR5, UR4, !UP2 ;  /* 0x0000000405048287 */ /* 0x000fe8000d000000 */
[----:B------:R-:W-:Y:S02]  /*7670*/  @!UP0 UIMAD UR10, UR7, UR10, UR4 ;  /* 0x0000000a070a82a4 */ /* 0x000fe4000f8e0204 */
[----:B------:R-:W-:Y:S02]  /*7680*/  @!UP0 UIADD3 UR11, UPT, UPT, UR11, -UR4, URZ ;  /* 0x800000040b0b8290 */ /* 0x000fe4000fffe0ff */
[----:B------:R-:W-:Y:S02]  /*7690*/  UIMAD UR7, UR42, UR8, UR37 ;  /* 0x000000082a0772a4 */ /* 0x000fe4000f8e0225 */
[----:B------:R-:W-:Y:S02]  /*76a0*/  @!UP0 UIMAD UR6, UR11, UR39, UR5 ;  /* 0x000000270b0682a4 */ /* 0x000fe4000f8e0205 */
[----:B------:R-:W-:Y:S01]  /*76b0*/  UIMAD UR4, UR62, UR9, UR36 ;  /* 0x000000093e0472a4 */ /* 0x000fe2000f8e0224 */
[----:B------:R-:W-:Y:S02]  /*76c0*/  @!UP0 UMOV UR5, UR10 ;  /* 0x0000000a00058c82 */ /* 0x000fe40008000000 */
[----:B------:R-:W-:Y:S02]  /*76d0*/  UIMAD UR37, UR5, UR42, UR7 ;  /* 0x0000002a052572a4 */ /* 0x000fe4000f8e0207 */
[----:B------:R-:W-:Y:S11]  /*76e0*/  UIMAD UR36, UR6, UR62, UR4 ;  /* 0x0000003e062472a4 */ /* 0x000ff6000f8e0204 */
[----:B------:R-:W-:Y:S01]  /*76f0*/  @!UPT UIADD3 URZ, UPT, UPT, URZ, URZ, URZ ;  /* 0x000000fffffff290 */ /* 0x000fe2000fffe0ff */
.L_x_121:
[----:B------:R-:W-:Y:S01]  /*7700*/  UISETP.NE.AND UP0, UPT, UR38, 0x1, UPT ;  /* 0x000000012600788c */ /* 0x000fe2000bf05270 */
[----:B------:R-:W-:Y:S01]  /*7710*/  R2UR UR11, R94 ;  /* 0x000000005e0b72ca */ /* 0x000fe200000e0000 */
[----:B------:R-:W-:Y:S01]  /*7720*/  USHF.L.U32 UR50, UR27, 0x7, URZ ;  /* 0x000000071b327899 */ /* 0x000fe200080006ff */
[----:B------:R-:W-:Y:S01]  /*7730*/  IADD3 R77, PT, PT, R77, 0x1, RZ ;  /* 0x000000014d4d7810 */ /* 0x000fe20007ffe0ff */
[----:B------:R-:W-:Y:S07]  /*7740*/  USHF.L.U32 UR49, UR20, 0x6, URZ ;  /* 0x0000000614317899 */ /* 0x000fee00080006ff */
[----:B------:R-:W1:Y:S01]  /*7750*/  @!UP0 LDCU.128 UR12, c[0x0][0xf10] ;  /* 0x0001e200ff0c87ac */ /* 0x000e620008000c00 */
[----:B------:R-:W2:Y:S01]  /*7760*/  @!UP0 LDCU UR5, c[0x0][0xf0c] ;  /* 0x0001e180ff0587ac */ /* 0x000ea20008000800 */
[----:B------:R-:W3:Y:S01]  /*7770*/  @!UP0 LDCU UR10, c[0x0][0xf20] ;  /* 0x0001e400ff0a87ac */ /* 0x000ee20008000800 */
[----:B-1----:R-:W-:Y:S02]  /*7780*/  UIMAD.WIDE.U32 UR8, UR37, UR12, URZ ;  /* 0x0000000c250872a5 */ /* 0x002fe4000f8e00ff */
[----:B------:R-:W-:Y:S02]  /*7790*/  UIMAD.WIDE.U32 UR6, UR36, UR15, URZ ;  /* 0x0000000f240672a5 */ /* 0x000fe4000f8e00ff */
[----:B------:R-:W-:Y:S03]  /*77a0*/  @!UP0 UISETP.NE.AND UP1, UPT, UR14, 0x1, UPT ;  /* 0x000000010e00888c */ /* 0x000fe6000bf25270 */
[----:B------:R-:W-:Y:S01]  /*77b0*/  @!UP0 UMOV UR4, UR9 ;  /* 0x0000000900048c82 */ /* 0x000fe20008000000 */
[----:B--2---:R-:W-:Y:S02]  /*77c0*/  @!UP0 UISETP.NE.AND UP2, UPT, UR5, 0x1, UPT ;  /* 0x000000010500888c */ /* 0x004fe4000bf45270 */
[----:B------:R-:W-:Y:S01]  /*77d0*/  @!UP0 USHF.R.U32.HI UR4, URZ, UR13, UR4 ;  /* 0x0000000dff048299 */ /* 0x000fe20008011604 */
[----:B------:R-:W-:Y:S02]  /*77e0*/  @!UP0 UMOV UR6, UR7 ;  /* 0x0000000700068c82 */ /* 0x000fe40008000000 */
[----:B---3--:R-:W-:Y:S02]  /*77f0*/  @!UP0 USHF.R.U32.HI UR6, URZ, UR10, UR6 ;  /* 0x0000000aff068299 */ /* 0x008fe40008011606 */
[----:B------:R-:W-:Y:S02]  /*7800*/  @!UP0 USEL UR7, UR37, UR4, !UP2 ;  /* 0x0000000425078287 */ /* 0x000fe4000d000000 */
[----:B------:R-:W-:Y:S04]  /*7810*/  @!UP0 USEL UR6, UR36, UR6, !UP1 ;  /* 0x0000000624068287 */ /* 0x000fe8000c800000 */
[----:B------:R-:W-:Y:S02]  /*7820*/  @!UP0 UIADD3 UR4, UPT, UPT, -UR7, UR6, URZ ;  /* 0x0000000607048290 */ /* 0x000fe4000fffe1ff */
[----:B------:R-:W-:Y:S02]  /*7830*/  @!UP0 UIADD3 UR6, UPT, UPT, UR7, -UR6, URZ ;  /* 0x8000000607068290 */ /* 0x000fe4000fffe0ff */
[----:B------:R-:W-:Y:S02]  /*7840*/  @!UP0 UIMAD UR37, UR4, UR5, UR37 ;  /* 0x00000005042582a4 */ /* 0x000fe4000f8e0225 */
[----:B------:R-:W-:Y:S02]  /*7850*/  @!UP0 UIMAD UR36, UR6, UR14, UR36 ;  /* 0x0000000e062482a4 */ /* 0x000fe4000f8e0224 */
[----:B------:R-:W-:Y:S09]  /*7860*/  ULOP3.LUT UP0, URZ, UR11, 0x90, URZ, 0xc0, !UPT ;  /* 0x000000900bff7892 */ /* 0x000ff2000f80c0ff */
[----:B------:R-:W-:Y:S05]  /*7870*/  BRA.U !UP0, `(.L_x_122) ;  /* 0x00000001087c7547 */ /* 0x000fea000b800000 */
[----:B------:R-:W1:Y:S01]  /*7880*/  LDCU.64 UR8, c[0x4][0x80] ;  /* 0x01001000ff0877ac */ /* 0x000e620008000a00 */
[----:B------:R-:W-:Y:S01]  /*7890*/  MOV R2, 0x0 ;  /* 0x0000000000027802 */ /* 0x000fe20000000f00 */
[----:B------:R-:W-:Y:S02]  /*78a0*/  HFMA2 R12, -RZ, RZ, 0, 5.9604644775390625e-08 ;  /* 0x00000001ff0c7431 */ /* 0x000fe400000001ff */
[----:B------:R-:W-:Y:S01]  /*78b0*/  IMAD.MOV.U32 R8, RZ, RZ, 0x70 ;  /* 0x00000070ff087424 */ /* 0x000fe200078e00ff */
[----:B------:R2:W3:Y:S01]  /*78c0*/  LDC.64 R14, c[0x4][R2] ;  /* 0x01000000020e7b82 */ /* 0x0004e20000000a00 */
[----:B------:R-:W4:Y:S01]  /*78d0*/  LDCU.64 UR6, c[0x4][0x88] ;  /* 0x01001100ff0677ac */ /* 0x000f220008000a00 */
[----:B------:R-:W-:Y:S01]  /*78e0*/  IMAD.MOV.U32 R13, RZ, RZ, RZ ;  /* 0x000000ffff0d7224 */ /* 0x000fe200078e00ff */
[----:B------:R-:W2:Y:S01]  /*78f0*/  LDCU.64 UR4, c[0x4][0x8] ;  /* 0x01000100ff0477ac */ /* 0x000ea20008000a00 */
[----:B-1----:R-:W-:Y:S01]  /*7900*/  MOV R5, UR9 ;  /* 0x0000000900057c02 */ /* 0x002fe20008000f00 */
[----:B------:R-:W-:Y:S01]  /*7910*/  IMAD.U32 R4, RZ, RZ, UR8 ;  /* 0x00000008ff047e24 */ /* 0x000fe2000f8e00ff */
[----:B----4-:R-:W-:Y:S01]  /*7920*/  MOV R7, UR7 ;  /* 0x0000000700077c02 */ /* 0x010fe20008000f00 */
[----:B------:R-:W-:Y:S01]  /*7930*/  IMAD.U32 R6, RZ, RZ, UR6 ;  /* 0x00000006ff067e24 */ /* 0x000fe2000f8e00ff */
[----:B--2---:R-:W-:Y:S01]  /*7940*/  MOV R11, UR5 ;  /* 0x00000005000b7c02 */ /* 0x004fe20008000f00 */
[----:B------:R-:W-:Y:S02]  /*7950*/  IMAD.U32 R10, RZ, RZ, UR4 ;  /* 0x00000004ff0a7e24 */ /* 0x000fe4000f8e00ff */
[----:B------:R-:W-:Y:S07]  /*7960*/  LEPC R20, `(.L_x_123) ;  /* 0x000000001014794e */ /* 0x000fee0000000000 */
[----:B---3-5:R-:W-:Y:S05]  /*7970*/  CALL.ABS.NOINC R14 ;  /* 0x000000000e007343 */ /* 0x028fea0003c00000 */
.L_x_123:
[----:B------:R-:W1:Y:S01]  /*7980*/  LDCU.64 UR8, c[0x4][0x80] ;  /* 0x01001000ff0877ac */ /* 0x000e620008000a00 */
[----:B------:R-:W2:Y:S01]  /*7990*/  LDC.64 R2, c[0x4][R2] ;  /* 0x0100000002027b82 */ /* 0x000ea20000000a00 */
[----:B------:R-:W-:Y:S02]  /*79a0*/  HFMA2 R12, -RZ, RZ, 0, 5.9604644775390625e-08 ;  /* 0x00000001ff0c7431 */ /* 0x000fe400000001ff */
[----:B------:R-:W-:Y:S02]  /*79b0*/  IMAD.MOV.U32 R8, RZ, RZ, 0x70 ;  /* 0x00000070ff087424 */ /* 0x000fe400078e00ff */
[----:B------:R-:W-:Y:S01]  /*79c0*/  IMAD.MOV.U32 R13, RZ, RZ, RZ ;  /* 0x000000ffff0d7224 */ /* 0x000fe200078e00ff */
[----:B------:R-:W3:Y:S01]  /*79d0*/  LDCU.64 UR6, c[0x4][0x88] ;  /* 0x01001100ff0677ac */ /* 0x000ee20008000a00 */
[----:B------:R-:W4:Y:S01]  /*79e0*/  LDCU.64 UR4, c[0x4][0x8] ;  /* 0x01000100ff0477ac */ /* 0x000f220008000a00 */
[----:B-1----:R-:W-:Y:S02]  /*79f0*/  MOV R4, UR8 ;  /* 0x0000000800047c02 */ /* 0x002fe40008000f00 */
[----:B------:R-:W-:Y:S02]  /*7a00*/  MOV R5, UR9 ;  /* 0x0000000900057c02 */ /* 0x000fe40008000f00 */
[----:B---3--:R-:W-:Y:S01]  /*7a10*/  MOV R7, UR7 ;  /* 0x0000000700077c02 */ /* 0x008fe20008000f00 */
[----:B------:R-:W-:Y:S01]  /*7a20*/  IMAD.U32 R6, RZ, RZ, UR6 ;  /* 0x00000006ff067e24 */ /* 0x000fe2000f8e00ff */
[----:B----4-:R-:W-:Y:S01]  /*7a30*/  MOV R11, UR5 ;  /* 0x00000005000b7c02 */ /* 0x010fe20008000f00 */
[----:B------:R-:W-:Y:S02]  /*7a40*/  IMAD.U32 R10, RZ, RZ, UR4 ;  /* 0x00000004ff0a7e24 */ /* 0x000fe4000f8e00ff */
[----:B------:R-:W-:Y:S07]  /*7a50*/  LEPC R20, `(.L_x_122) ;  /* 0x000000001014794e */ /* 0x000fee0000000000 */
[----:B--2---:R-:W-:Y:S05]  /*7a60*/  CALL.ABS.NOINC R2 ;  /* 0x0000000002007343 */ /* 0x004fea0003c00000 */
.L_x_122:
[----:B------:R-:W-:Y:S02]  /*7a70*/  R2UR UR6, R96 ;  /* 0x00000000600672ca */ /* 0x000fe400000e0000 */
[----:B------:R-:W-:Y:S02]  /*7a80*/  R2UR UR5, R88 ;  /* 0x00000000580572ca */ /* 0x000fe400000e0000 */
[----:B------:R-:W-:Y:S02]  /*7a90*/  R2UR UR4, R87 ;  /* 0x00000000570472ca */ /* 0x000fe400000e0000 */
[----:B------:R-:W-:Y:S02]  /*7aa0*/  ISETP.NE.U32.AND P4, PT, R74, RZ, PT ;  /* 0x000000ff4a00720c */ /* 0x000fe40003f85070 */
[----:B------:R-:W-:Y:S02]  /*7ab0*/  ISETP.NE.U32.AND P2, PT, RZ, UR58, PT ;  /* 0x0000003aff007c0c */ /* 0x000fe4000bf45070 */
[----:B------:R-:W-:Y:S02]  /*7ac0*/  ISETP.NE.AND.EX P4, PT, R75, RZ, PT, P4 ;  /* 0x000000ff4b00720c */ /* 0x000fe40003f85340 */
[----:B------:R-:W-:Y:S01]  /*7ad0*/  ISETP.NE.AND.EX P2, PT, RZ, UR59, PT, P2 ;  /* 0x0000003bff007c0c */ /* 0x000fe2000bf45320 */
[----:B------:R-:W-:Y:S02]  /*7ae0*/  UISETP.NE.AND UP2, UPT, UR6, URZ, UPT ;  /* 0x000000ff0600728c */ /* 0x000fe4000bf45270 */
[----:B------:R-:W-:Y:S04]  /*7af0*/  UISETP.NE.U32.AND UP0, UPT, UR5, URZ, UPT ;  /* 0x000000ff0500728c */ /* 0x000fe8000bf05070 */
[----:B------:R-:W-:Y:S01]  /*7b00*/  UISETP.NE.AND.EX UP1, UPT, UR4, URZ, UPT, UP0 ;  /* 0x000000ff0400728c */ /* 0x000fe2000bf25300 */
[----:B------:R-:W-:Y:S01]  /*7b10*/  PLOP3.LUT P1, PT, PT, PT, UP2, 0x80, 0x8 ;  /* 0x000000000008781c */ /* 0x000fe20003f2f028 */
[----:B------:R-:W-:Y:S03]  /*7b20*/  UPLOP3.LUT UP0, UPT, UPT, UPT, UPT, 0x40, 0x4 ;  /* 0x000000000004789c */ /* 0x000fe60003f0e870 */
[----:B------:R-:W-:Y:S06]  /*7b30*/  @UP2 UPLOP3.LUT UP0, UPT, UPT, UPT, UP1, 0x80, 0x8 ;  /* 0x000000000008289c */ /* 0x000fec0003f0f010 */
[----:B------:R-:W-:Y:S01]  /*7b40*/  PLOP3.LUT P0, PT, PT, PT, UP0, 0x80, 0x8 ;  /* 0x000000000008781c */ /* 0x000fe20003f0f008 */
[----:B------:R-:W-:Y:S01]  /*7b50*/  @!UPT UIADD3 URZ, UPT, UPT, URZ, URZ, URZ ;  /* 0x000000fffffff290 */ /* 0x000fe2000fffe0ff */
[----:B------:R-:W-:Y:S11]  /*7b60*/  BRA.U !UP1, `(.L_x_124) ;  /* 0x0000000109407547 */ /* 0x000ff6000b800000 */
[----:B------:R-:W-:Y:S01]  /*7b70*/  UISETP.NE.U32.AND UP0, UPT, UR58, URZ, UPT ;  /* 0x000000ff3a00728c */ /* 0x000fe2000bf05070 */
[----:B------:R-:W-:Y:S01]  /*7b80*/  R2UR UR6, R88 ;  /* 0x00000000580672ca */ /* 0x000fe200000e0000 */
[----:B------:R-:W1:Y:S01]  /*7b90*/  LDCU.64 UR8, c[0x0][0x358] ;  /* 0x00006b00ff0877ac */ /* 0x000e620008000a00 */
[----:B------:R-:W-:Y:S02]  /*7ba0*/  HFMA2 R85, -RZ, RZ, 0, 5.9604644775390625e-08 ;  /* 0x00000001ff557431 */ /* 0x000fe400000001ff */
[----:B------:R-:W-:Y:S01]  /*7bb0*/  IMAD.MOV.U32 R0, RZ, RZ, 0x1 ;  /* 0x00000001ff007424 */ /* 0x000fe200078e00ff */
[----:B------:R-:W-:Y:S06]  /*7bc0*/  UISETP.NE.AND.EX UP0, UPT, UR59, URZ, UPT, UP0 ;  /* 0x000000ff3b00728c */ /* 0x000fec000bf05300 */
[----:B------:R-:W-:Y:S05]  /*7bd0*/  PLOP3.LUT P3, PT, PT, PT, UP0, 0x80, 0x8 ;  /* 0x000000000008781c */ /* 0x000fea0003f6f008 */
[----:B------:R-:W2:Y:S01]  /*7be0*/  @UP0 LDCU.64 UR4, c[0x0][0xc88] ;  /* 0x00019100ff0407ac */ /* 0x000ea20008000a00 */
[----:B------:R-:W-:Y:S07]  /*7bf0*/  @UP0 UIMAD UR6, UR44, UR6, URZ ;  /* 0x000000062c0602a4 */ /* 0x000fee000f8e02ff */
[----:B------:R-:W-:Y:S01]  /*7c00*/  @!P3 PRMT R85, R0, 0x7610, R85 ;  /* 0x000076100055b816 */ /* 0x000fe20000000055 */
[----:B--2---:R-:W-:Y:S06]  /*7c10*/  @UP0 UIMAD.WIDE UR4, UR6, 0x4, UR4 ;  /* 0x00000004060408a5 */ /* 0x004fec000f8e0204 */
[----:B------:R-:W-:Y:S02]  /*7c20*/  IMAD.U32 R2, RZ, RZ, UR4 ;  /* 0x00000004ff027e24 */ /* 0x000fe4000f8e00ff */
[----:B------:R-:W-:Y:S03]  /*7c30*/  IMAD.U32 R3, RZ, RZ, UR5 ;  /* 0x00000005ff037e24 */ /* 0x000fe6000f8e00ff */
[----:B------:R-:W2:Y:S02]  /*7c40*/  @!UP0 LDCU UR4, c[0x0][0xc80] ;  /* 0x00019000ff0487ac */ /* 0x000ea40008000800 */
[----:B-1---5:R1:W5:Y:S02]  /*7c50*/  @P3 LDG.E R45, desc[UR8][R2.64] ;  /* 0x00000008022d3981 */ /* 0x022364000c1e1900 */
[----:B-12---:R-:W-:Y:S02]  /*7c60*/  @!P3 MOV R45, UR4 ;  /* 0x00000004002dbc02 */ /* 0x006fe40008000f00 */
.L_x_124:
[----:B------:R-:W-:Y:S05]  /*7c70*/  @!P4 BRA `(.L_x_125) ;  /* 0x000000000024c947 */ /* 0x000fea0003800000 */
[----:B------:R-:W-:Y:S01]  /*7c80*/  ISETP.NE.U32.AND P3, PT, R72, RZ, PT ;  /* 0x000000ff4800720c */ /* 0x000fe20003f65070 */
[----:B------:R-:W1:Y:S03]  /*7c90*/  LDCU.64 UR4, c[0x0][0x358] ;  /* 0x00006b00ff0477ac */ /* 0x000e660008000a00 */
[----:B------:R-:W-:Y:S11]  /*7ca0*/  ISETP.NE.AND.EX P3, PT, R73, RZ, PT, P3 ;  /* 0x000000ff4900720c */ /* 0x000ff60003f65330 */
[----:B------:R-:W-:Y:S02]  /*7cb0*/  @!UPT UIADD3 URZ, UPT, UPT, URZ, URZ, URZ ;  /* 0x000000fffffff290 */ /* 0x000fe4000fffe0ff */
[----:B------:R-:W2:Y:S01]  /*7cc0*/  @P3 LDC.64 R2, c[0x0][0xca8] ;  /* 0x00032a00ff023b82 */ /* 0x000ea20000000a00 */
[----:B------:R-:W-:Y:S04]  /*7cd0*/  @P3 IMAD R0, R74, UR44, RZ ;  /* 0x0000002c4a003c24 */ /* 0x000fe8000f8e02ff */
[----:B--2---:R-:W-:Y:S05]  /*7ce0*/  @P3 IMAD.WIDE R2, R0, 0x4, R2 ;  /* 0x0000000400023825 */ /* 0x004fea00078e0202 */
[----:B-1---5:R1:W5:Y:S02]  /*7cf0*/  @P3 LDG.E R43, desc[UR4][R2.64] ;  /* 0x00000004022b3981 */ /* 0x022364000c1e1900 */
[----:B-1----:R-:W2:Y:S02]  /*7d00*/  @!P3 LDC R43, c[0x0][0xca0] ;  /* 0x00032800ff2bbb82 */ /* 0x002ea40000000800 */
.L_x_125:
[----:B-----5:R-:W-:Y:S01]  /*7d10*/  FSETP.NEU.AND P3, PT, R45, RZ, PT ;  /* 0x000000ff2d00720b */ /* 0x020fe20003f6d000 */
[----:B------:R-:W-:Y:S01]  /*7d20*/  ULOP3.LUT UR4, UR57, 0x1, URZ, 0x3c, !UPT ;  /* 0x0000000139047892 */ /* 0x000fe2000f8e3cff */
[----:B------:R-:W-:Y:S01]  /*7d30*/  SEL R4, RZ, 0xffffffff, P2 ;  /* 0xffffffffff047807 */ /* 0x000fe20001000000 */
[----:B------:R-:W-:Y:S01]  /*7d40*/  IMAD.U32 R51, RZ, RZ, UR45 ;  /* 0x0000002dff337e24 */ /* 0x000fe2000f8e00ff */
[----:B------:R-:W-:Y:S01]  /*7d50*/  @P1 LOP3.LUT P2, RZ, R85, 0xff, RZ, 0xc0, !PT ;  /* 0x000000ff55ff1812 */ /* 0x000fe2000784c0ff */
[----:B------:R-:W-:Y:S01]  /*7d60*/  IMAD.MOV.U32 R98, RZ, RZ, 0x10 ;  /* 0x00000010ff627424 */ /* 0x000fe200078e00ff */
[----:B------:R-:W-:Y:S01]  /*7d70*/  @P1 SEL R0, RZ, 0xffffffff, P3 ;  /* 0xffffffffff001807 */ /* 0x000fe20001800000 */
[----:B------:R-:W-:Y:S01]  /*7d80*/  IMAD.U32 R112, RZ, RZ, UR4 ;  /* 0x00000004ff707e24 */ /* 0x000fe2000f8e00ff */
[----:B------:R-:W-:Y:S01]  /*7d90*/  LEA R104, R80, UR43, 0x3 ;  /* 0x0000002b50687c11 */ /* 0x000fe2000f8e18ff */
[----:B------:R-:W-:Y:S01]  /*7da0*/  IMAD.SHL.U32 R99, R82, 0x2, RZ ;  /* 0x0000000252637824 */ /* 0x000fe200078e00ff */
[----:B------:R-:W-:Y:S01]  /*7db0*/  @P0 SEL R0, R4, R0, !P2 ;  /* 0x0000000004000207 */ /* 0x000fe20005000000 */
[----:B------:R-:W-:Y:S01]  /*7dc0*/  IMAD.SHL.U32 R51, R51, 0x1000, RZ ;  /* 0x0000100033337824 */ /* 0x000fe200078e00ff */
[----:B------:R-:W-:Y:S01]  /*7dd0*/  PLOP3.LUT P2, PT, PT, PT, UP1, 0x80, 0x8 ;  /* 0x000000000008781c */ /* 0x000fe20003f4f018 */
[----:B------:R-:W-:Y:S01]  /*7de0*/  BSSY B1, `(.L_x_126) ;  /* 0x000003b000017945 */ /* 0x000fe20003800000 */
[----:B------:R-:W-:Y:S01]  /*7df0*/  @P1 LOP3.LUT R0, R0, 0x1, RZ, 0xc0, !PT ;  /* 0x0000000100001812 */ /* 0x000fe200078ec0ff */
[----:B------:R-:W-:Y:S01]  /*7e00*/  IMAD.MOV.U32 R107, RZ, RZ, 0x1 ;  /* 0x00000001ff6b7424 */ /* 0x000fe200078e00ff */
[----:B------:R-:W-:Y:S01]  /*7e10*/  LOP3.LUT P4, R76, R85, 0xff, RZ, 0xc0, !PT ;  /* 0x000000ff554c7812 */ /* 0x000fe2000788c0ff */
[----:B------:R-:W-:Y:S01]  /*7e20*/  IMAD R105, R80, 0x40, R81 ;  /* 0x0000004050697824 */ /* 0x000fe200078e0251 */
[----:B------:R-:W-:Y:S01]  /*7e30*/  ISETP.NE.U32.OR P5, PT, R0, 0x1, !P1 ;  /* 0x000000010000780c */ /* 0x000fe20004fa5470 */
[----:B------:R-:W-:Y:S01]  /*7e40*/  IMAD.U32 R0, RZ, RZ, UR45 ;  /* 0x0000002dff007e24 */ /* 0x000fe2000f8e00ff */
[----:B------:R-:W-:Y:S01]  /*7e50*/  SEL R3, RZ, 0xffffffff, P3 ;  /* 0xffffffffff037807 */ /* 0x000fe20001800000 */
[----:B------:R-:W-:Y:S01]  /*7e60*/  IMAD.U32 R106, RZ, RZ, UR45 ;  /* 0x0000002dff6a7e24 */ /* 0x000fe2000f8e00ff */
[----:B------:R-:W-:Y:S02]  /*7e70*/  LOP3.LUT P6, RZ, R83, 0x40, RZ, 0xc0, !PT ;  /* 0x0000004053ff7812 */ /* 0x000fe400078cc0ff */
[----:B------:R-:W-:Y:S02]  /*7e80*/  CS2R R70, SRZ ;  /* 0x0000000000467805 */ /* 0x000fe4000001ff00 */
[----:B------:R-:W-:Y:S02]  /*7e90*/  LEA R0, R0, UR43, 0x3 ;  /* 0x0000002b00007c11 */ /* 0x000fe4000f8e18ff */
[----:B------:R-:W-:Y:S02]  /*7ea0*/  CS2R R68, SRZ ;  /* 0x0000000000447805 */ /* 0x000fe4000001ff00 */
[----:B------:R-:W-:Y:S02]  /*7eb0*/  @P2 SEL R3, R4, R3, !P4 ;  /* 0x0000000304032207 */ /* 0x000fe40006000000 */
[----:B------:R-:W-:Y:S02]  /*7ec0*/  CS2R R66, SRZ ;  /* 0x0000000000427805 */ /* 0x000fe4000001ff00 */
[----:B------:R-:W-:Y:S02]  /*7ed0*/  SEL R98, R98, 0xfffffff0, !P6 ;  /* 0xfffffff062627807 */ /* 0x000fe40007000000 */
[----:B------:R-:W-:Y:S02]  /*7ee0*/  CS2R R64, SRZ ;  /* 0x0000000000407805 */ /* 0x000fe4000001ff00 */
[----:B------:R-:W-:Y:S02]  /*7ef0*/  LOP3.LUT R3, R3, 0x1, RZ, 0xc0, !PT ;  /* 0x0000000103037812 */ /* 0x000fe400078ec0ff */
[----:B------:R-:W-:Y:S02]  /*7f00*/  CS2R R58, SRZ ;  /* 0x00000000003a7805 */ /* 0x000fe4000001ff00 */
[----:B------:R-:W-:Y:S02]  /*7f10*/  @P5 SHF.L.U32 R2, R112, 0x1f, RZ ;  /* 0x0000001f70025819 */ /* 0x000fe400000006ff */
[----:B------:R-:W-:Y:S02]  /*7f20*/  CS2R R56, SRZ ;  /* 0x0000000000387805 */ /* 0x000fe4000001ff00 */
[----:B------:R-:W-:Y:S02]  /*7f30*/  IADD3 R50, PT, PT, R51, UR43, R99 ;  /* 0x0000002b33327c10 */ /* 0x000fe4000fffe063 */
[----:B------:R-:W-:Y:S01]  /*7f40*/  CS2R R54, SRZ ;  /* 0x0000000000367805 */ /* 0x000fe2000001ff00 */
[----:B------:R1:W3:Y:S01]  /*7f50*/  @P5 SYNCS.PHASECHK.TRANS64.TRYWAIT P1, [R0+URZ+0x1e0], R2 ;  /* 0x0001e002000055a7 */ /* 0x0002e200080211ff */
[----:B------:R-:W-:Y:S02]  /*7f60*/  ISETP.NE.U32.AND P2, PT, R3, 0x1, PT ;  /* 0x000000010300780c */ /* 0x000fe40003f45070 */
[----:B------:R-:W-:Y:S02]  /*7f70*/  CS2R R52, SRZ ;  /* 0x0000000000347805 */ /* 0x000fe4000001ff00 */
[----:B------:R-:W-:Y:S01]  /*7f80*/  P2R R97, PR, RZ, 0x20 ;  /* 0x00000020ff617803 */ /* 0x000fe20000000000 */
[----:B------:R-:W-:Y:S01]  /*7f90*/  IMAD.IADD R49, R50, 0x1, R98 ;  /* 0x0000000132317824 */ /* 0x000fe200078e0262 */
[----:B------:R-:W-:Y:S02]  /*7fa0*/  P2R R113, PR, RZ, 0x4 ;  /* 0x00000004ff717803 */ /* 0x000fe40000000000 */
[----:B-1----:R-:W-:Y:S04]  /*7fb0*/  SHF.L.U32 R2, R79, 0x1f, RZ ;  /* 0x0000001f4f027819 */ /* 0x002fe800000006ff */
[----:B------:R1:W4:Y:S01]  /*7fc0*/  SYNCS.PHASECHK.TRANS64.TRYWAIT P0, [R104+URZ+0x240], R2 ;  /* 0x00024002680075a7 */ /* 0x00032200080011ff */
[----:B---3--:R-:W-:Y:S01]  /*7fd0*/  @P5 SEL R107, RZ, 0x1, !P1 ;  /* 0x00000001ff6b5807 */ /* 0x008fe20004800000 */
[----:B-1----:R-:W-:Y:S06]  /*7fe0*/  @!P5 BRA `(.L_x_127) ;  /* 0x000000000068d947 */ /* 0x002fec0003800000 */
[----:B------:R-:W-:Y:S01]  /*7ff0*/  ISETP.NE.AND P1, PT, R107, RZ, PT ;  /* 0x000000ff6b00720c */ /* 0x000fe20003f25270 */
[----:B------:R-:W-:Y:S01]  /*8000*/  BSSY B0, `(.L_x_128) ;  /* 0x000000d000007945 */ /* 0x000fe20003800000 */
[----:B------:R-:W-:Y:S02]  /*8010*/  CS2R R54, SRZ ;  /* 0x0000000000367805 */ /* 0x000fe4000001ff00 */
[----:B------:R-:W-:Y:S02]  /*8020*/  CS2R R52, SRZ ;  /* 0x0000000000347805 */ /* 0x000fe4000001ff00 */
[----:B------:R-:W-:Y:S02]  /*8030*/  CS2R R58, SRZ ;  /* 0x00000000003a7805 */ /* 0x000fe4000001ff00 */
[----:B------:R-:W-:Y:S02]  /*8040*/  CS2R R56, SRZ ;  /* 0x0000000000387805 */ /* 0x000fe4000001ff00 */
[----:B------:R-:W-:Y:S02]  /*8050*/  CS2R R66, SRZ ;  /* 0x0000000000427805 */ /* 0x000fe4000001ff00 */
[----:B------:R-:W-:Y:S02]  /*8060*/  CS2R R64, SRZ ;  /* 0x0000000000407805 */ /* 0x000fe4000001ff00 */
[----:B------:R-:W-:Y:S02]  /*8070*/  CS2R R70, SRZ ;  /* 0x0000000000467805 */ /* 0x000fe4000001ff00 */
[----:B------:R-:W-:Y:S01]  /*8080*/  CS2R R68, SRZ ;  /* 0x0000000000447805 */ /* 0x000fe2000001ff00 */
[----:B------:R-:W-:Y:S06]  /*8090*/  @P1 BRA `(.L_x_129) ;  /* 0x00000000000c1947 */ /* 0x000fec0003800000 */
[----:B------:R-:W-:Y:S04]  /*80a0*/  SHF.L.U32 R3, R112, 0x1f, RZ ;  /* 0x0000001f70037819 */ /* 0x000fe800000006ff */
[----:B------:R-:W1:Y:S02]  /*80b0*/  SYNCS.PHASECHK.TRANS64.TRYWAIT P1, [R0+URZ+0x1e0], R3 ;  /* 0x0001e003000075a7 */ /* 0x000e6400080211ff */
[----:B-1----:R-:W-:Y:S05]  /*80c0*/  @!P1 BRA `(.L_x_130) ;  /* 0x0000005400209947 */ /* 0x002fea0003800000 */
.L_x_129:
[----:B------:R-:W-:Y:S05]  /*80d0*/  BSYNC B0 ;  /* 0x0000000000007941 */ /* 0x000fea0003800000 */
.L_x_128:
[----:B------:R-:W-:Y:S01]  /*80e0*/  ISETP.NE.AND P1, PT, R113, RZ, PT ;  /* 0x000000ff7100720c */ /* 0x000fe20003f25270 */
[----:B------:R-:W-:Y:S04]  /*80f0*/  UIADD3 UR4, UPT, UPT, UR45, 0x1, URZ ;  /* 0x000000012d047890 */ /* 0x000fe8000fffe0ff */
[----:B------:R-:W-:Y:S04]  /*8100*/  UISETP.NE.AND UP0, UPT, UR4, 0x3, UPT ;  /* 0x000000030400788c */ /* 0x000fe8000bf05270 */
[----:B------:R-:W-:Y:S02]  /*8110*/  USEL UR5, URZ, 0x1, UP0 ;  /* 0x00000001ff057887 */ /* 0x000fe40008000000 */
[----:B------:R-:W-:Y:S02]  /*8120*/  USEL UR4, UR4, URZ, UP0 ;  /* 0x000000ff04047287 */ /* 0x000fe40008000000 */
[----:B------:R3:W1:Y:S02]  /*8130*/  @P1 LDS.128 R52, [R50+0x300] ;  /* 0x0003000032341984 */ /* 0x0006640000000c00 */
[----:B------:R-:W-:Y:S02]  /*8140*/  LOP3.LUT R112, R112, UR5, RZ, 0x3c, !PT ;  /* 0x0000000570707c12 */ /* 0x000fe4000f8e3cff */
[----:B------:R3:W1:Y:S01]  /*8150*/  @P1 LDS.128 R56, [R49+0x300] ;  /* 0x0003000031381984 */ /* 0x0006620000000c00 */
[----:B------:R-:W-:Y:S03]  /*8160*/  IMAD.U32 R106, RZ, RZ, UR4 ;  /* 0x00000004ff6a7e24 */ /* 0x000fe6000f8e00ff */
[----:B------:R3:W1:Y:S04]  /*8170*/  @P1 LDS.128 R64, [R50+0xb00] ;  /* 0x000b000032401984 */ /* 0x0006680000000c00 */
[----:B------:R3:W1:Y:S02]  /*8180*/  @P1 LDS.128 R68, [R49+0xb00] ;  /* 0x000b000031441984 */ /* 0x0006640000000c00 */
.L_x_127:
[----:B------:R-:W-:Y:S05]  /*8190*/  BSYNC B1 ;  /* 0x0000000000017941 */ /* 0x000fea0003800000 */
.L_x_126:
[----:B------:R-:W-:Y:S01]  /*81a0*/  HFMA2 R39, -RZ, RZ, 0, 0 ;  /* 0x00000000ff277431 */ /* 0x000fe200000001ff */
[----:B-1----:R-:W-:Y:S01]  /*81b0*/  SHF.R.U32.HI R0, RZ, 0x15, R105 ;  /* 0x00000015ff007819 */ /* 0x002fe20000011669 */
[----:B----4-:R-:W-:Y:S06]  /*81c0*/  @P0 BRA `(.L_x_131) ;  /* 0x0000000000080947 */ /* 0x010fec0003800000 */
[----:B------:R-:W1:Y:S02]  /*81d0*/  SYNCS.PHASECHK.TRANS64.TRYWAIT P0, [R104+URZ+0x240], R2 ;  /* 0x00024002680075a7 */ /* 0x000e6400080011ff */
[----:B-1----:R-:W-:Y:S05]  /*81e0*/  @!P0 BRA `(.L_x_132) ;  /* 0x0000005000ec8947 */ /* 0x002fea0003800000 */
.L_x_131:
[----:B-1----:R-:W-:Y:S01]  /*81f0*/  LOP3.LUT R2, R0, 0x3, RZ, 0xc0, !PT ;  /* 0x0000000300027812 */ /* 0x002fe200078ec0ff */
[----:B------:R-:W-:Y:S01]  /*8200*/  IMAD.MOV.U32 R38, RZ, RZ, RZ ;  /* 0x000000ffff267224 */ /* 0x000fe200078e00ff */
[----:B------:R-:W-:Y:S02]  /*8210*/  CS2R R36, SRZ ;  /* 0x0000000000247805 */ /* 0x000fe4000001ff00 */
[----:B------:R-:W-:Y:S02]  /*8220*/  CS2R R34, SRZ ;  /* 0x0000000000227805 */ /* 0x000fe4000001ff00 */
[----:B------:R-:W-:Y:S02]  /*8230*/  ISETP.NE.AND P0, PT, R84, R2, PT ;  /* 0x000000025400720c */ /* 0x000fe40003f05270 */
[----:B------:R-:W-:Y:S02]  /*8240*/  CS2R R32, SRZ ;  /* 0x0000000000207805 */ /* 0x000fe4000001ff00 */
        /* <DEDUP_REMOVED lines=13> */
[----:B------:R-:W-:Y:S11]  /*8320*/  LOP3.LUT P0, RZ, R0, 0x3, R86, 0x48, !PT ;  /* 0x0000000300ff7812 */ /* 0x000ff60007804856 */
[----:B------:R-:W-:Y:S02]  /*8330*/  @!UPT UIADD3 URZ, UPT, UPT, URZ, URZ, URZ ;  /* 0x000000fffffff290 */ /* 0x000fe4000fffe0ff */
[----:B------:R-:W-:Y:S05]  /*8340*/  @!P0 BRA `(.L_x_134) ;  /* 0x0000000000408947 */ /* 0x000fea0003800000 */
[----:B------:R-:W1:Y:S01]  /*8350*/  LDCU.64 UR8, c[0x4][0x70] ;  /* 0x01000e00ff0877ac */ /* 0x000e620008000a00 */
[----:B------:R-:W-:Y:S01]  /*8360*/  MOV R15, 0x0 ;  /* 0x00000000000f7802 */ /* 0x000fe20000000f00 */
[----:B------:R-:W-:Y:S02]  /*8370*/  HFMA2 R12, -RZ, RZ, 0, 5.9604644775390625e-08 ;  /* 0x00000001ff0c7431 */ /* 0x000fe400000001ff */
[----:B------:R-:W-:Y:S02]  /*8380*/  IMAD.MOV.U32 R8, RZ, RZ, 0x192 ;  /* 0x00000192ff087424 */ /* 0x000fe400078e00ff */
[----:B------:R-:W-:Y:S01]  /*8390*/  IMAD.MOV.U32 R13, RZ, RZ, RZ ;  /* 0x000000ffff0d7224 */ /* 0x000fe200078e00ff */
[----:B------:R-:W4:Y:S01]  /*83a0*/  LDCU.64 UR6, c[0x4][0x78] ;  /* 0x01000f00ff0677ac */ /* 0x000f220008000a00 */
[----:B------:R-:W2:Y:S01]  /*83b0*/  LDC.64 R14, c[0x4][R15] ;  /* 0x010000000f0e7b82 */ /* 0x000ea20000000a00 */
[----:B------:R-:W5:Y:S01]  /*83c0*/  LDCU.64 UR4, c[0x4][0x10] ;  /* 0x01000200ff0477ac */ /* 0x000f620008000a00 */
[----:B-1----:R-:W-:Y:S01]  /*83d0*/  MOV R5, UR9 ;  /* 0x0000000900057c02 */ /* 0x002fe20008000f00 */
[----:B------:R-:W-:Y:S01]  /*83e0*/  IMAD.U32 R4, RZ, RZ, UR8 ;  /* 0x00000008ff047e24 */ /* 0x000fe2000f8e00ff */
[----:B----4-:R-:W-:Y:S01]  /*83f0*/  MOV R7, UR7 ;  /* 0x0000000700077c02 */ /* 0x010fe20008000f00 */
[----:B------:R-:W-:Y:S01]  /*8400*/  IMAD.U32 R6, RZ, RZ, UR6 ;  /* 0x00000006ff067e24 */ /* 0x000fe2000f8e00ff */
[----:B-----5:R-:W-:Y:S01]  /*8410*/  MOV R11, UR5 ;  /* 0x00000005000b7c02 */ /* 0x020fe20008000f00 */
[----:B------:R-:W-:Y:S02]  /*8420*/  IMAD.U32 R10, RZ, RZ, UR4 ;  /* 0x00000004ff0a7e24 */ /* 0x000fe4000f8e00ff */
[----:B------:R-:W-:Y:S07]  /*8430*/  LEPC R20, `(.L_x_134) ;  /* 0x000000001014794e */ /* 0x000fee0000000000 */
[----:B--23--:R-:W-:Y:S05]  /*8440*/  CALL.ABS.NOINC R14 ;  /* 0x000000000e007343 */ /* 0x00cfea0003c00000 */
.L_x_134:
[----:B------:R-:W-:Y:S05]  /*8450*/  WARPSYNC.ALL ;  /* 0x0000000000007948 */ /* 0x000fea0003800000 */
[C---:B------:R-:W-:Y:S01]  /*8460*/  R2UR UR4, R105.reuse ;  /* 0x00000000690472ca */ /* 0x040fe200000e0000 */
[----:B------:R-:W-:Y:S05]  /*8470*/  VIADD R0, R105, 0x20 ;  /* 0x0000002069007836 */ /* 0x000fea0000000000 */
[----:B------:R-:W-:Y:S04]  /*8480*/  SHF.R.U32.HI R0, RZ, 0x15, R0 ;  /* 0x00000015ff007819 */ /* 0x000fe80000011600 */
[----:B------:R-:W-:Y:S03]  /*8490*/  LOP3.LUT P0, RZ, R0, 0x3, R86, 0x48, !PT ;  /* 0x0000000300ff7812 */ /* 0x000fe60007804856 */
[----:B------:R-:W1:Y:S10]  /*84a0*/  LDTM.x16 R24, tmem[UR4] ;  /* 0x00000004001879ee */ /* 0x000e740008240000 */
[----:B-1----:R-:W-:Y:S05]  /*84b0*/  @!P0 BRA `(.L_x_135) ;  /* 0x0000000000408947 */ /* 0x002fea0003800000 */
        /* <DEDUP_REMOVED lines=16> */
.L_x_135:
[----:B------:R-:W-:Y:S05]  /*85c0*/  WARPSYNC.ALL ;  /* 0x0000000000007948 */ /* 0x000fea0003800000 */
[----:B------:R-:W-:Y:S11]  /*85d0*/  R2UR UR4, R105 ;  /* 0x00000000690472ca */ /* 0x000ff600000e0000 */
[----:B------:R-:W-:Y:S02]  /*85e0*/  @!UPT UIADD3 URZ, UPT, UPT, URZ, URZ, URZ ;  /* 0x000000fffffff290 */ /* 0x000fe4000fffe0ff */
[----:B------:R-:W1:Y:S02]  /*85f0*/  LDTM.x16 R4, tmem[UR4+0x20] ;  /* 0x00002004000479ee */ /* 0x000e640008240000 */
[----:B-1----:R-:W-:Y:S01]  /*8600*/  NOP ;  /* 0x0000000000007918 */ /* 0x002fe20000000000 */
.L_x_133:
[----:B------:R-:W-:Y:S01]  /*8610*/  SHF.L.U32 R20, R52, 0x10, RZ ;  /* 0x0000001034147819 */ /* 0x000fe200000006ff */
[C---:B--2---:R-:W-:Y:S01]  /*8620*/  FMUL R0, R43.reuse, R24 ;  /* 0x000000182b007220 */ /* 0x044fe20000400000 */
[----:B------:R-:W-:Y:S01]  /*8630*/  ISETP.NE.AND P0, PT, R84, R2, PT ;  /* 0x000000025400720c */ /* 0x000fe20003f05270 */
[----:B------:R-:W-:Y:S01]  /*8640*/  FMUL R2, R43, R25 ;  /* 0x000000192b027220 */ /* 0x000fe20000400000 */
[----:B------:R-:W-:Y:S01]  /*8650*/  LOP3.LUT R21, R52, 0xffff0000, RZ, 0xc0, !PT ;  /* 0xffff000034157812 */ /* 0x000fe200078ec0ff */
[----:B------:R-:W-:Y:S01]  /*8660*/  FFMA R0, R45, R20, R0 ;  /* 0x000000142d007223 */ /* 0x000fe20000000000 */
[----:B------:R-:W-:Y:S01]  /*8670*/  SHF.L.U32 R22, R53, 0x10, RZ ;  /* 0x0000001035167819 */ /* 0x000fe200000006ff */
[----:B------:R-:W-:Y:S01]  /*8680*/  FMUL R3, R43, R26 ;  /* 0x0000001a2b037220 */ /* 0x000fe20000400000 */
[----:B------:R-:W-:Y:S01]  /*8690*/  LOP3.LUT R23, R53, 0xffff0000, RZ, 0xc0, !PT ;  /* 0xffff000035177812 */ /* 0x000fe200078ec0ff */
[----:B------:R-:W-:Y:S01]  /*86a0*/  FFMA R2, R45, R21, R2 ;  /* 0x000000152d027223 */ /* 0x000fe20000000002 */
[C---:B------:R-:W-:Y:S01]  /*86b0*/  SHF.L.U32 R40, R54.reuse, 0x10, RZ ;  /* 0x0000001036287819 */ /* 0x040fe200000006ff */
[----:B------:R-:W-:Y:S01]  /*86c0*/  FMUL R20, R43, R27 ;  /* 0x0000001b2b147220 */ /* 0x000fe20000400000 */
[----:B------:R-:W-:Y:S01]  /*86d0*/  LOP3.LUT R41, R54, 0xffff0000, RZ, 0xc0, !PT ;  /* 0xffff000036297812 */ /* 0x000fe200078ec0ff */
[----:B------:R-:W-:Y:S01]  /*86e0*/  FFMA R3, R45, R22, R3 ;  /* 0x000000162d037223 */ /* 0x000fe20000000003 */
[----:B------:R-:W-:Y:S01]  /*86f0*/  F2FP.BF16.F32.PACK_AB R60, R2, R0 ;  /* 0x00000000023c723e */ /* 0x000fe200000010ff */
[----:B------:R-:W-:Y:S01]  /*8700*/  FMUL R21, R43, R28 ;  /* 0x0000001c2b157220 */ /* 0x000fe20000400000 */
[----:B------:R-:W-:Y:S01]  /*8710*/  LOP3.LUT R42, R69, 0xffff0000, RZ, 0xc0, !PT ;  /* 0xffff0000452a7812 */ /* 0x000fe200078ec0ff */
[----:B------:R-:W-:Y:S01]  /*8720*/  FMUL R22, R43, R29 ;  /* 0x0000001d2b167220 */ /* 0x000fe20000400000 */
[----:B------:R-:W-:Y:S01]  /*8730*/  SHF.L.U32 R44, R70, 0x10, RZ ;  /* 0x00000010462c7819 */ /* 0x000fe200000006ff */
[----:B------:R-:W-:Y:S01]  /*8740*/  FFMA R20, R45, R23, R20 ;  /* 0x000000172d147223 */ /* 0x000fe20000000014 */
[----:B------:R-:W-:Y:S01]  /*8750*/  SHF.L.U32 R23, R55, 0x10, RZ ;  /* 0x0000001037177819 */ /* 0x000fe200000006ff */
[----:B------:R-:W-:Y:S01]  /*8760*/  FFMA R21, R45, R40, R21 ;  /* 0x000000282d157223 */ /* 0x000fe20000000015 */
[----:B------:R-:W-:Y:S01]  /*8770*/  LOP3.LUT R40, R55, 0xffff0000, RZ, 0xc0, !PT ;  /* 0xffff000037287812 */ /* 0x000fe200078ec0ff */
[----:B------:R-:W-:Y:S01]  /*8780*/  FFMA R22, R45, R41, R22 ;  /* 0x000000292d167223 */ /* 0x000fe20000000016 */
[----:B------:R-:W-:Y:S01]  /*8790*/  F2FP.BF16.F32.PACK_AB R61, R20, R3 ;  /* 0x00000003143d723e */ /* 0x000fe200000010ff */
[C---:B------:R-:W-:Y:S01]  /*87a0*/  FMUL R0, R43.reuse, R30 ;  /* 0x0000001e2b007220 */ /* 0x040fe20000400000 */
[----:B------:R-:W-:Y:S01]  /*87b0*/  LOP3.LUT R41, R58, 0xffff0000, RZ, 0xc0, !PT ;  /* 0xffff00003a297812 */ /* 0x000fe200078ec0ff */
[----:B------:R-:W-:Y:S01]  /*87c0*/  FMUL R2, R43, R31 ;  /* 0x0000001f2b027220 */ /* 0x000fe20000400000 */
[----:B------:R-:W-:Y:S01]  /*87d0*/  F2FP.BF16.F32.PACK_AB R62, R22, R21 ;  /* 0x00000015163e723e */ /* 0x000fe200000010ff */
[C---:B------:R-:W-:Y:S01]  /*87e0*/  FFMA R0, R45.reuse, R23, R0 ;  /* 0x000000172d007223 */ /* 0x040fe20000000000 */
[C---:B------:R-:W-:Y:S01]  /*87f0*/  SHF.L.U32 R22, R56.reuse, 0x10, RZ ;  /* 0x0000001038167819 */ /* 0x040fe200000006ff */
[----:B------:R-:W-:Y:S01]  /*8800*/  FFMA R2, R45, R40, R2 ;  /* 0x000000282d027223 */ /* 0x000fe20000000002 */
[----:B------:R-:W-:Y:S01]  /*8810*/  LOP3.LUT R23, R56, 0xffff0000, RZ, 0xc0, !PT ;  /* 0xffff000038177812 */ /* 0x000fe200078ec0ff */
[----:B------:R-:W-:Y:S01]  /*8820*/  FMUL R3, R43, R32 ;  /* 0x000000202b037220 */ /* 0x000fe20000400000 */
[----:B------:R-:W-:Y:S01]  /*8830*/  SHF.L.U32 R40, R57, 0x10, RZ ;  /* 0x0000001039287819 */ /* 0x000fe200000006ff */
[C---:B------:R-:W-:Y:S01]  /*8840*/  FMUL R20, R43.reuse, R33 ;  /* 0x000000212b147220 */ /* 0x040fe20000400000 */
[----:B------:R-:W-:Y:S01]  /*8850*/  F2FP.BF16.F32.PACK_AB R63, R2, R0 ;  /* 0x00000000023f723e */ /* 0x000fe200000010ff */
[----:B------:R-:W-:Y:S01]  /*8860*/  FMUL R21, R43, R34 ;  /* 0x000000222b157220 */ /* 0x000fe20000400000 */
[----:B------:R-:W-:Y:S01]  /*8870*/  LOP3.LUT R46, R70, 0xffff0000, RZ, 0xc0, !PT ;  /* 0xffff0000462e7812 */ /* 0x000fe200078ec0ff */
[----:B------:R-:W-:Y:S01]  /*8880*/  FFMA R3, R45, R22, R3 ;  /* 0x000000162d037223 */ /* 0x000fe20000000003 */
[----:B------:R-:W-:Y:S01]  /*8890*/  SHF.L.U32 R47, R71, 0x10, RZ ;  /* 0x00000010472f7819 */ /* 0x000fe200000006ff */
[----:B------:R-:W-:Y:S01]  /*88a0*/  FFMA R20, R45, R23, R20 ;  /* 0x000000172d147223 */ /* 0x000fe20000000014 */
[----:B------:R-:W-:Y:S01]  /*88b0*/  LOP3.LUT R23, R57, 0xffff0000, RZ, 0xc0, !PT ;  /* 0xffff000039177812 */ /* 0x000fe200078ec0ff */
[----:B------:R-:W-:Y:S01]  /*88c0*/  FFMA R21, R45, R40, R21 ;  /* 0x000000282d157223 */ /* 0x000fe20000000015 */
[----:B------:R-:W-:Y:S01]  /*88d0*/  SHF.L.U32 R40, R58, 0x10, RZ ;  /* 0x000000103a287819 */ /* 0x000fe200000006ff */
[C---:B------:R-:W-:Y:S01]  /*88e0*/  FMUL R0, R43.reuse, R35 ;  /* 0x000000232b007220 */ /* 0x040fe20000400000 */
[----:B------:R-:W-:Y:S01]  /*88f0*/  F2FP.BF16.F32.PACK_AB R100, R20, R3 ;  /* 0x000000031464723e */ /* 0x000fe200000010ff */
[----:B------:R-:W-:Y:S01]  /*8900*/  FMUL R2, R43, R36 ;  /* 0x000000242b027220 */ /* 0x000fe20000400000 */
[----:B------:R-:W-:Y:S01]  /*8910*/  LOP3.LUT R48, R71, 0xffff0000, RZ, 0xc0, !PT ;  /* 0xffff000047307812 */ /* 0x000fe200078ec0ff */
[----:B------:R-:W-:Y:S01]  /*8920*/  FMUL R22, R43, R37 ;  /* 0x000000252b167220 */ /* 0x000fe20000400000 */
[----:B------:R-:W-:Y:S01]  /*8930*/  ISETP.NE.AND P1, PT, R84, RZ, PT ;  /* 0x000000ff5400720c */ /* 0x000fe20003f25270 */
[----:B------:R-:W-:Y:S01]  /*8940*/  FFMA R0, R45, R23, R0 ;  /* 0x000000172d007223 */ /* 0x000fe20000000000 */
[----:B------:R-:W-:Y:S01]  /*8950*/  SHF.L.U32 R23, R59, 0x10, RZ ;  /* 0x000000103b177819 */ /* 0x000fe200000006ff */
[----:B------:R-:W-:Y:S01]  /*8960*/  FFMA R2, R45, R40, R2 ;  /* 0x000000282d027223 */ /* 0x000fe20000000002 */
[----:B------:R-:W-:Y:S01]  /*8970*/  LOP3.LUT R40, R59, 0xffff0000, RZ, 0xc0, !PT ;  /* 0xffff00003b287812 */ /* 0x000fe200078ec0ff */
[----:B------:R1:W-:Y:S01]  /*8980*/  @!P0 STS.128 [R50+0x300], R60 ;  /* 0x0003003c32008388 */ /* 0x0003e20000000c00 */
[----:B------:R-:W-:Y:S01]  /*8990*/  F2FP.BF16.F32.PACK_AB R101, R0, R21 ;  /* 0x000000150065723e */ /* 0x000fe200000010ff */
[----:B------:R-:W-:Y:S01]  /*89a0*/  FFMA R22, R45, R41, R22 ;  /* 0x000000292d167223 */ /* 0x000fe20000000016 */
[----:B------:R-:W-:Y:S01]  /*89b0*/  LOP3.LUT R41, R66, 0xffff0000, RZ, 0xc0, !PT ;  /* 0xffff000042297812 */ /* 0x000fe200078ec0ff */
[C---:B------:R-:W-:Y:S01]  /*89c0*/  FMUL R3, R43.reuse, R38 ;  /* 0x000000262b037220 */ /* 0x040fe20000400000 */
[C---:B------:R-:W-:Y:S01]  /*89d0*/  FMUL R20, R43.reuse, R39 ;  /* 0x000000272b147220 */ /* 0x040fe20000400000 */
        /* <DEDUP_REMOVED lines=8> */
[----:B------:R-:W-:Y:S01]  /*8a60*/  FMUL R21, R43, R6 ;  /* 0x000000062b157220 */ /* 0x000fe20000400000 */
[C---:B------:R-:W-:Y:S01]  /*8a70*/  FFMA R0, R45.reuse, R22, R0 ;  /* 0x000000162d007223 */ /* 0x040fe20000000000 */
[C---:B------:R-:W-:Y:S01]  /*8a80*/  FFMA R2, R45.reuse, R23, R2 ;  /* 0x000000172d027223 */ /* 0x040fe20000000002 */
[----:B------:R-:W-:Y:S01]  /*8a90*/  F2FP.BF16.F32.PACK_AB R103, R20, R3 ;  /* 0x000000031467723e */ /* 0x000fe200000010ff */
[----:B------:R-:W-:Y:S01]  /*8aa0*/  FFMA R21, R45, R40, R21 ;  /* 0x000000282d157223 */ /* 0x000fe20000000015 */
[----:B------:R-:W-:Y:S01]  /*8ab0*/  LOP3.LUT R23, R65, 0xffff0000, RZ, 0xc0, !PT ;  /* 0xffff000041177812 */ /* 0x000fe200078ec0ff */
[C---:B------:R-:W-:Y:S01]  /*8ac0*/  FMUL R3, R43.reuse, R7 ;  /* 0x000000072b037220 */ /* 0x040fe20000400000 */
[----:B------:R-:W-:Y:S01]  /*8ad0*/  SHF.L.U32 R40, R66, 0x10, RZ ;  /* 0x0000001042287819 */ /* 0x000fe200000006ff */
[----:B------:R1:W-:Y:S01]  /*8ae0*/  @!P0 STS.128 [R49+0x300], R100 ;  /* 0x0003006431008388 */ /* 0x0003e20000000c00 */
[C---:B------:R-:W-:Y:S01]  /*8af0*/  FMUL R20, R43.reuse, R8 ;  /* 0x000000082b147220 */ /* 0x040fe20000400000 */
[----:B------:R-:W-:Y:S01]  /*8b00*/  FMUL R22, R43, R9 ;  /* 0x000000092b167220 */ /* 0x000fe20000400000 */
[C---:B------:R-:W-:Y:S01]  /*8b10*/  FFMA R3, R45.reuse, R23, R3 ;  /* 0x000000172d037223 */ /* 0x040fe20000000003 */
[----:B------:R-:W-:Y:S01]  /*8b20*/  F2FP.BF16.F32.PACK_AB R108, R2, R0 ;  /* 0x00000000026c723e */ /* 0x000fe200000010ff */
[----:B------:R-:W-:Y:S01]  /*8b30*/  FFMA R20, R45, R40, R20 ;  /* 0x000000282d147223 */ /* 0x000fe20000000014 */
[----:B------:R-:W-:Y:S01]  /*8b40*/  SHF.L.U32 R23, R67, 0x10, RZ ;  /* 0x0000001043177819 */ /* 0x000fe200000006ff */
[----:B------:R-:W-:Y:S01]  /*8b50*/  FMUL R0, R43, R10 ;  /* 0x0000000a2b007220 */ /* 0x000fe20000400000 */
[----:B------:R-:W-:Y:S01]  /*8b60*/  LOP3.LUT R40, R67, 0xffff0000, RZ, 0xc0, !PT ;  /* 0xffff000043287812 */ /* 0x000fe200078ec0ff */
[----:B------:R-:W-:Y:S01]  /*8b70*/  FFMA R22, R45, R41, R22 ;  /* 0x000000292d167223 */ /* 0x000fe20000000016 */
[----:B------:R-:W-:Y:S01]  /*8b80*/  FMUL R2, R43, R11 ;  /* 0x0000000b2b027220 */ /* 0x000fe20000400000 */
[----:B------:R-:W-:Y:S01]  /*8b90*/  FFMA R0, R45, R23, R0 ;  /* 0x000000172d007223 */ /* 0x000fe20000000000 */
[----:B------:R-:W-:Y:S01]  /*8ba0*/  F2FP.BF16.F32.PACK_AB R109, R3, R21 ;  /* 0x00000015036d723e */ /* 0x000fe200000010ff */
[----:B------:R-:W-:Y:S01]  /*8bb0*/  FMUL R3, R43, R12 ;  /* 0x0000000c2b037220 */ /* 0x000fe20000400000 */
[----:B------:R-:W-:Y:S01]  /*8bc0*/  FFMA R2, R45, R40, R2 ;  /* 0x000000282d027223 */ /* 0x000fe20000000002 */
[----:B------:R-:W-:Y:S01]  /*8bd0*/  SHF.L.U32 R23, R68, 0x10, RZ ;  /* 0x0000001044177819 */ /* 0x000fe200000006ff */
[C---:B------:R-:W-:Y:S01]  /*8be0*/  FMUL R21, R43.reuse, R14 ;  /* 0x0000000e2b157220 */ /* 0x040fe20000400000 */
[----:B------:R-:W-:Y:S01]  /*8bf0*/  F2FP.BF16.F32.PACK_AB R110, R22, R20 ;  /* 0x00000014166e723e */ /* 0x000fe200000010ff */
[C---:B------:R-:W-:Y:S01]  /*8c00*/  FMUL R20, R43.reuse, R13 ;  /* 0x0000000d2b147220 */ /* 0x040fe20000400000 */
[----:B------:R-:W-:Y:S01]  /*8c10*/  LOP3.LUT R40, R68, 0xffff0000, RZ, 0xc0, !PT ;  /* 0xffff000044287812 */ /* 0x000fe200078ec0ff */
[----:B------:R-:W-:Y:S01]  /*8c20*/  FMUL R22, R43, R15 ;  /* 0x0000000f2b167220 */ /* 0x000fe20000400000 */
[----:B------:R-:W-:Y:S01]  /*8c30*/  SHF.L.U32 R41, R69, 0x10, RZ ;  /* 0x0000001045297819 */ /* 0x000fe200000006ff */
[----:B------:R-:W-:Y:S01]  /*8c40*/  FFMA R3, R45, R23, R3 ;  /* 0x000000172d037223 */ /* 0x000fe20000000003 */
[----:B------:R-:W-:Y:S01]  /*8c50*/  FMUL R23, R43, R16 ;  /* 0x000000102b177220 */ /* 0x000fe20000400000 */
[----:B------:R-:W-:Y:S01]  /*8c60*/  FFMA R20, R45, R40, R20 ;  /* 0x000000282d147223 */ /* 0x000fe20000000014 */
[----:B------:R-:W-:Y:S01]  /*8c70*/  FMUL R40, R43, R17 ;  /* 0x000000112b287220 */ /* 0x000fe20000400000 */
[C---:B------:R-:W-:Y:S01]  /*8c80*/  FFMA R21, R45.reuse, R41, R21 ;  /* 0x000000292d157223 */ /* 0x040fe20000000015 */
[----:B------:R-:W-:Y:S01]  /*8c90*/  FFMA R22, R45, R42, R22 ;  /* 0x0000002a2d167223 */ /* 0x000fe20000000016 */
[C---:B------:R-:W-:Y:S01]  /*8ca0*/  FMUL R41, R43.reuse, R18 ;  /* 0x000000122b297220 */ /* 0x040fe20000400000 */
[----:B------:R-:W-:Y:S01]  /*8cb0*/  FMUL R42, R43, R19 ;  /* 0x000000132b2a7220 */ /* 0x000fe20000400000 */
[----:B------:R-:W-:Y:S01]  /*8cc0*/  F2FP.BF16.F32.PACK_AB R111, R2, R0 ;  /* 0x00000000026f723e */ /* 0x000fe200000010ff */
[C---:B------:R-:W-:Y:S01]  /*8cd0*/  FFMA R23, R45.reuse, R44, R23 ;  /* 0x0000002c2d177223 */ /* 0x040fe20000000017 */
[C---:B------:R-:W-:Y:S01]  /*8ce0*/  FFMA R40, R45.reuse, R46, R40 ;  /* 0x0000002e2d287223 */ /* 0x040fe20000000028 */
[C---:B------:R-:W-:Y:S01]  /*8cf0*/  FFMA R41, R45.reuse, R47, R41 ;  /* 0x0000002f2d297223 */ /* 0x040fe20000000029 */
[----:B------:R-:W-:Y:S01]  /*8d00*/  FFMA R42, R45, R48, R42 ;  /* 0x000000302d2a7223 */ /* 0x000fe2000000002a */
[----:B------:R1:W-:Y:S01]  /*8d10*/  @!P0 STS.128 [R50+0xb00], R108 ;  /* 0x000b006c32008388 */ /* 0x0003e20000000c00 */
[----:B------:R-:W-:Y:S02]  /*8d20*/  F2FP.BF16.F32.PACK_AB R21, R22, R21 ;  /* 0x000000151615723e */ /* 0x000fe400000010ff */
[----:B------:R-:W-:Y:S02]  /*8d30*/  F2FP.BF16.F32.PACK_AB R22, R40, R23 ;  /* 0x000000172816723e */ /* 0x000fe400000010ff */
[----:B------:R-:W-:Y:S02]  /*8d40*/  F2FP.BF16.F32.PACK_AB R20, R20, R3 ;  /* 0x000000031414723e */ /* 0x000fe400000010ff */
[----:B------:R-:W-:Y:S05]  /*8d50*/  F2FP.BF16.F32.PACK_AB R23, R42, R41 ;  /* 0x000000292a17723e */ /* 0x000fea00000010ff */
[----:B------:R1:W-:Y:S01]  /*8d60*/  @!P0 STS.128 [R49+0xb00], R20 ;  /* 0x000b001431008388 */ /* 0x0003e20000000c00 */
[----:B------:R-:W-:Y:S01]  /*8d70*/  @!PT LDS RZ, [RZ] ;  /* 0x00000000fffff984 */ /* 0x000fe20000000800 */
[----:B------:R-:W-:Y:S01]  /*8d80*/  @!PT LDS RZ, [RZ] ;  /* 0x00000000fffff984 */ /* 0x000fe20000000800 */
[----:B------:R-:W-:Y:S01]  /*8d90*/  @!PT LDS RZ, [RZ] ;  /* 0x00000000fffff984 */ /* 0x000fe20000000800 */
[----:B------:R-:W-:Y:S01]  /*8da0*/  @!PT LDS RZ, [RZ] ;  /* 0x00000000fffff984 */ /* 0x000fe20000000800 */
[----:B------:R2:W-:Y:S07]  /*8db0*/  MEMBAR.ALL.CTA ;  /* 0x0000000000007992 */ /* 0x0005ee0000008000 */
[----:B--2---:R-:W2:Y:S01]  /*8dc0*/  FENCE.VIEW.ASYNC.S ;  /* 0x00000000000073c6 */ /* 0x004ea20000000000 */
[----:B------:R-:W-:Y:S05]  /*8dd0*/  WARPSYNC.ALL ;  /* 0x0000000000007948 */ /* 0x000fea0003800000 */
[----:B------:R-:W-:Y:S01]  /*8de0*/  BSSY.RECONVERGENT B0, `(.L_x_136) ;  /* 0x0000011000007945 */ /* 0x000fe20003800200 */
[----:B--2---:R-:W-:Y:S06]  /*8df0*/  BAR.SYNC.DEFER_BLOCKING 0x1, 0x80 ;  /* 0x0042000000007b1d */ /* 0x004fec0000010000 */
[----:B------:R-:W-:Y:S05]  /*8e00*/  @P1 BRA `(.L_x_137) ;  /* 0x0000000000381947 */ /* 0x000fea0003800000 */
[----:B------:R-:W2:Y:S01]  /*8e10*/  LDCU.64 UR6, c[0x0][0x348] ;  /* 0x00006900ff0677ac */ /* 0x000ea20008000a00 */
[----:B------:R-:W-:Y:S01]  /*8e20*/  R2UR UR5, R51 ;  /* 0x00000000330572ca */ /* 0x000fe200000e0000 */
[----:B------:R-:W-:Y:S01]  /*8e30*/  UMOV UR51, UR44 ;  /* 0x0000002c00337c82 */ /* 0x000fe20008000000 */
[----:B------:R-:W-:Y:S01]  /*8e40*/  UIADD3 UR9, UPT, UPT, UR49, 0x20, URZ ;  /* 0x0000002031097890 */ /* 0x000fe2000fffe0ff */
[----:B------:R-:W-:Y:S01]  /*8e50*/  UMOV UR10, UR50 ;  /* 0x00000032000a7c82 */ /* 0x000fe20008000000 */
[----:B------:R-:W-:Y:S09]  /*8e60*/  UMOV UR11, UR44 ;  /* 0x0000002c000b7c82 */ /* 0x000ff20008000000 */
[----:B------:R-:W-:Y:S02]  /*8e70*/  UIADD3 UR5, UPT, UPT, UR43, UR5, URZ ;  /* 0x000000052b057290 */ /* 0x000fe4000fffe0ff */
[----:B--2---:R-:W-:Y:S02]  /*8e80*/  UIADD3 UR4, UP0, UPT, UR6, 0xa80, URZ ;  /* 0x00000a8006047890 */ /* 0x004fe4000ff1e0ff */
[----:B------:R-:W-:Y:S02]  /*8e90*/  UIADD3 UR48, UPT, UPT, UR5, 0x300, URZ ;  /* 0x0000030005307890 */ /* 0x000fe4000fffe0ff */
[----:B------:R-:W-:Y:S02]  /*8ea0*/  UIADD3 UR8, UPT, UPT, UR5, 0xb00, URZ ;  /* 0x00000b0005087890 */ /* 0x000fe4000fffe0ff */
[----:B------:R-:W-:Y:S09]  /*8eb0*/  UIADD3.X UR5, UPT, UPT, URZ, UR7, URZ, UP0, !UPT ;  /* 0x00000007ff057290 */ /* 0x000ff200087fe4ff */
[----:B------:R2:W-:Y:S01]  /*8ec0*/  UTMASTG.3D [UR48], [UR4] ;  /* 0x00000030040073b5 */ /* 0x0005e20008010000 */
[----:B------:R2:W-:Y:S02]  /*8ed0*/  UTMASTG.3D [UR8], [UR4] ;  /* 0x00000008040073b5 */ /* 0x0005e40008010000 */
[----:B--2---:R0:W-:Y:S02]  /*8ee0*/  UTMACMDFLUSH ;  /* 0x00000000000079b7 */ /* 0x0041e40000000000 */
.L_x_137:
[----:B------:R-:W-:Y:S05]  /*8ef0*/  BSYNC.RECONVERGENT B0 ;  /* 0x0000000000007941 */ /* 0x000fea0003800200 */
.L_x_136:
[----:B------:R-:W-:Y:S01]  /*8f00*/  UIADD3 UR47, UPT, UPT, UR45, 0x1, URZ ;  /* 0x000000012d2f7890 */ /* 0x000fe2000fffe0ff */
[----:B------:R-:W-:Y:S03]  /*8f10*/  BSSY.RECONVERGENT B0, `(.L_x_138) ;  /* 0x0000005000007945 */ /* 0x000fe60003800200 */
[----:B------:R-:W-:Y:S04]  /*8f20*/  UISETP.NE.AND UP0, UPT, UR47, 0x3, UPT ;  /* 0x000000032f00788c */ /* 0x000fe8000bf05270 */
[----:B------:R-:W-:Y:S01]  /*8f30*/  USEL UR46, UR47, URZ, UP0 ;  /* 0x000000ff2f2e7287 */ /* 0x000fe20008000000 */
[----:B------:R-:W-:Y:S11]  /*8f40*/  @P1 BRA `(.L_x_139) ;  /* 0x0000000000041947 */ /* 0x000ff60003800000 */
[----:B------:R-:W-:Y:S04]  /*8f50*/  DEPBAR.LE SB0, 0x1 ;  /* 0x000080400000791a */ /* 0x000fe80000000000 */
.L_x_139:
[----:B------:R-:W-:Y:S05]  /*8f60*/  BSYNC.RECONVERGENT B0 ;  /* 0x0000000000007941 */ /* 0x000fea0003800200 */
.L_x_138:
[----:B------:R-:W-:Y:S01]  /*8f70*/  BAR.SYNC.DEFER_BLOCKING 0x1, 0x80 ;  /* 0x0042000000007b1d */ /* 0x000fe20000010000 */
[----:B------:R-:W-:Y:S01]  /*8f80*/  ISETP.NE.AND P1, PT, R97, RZ, PT ;  /* 0x000000ff6100720c */ /* 0x000fe20003f25270 */
[----:B------:R-:W-:Y:S01]  /*8f90*/  UISETP.NE.AND UP0, UPT, UR56, URZ, UPT ;  /* 0x000000ff3800728c */ /* 0x000fe2000bf05270 */
[----:B-1----:R-:W-:Y:S11]  /*8fa0*/  LEA R20, R106, UR43, 0x3 ;  /* 0x0000002b6a147c11 */ /* 0x002ff6000f8e18ff */
[----:B------:R-:W-:Y:S01]  /*8fb0*/  @P1 SHF.L.U32 R3, R112, 0x1f, RZ ;  /* 0x0000001f70031819 */ /* 0x000fe200000006ff */
[----:B------:R-:W-:Y:S06]  /*8fc0*/  BRA.U !UP0, `(.L_x_140) ;  /* 0x0000000108247547 */ /* 0x000fec000b800000 */
[----:B------:R-:W1:Y:S01]  /*8fd0*/  S2R R0, SR_CgaCtaId ;  /* 0x0000000000007919 */ /* 0x000e620000008800 */
[----:B------:R-:W-:Y:S01]  /*8fe0*/  IMAD.U32 R2, RZ, RZ, UR52 ;  /* 0x00000034ff027e24 */ /* 0x000fe2000f8e00ff */
[----:B------:R-:W-:Y:S04]  /*8ff0*/  UIADD3 UR4, UPT, UPT, UR52, 0x1, URZ ;  /* 0x0000000134047890 */ /* 0x000fe8000fffe0ff */
[----:B------:R-:W-:Y:S01]  /*9000*/  @P1 LEA R2, R2, UR43, 0x3 ;  /* 0x0000002b02021c11 */ /* 0x000fe2000f8e18ff */
[----:B------:R-:W-:Y:S04]  /*9010*/  UISETP.NE.AND UP0, UPT, UR4, 0x3, UPT ;  /* 0x000000030400788c */ /* 0x000fe8000bf05270 */
[----:B------:R-:W-:Y:S01]  /*9020*/  @P1 VIADD R2, R2, 0x1f8 ;  /* 0x000001f802021836 */ /* 0x000fe20000000000 */
[----:B------:R-:W-:Y:S04]  /*9030*/  USEL UR52, UR4, URZ, UP0 ;  /* 0x000000ff04347287 */ /* 0x000fe80008000000 */
[----:B-1----:R-:W-:Y:S04]  /*9040*/  @P1 PRMT R0, R0, 0x654, R2 ;  /* 0x0000065400001816 */ /* 0x002fe80000000002 */
[----:B------:R1:W-:Y:S04]  /*9050*/  @P1 SYNCS.ARRIVE.TRANS64.RED.A1T0 RZ, [R0+URZ], RZ ;  /* 0x000000ff00ff19a7 */ /* 0x0003e800081004ff */
.L_x_140:
[----:B------:R-:W2:Y:S01]  /*9060*/  @P1 SYNCS.PHASECHK.TRANS64.TRYWAIT P0, [R20+URZ+0x1e0], R3 ;  /* 0x0001e003140015a7 */ /* 0x000ea200080011ff */
[----:B------:R-:W-:Y:S01]  /*9070*/  BSSY B1, `(.L_x_141) ;  /* 0x0000019000017945 */ /* 0x000fe20003800000 */
[----:B--2---:R-:W-:Y:S03]  /*9080*/  @P1 SEL R107, RZ, 0x1, !P0 ;  /* 0x00000001ff6b1807 */ /* 0x004fe60004000000 */
[----:B------:R-:W-:Y:S05]  /*9090*/  @!P1 BRA `(.L_x_142) ;  /* 0x0000000000589947 */ /* 0x000fea0003800000 */
[----:B------:R-:W-:Y:S01]  /*90a0*/  ISETP.NE.AND P1, PT, R113, RZ, PT ;  /* 0x000000ff7100720c */ /* 0x000fe20003f25270 */
[----:B------:R-:W-:Y:S01]  /*90b0*/  BSSY B0, `(.L_x_143) ;  /* 0x0000009000007945 */ /* 0x000fe20003800000 */
[----:B------:R-:W-:Y:S11]  /*90c0*/  ISETP.NE.AND P0, PT, R107, RZ, PT ;  /* 0x000000ff6b00720c */ /* 0x000ff60003f05270 */
[----:B------:R-:W-:Y:S05]  /*90d0*/  @P1 IMAD R3, R106, 0x1000, R99 ;  /* 0x000010006a031824 */ /* 0x000fea00078e0263 */
[----:B------:R-:W-:Y:S05]  /*90e0*/  @P1 IADD3 R2, PT, PT, R3, UR43, RZ ;  /* 0x0000002b03021c10 */ /* 0x000fea000fffe0ff */
[----:B------:R-:W-:Y:S01]  /*90f0*/  @P1 IMAD.IADD R2, R98, 0x1, R2 ;  /* 0x0000000162021824 */ /* 0x000fe200078e0202 */
[----:B------:R-:W-:Y:S06]  /*9100*/  @P0 BRA `(.L_x_144) ;  /* 0x00000000000c0947 */ /* 0x000fec0003800000 */
[----:B-1----:R-:W-:Y:S04]  /*9110*/  SHF.L.U32 R0, R112, 0x1f, RZ ;  /* 0x0000001f70007819 */ /* 0x002fe800000006ff */
[----:B------:R-:W1:Y:S02]  /*9120*/  SYNCS.PHASECHK.TRANS64.TRYWAIT P0, [R20+URZ+0x1e0], R0 ;  /* 0x0001e000140075a7 */ /* 0x000e6400080011ff */
[----:B-1----:R-:W-:Y:S05]  /*9130*/  @!P0 BRA `(.L_x_145) ;  /* 0x00000044002c8947 */ /* 0x002fea0003800000 */
.L_x_144:
[----:B------:R-:W-:Y:S05]  /*9140*/  BSYNC B0 ;  /* 0x0000000000007941 */ /* 0x000fea0003800000 */
.L_x_143:
[----:B------:R-:W-:Y:S01]  /*9150*/  ISETP.NE.AND P0, PT, R113, RZ, PT ;  /* 0x000000ff7100720c */ /* 0x000fe20003f05270 */
[----:B------:R-:W-:Y:S11]  /*9160*/  VIADD R106, R106, 0x1 ;  /* 0x000000016a6a7836 */ /* 0x000ff60000000000 */
[----:B------:R-:W-:Y:S01]  /*9170*/  @!UPT UIADD3 URZ, UPT, UPT, URZ, URZ, URZ ;  /* 0x000000fffffff290 */ /* 0x000fe2000fffe0ff */
[----:B------:R2:W4:Y:S04]  /*9180*/  @P0 LDS.128 R52, [R3+UR43+0x300] ;  /* 0x0003002b03340984 */ /* 0x0005280008000c00 */
[----:B------:R2:W2:Y:S04]  /*9190*/  @P0 LDS.128 R64, [R3+UR43+0xb00] ;  /* 0x000b002b03400984 */ /* 0x0004a80008000c00 */
[----:B------:R2:W2:Y:S04]  /*91a0*/  @P0 LDS.128 R56, [R2+0x300] ;  /* 0x0003000002380984 */ /* 0x0004a80000000c00 */
[----:B------:R2:W2:Y:S01]  /*91b0*/  @P0 LDS.128 R68, [R2+0xb00] ;  /* 0x000b000002440984 */ /* 0x0004a20000000c00 */
[C---:B------:R-:W-:Y:S04]  /*91c0*/  ISETP.NE.AND P0, PT, R106.reuse, 0x3, PT ;  /* 0x000000036a00780c */ /* 0x040fe80003f05270 */
[----:B-1----:R-:W-:Y:S02]  /*91d0*/  SEL R0, RZ, 0x1, P0 ;  /* 0x00000001ff007807 */ /* 0x002fe40000000000 */
[----:B------:R-:W-:Y:S02]  /*91e0*/  SEL R106, R106, RZ, P0 ;  /* 0x000000ff6a6a7207 */ /* 0x000fe40000000000 */
[----:B------:R-:W-:Y:S02]  /*91f0*/  LOP3.LUT R112, R112, R0, RZ, 0x3c, !PT ;  /* 0x0000000070707212 */ /* 0x000fe400078e3cff */
.L_x_142:
[----:B------:R-:W-:Y:S05]  /*9200*/  BSYNC B1 ;  /* 0x0000000000017941 */ /* 0x000fea0003800000 */
.L_x_141:
[----:B--2---:R-:W-:Y:S05]  /*9210*/  VIADD R3, R105, 0x400000 ;  /* 0x0040000069037836 */ /* 0x004fea0000000000 */
[----:B-1----:R-:W-:Y:S04]  /*9220*/  SHF.R.U32.HI R0, RZ, 0x15, R3 ;  /* 0x00000015ff007819 */ /* 0x002fe80000011603 */
[----:B------:R-:W-:Y:S04]  /*9230*/  LOP3.LUT R2, R0, 0x3, RZ, 0xc0, !PT ;  /* 0x0000000300027812 */ /* 0x000fe800078ec0ff */
[----:B------:R-:W-:Y:S11]  /*9240*/  ISETP.NE.AND P0, PT, R84, R2, PT ;  /* 0x000000025400720c */ /* 0x000ff60003f05270 */
[----:B------:R-:W-:Y:S02]  /*9250*/  @!UPT UIADD3 URZ, UPT, UPT, URZ, URZ, URZ ;  /* 0x000000fffffff290 */ /* 0x000fe4000fffe0ff */
[----:B------:R-:W-:Y:S05]  /*9260*/  @P0 BRA `(.L_x_146) ;  /* 0x0000000000bc0947 */ /* 0x000fea0003800000 */
[----:B------:R-:W-:Y:S02]  /*9270*/  LOP3.LUT P0, RZ, R0, 0x3, R86, 0x48, !PT ;  /* 0x0000000300ff7812 */ /* 0x000fe40007804856 */
[----:B------:R-:W-:Y:S11]  /*9280*/  MOV R16, R3 ;  /* 0x0000000300107202 */ /* 0x000ff60000000f00 */
[----:B------:R-:W-:Y:S05]  /*9290*/  @!P0 BRA `(.L_x_147) ;  /* 0x0000000000408947 */ /* 0x000fea0003800000 */
[----:B------:R-:W1:Y:S01]  /*92a0*/  LDCU.64 UR8, c[0x4][0x70] ;  /* 0x01000e00ff0877ac */ /* 0x000e620008000a00 */
[----:B------:R-:W-:Y:S01]  /*92b0*/  MOV R15, 0x0 ;  /* 0x00000000000f7802 */ /* 0x000fe20000000f00 */
[----:B------:R-:W-:Y:S02]  /*92c0*/  HFMA2 R12, -RZ, RZ, 0, 5.9604644775390625e-08 ;  /* 0x00000001ff0c7431 */ /* 0x000fe400000001ff */
[----:B------:R-:W-:Y:S02]  /*92d0*/  IMAD.MOV.U32 R8, RZ, RZ, 0x192 ;  /* 0x00000192ff087424 */ /* 0x000fe400078e00ff */
[----:B------:R-:W-:Y:S01]  /*92e0*/  IMAD.MOV.U32 R13, RZ, RZ, RZ ;  /* 0x000000ffff0d7224 */ /* 0x000fe200078e00ff */
[----:B------:R-:W2:Y:S01]  /*92f0*/  LDCU.64 UR6, c[0x4][0x78] ;  /* 0x01000f00ff0677ac */ /* 0x000ea20008000a00 */
[----:B------:R-:W3:Y:S01]  /*9300*/  LDC.64 R14, c[0x4][R15] ;  /* 0x010000000f0e7b82 */ /* 0x000ee20000000a00 */
[----:B------:R-:W5:Y:S01]  /*9310*/  LDCU.64 UR4, c[0x4][0x10] ;  /* 0x01000200ff0477ac */ /* 0x000f620008000a00 */
[----:B-1----:R-:W-:Y:S01]  /*9320*/  MOV R5, UR9 ;  /* 0x0000000900057c02 */ /* 0x002fe20008000f00 */
[----:B------:R-:W-:Y:S01]  /*9330*/  IMAD.U32 R4, RZ, RZ, UR8 ;  /* 0x00000008ff047e24 */ /* 0x000fe2000f8e00ff */
[----:B--2---:R-:W-:Y:S01]  /*9340*/  MOV R7, UR7 ;  /* 0x0000000700077c02 */ /* 0x004fe20008000f00 */
[----:B------:R-:W-:Y:S01]  /*9350*/  IMAD.U32 R6, RZ, RZ, UR6 ;  /* 0x00000006ff067e24 */ /* 0x000fe2000f8e00ff */
[----:B-----5:R-:W-:Y:S01]  /*9360*/  MOV R11, UR5 ;  /* 0x00000005000b7c02 */ /* 0x020fe20008000f00 */
[----:B------:R-:W-:Y:S02]  /*9370*/  IMAD.U32 R10, RZ, RZ, UR4 ;  /* 0x00000004ff0a7e24 */ /* 0x000fe4000f8e00ff */
[----:B------:R-:W-:Y:S07]  /*9380*/  LEPC R20, `(.L_x_147) ;  /* 0x000000001014794e */ /* 0x000fee0000000000 */
[----:B---34-:R-:W-:Y:S05]  /*9390*/  CALL.ABS.NOINC R14 ;  /* 0x000000000e007343 */ /* 0x018fea0003c00000 */
.L_x_147:
        /* <DEDUP_REMOVED lines=23> */
.L_x_148:
[----:B------:R-:W-:Y:S05]  /*9510*/  WARPSYNC.ALL ;  /* 0x0000000000007948 */ /* 0x000fea0003800000 */
[----:B------:R-:W-:Y:S11]  /*9520*/  R2UR UR4, R16 ;  /* 0x00000000100472ca */ /* 0x000ff600000e0000 */
[----:B------:R-:W-:Y:S02]  /*9530*/  @!UPT UIADD3 URZ, UPT, UPT, URZ, URZ, URZ ;  /* 0x000000fffffff290 */ /* 0x000fe4000fffe0ff */
[----:B------:R-:W1:Y:S02]  /*9540*/  LDTM.x16 R4, tmem[UR4+0x20] ;  /* 0x00002004000479ee */ /* 0x000e640008240000 */
[----:B-1----:R-:W-:Y:S01]  /*9550*/  NOP ;  /* 0x0000000000007918 */ /* 0x002fe20000000000 */
.L_x_146:
[----:B----4-:R-:W-:Y:S01]  /*9560*/  SHF.L.U32 R3, R52, 0x10, RZ ;  /* 0x0000001034037819 */ /* 0x010fe200000006ff */
[C---:B------:R-:W-:Y:S01]  /*9570*/  FMUL R0, R43.reuse, R24 ;  /* 0x000000182b007220 */ /* 0x040fe20000400000 */
[----:B------:R-:W-:Y:S01]  /*9580*/  ISETP.NE.AND P1, PT, R84, R2, PT ;  /* 0x000000025400720c */ /* 0x000fe20003f25270 */
[----:B------:R-:W-:Y:S01]  /*9590*/  FMUL R2, R43, R25 ;  /* 0x000000192b027220 */ /* 0x000fe20000400000 */
[----:B------:R-:W-:Y:S01]  /*95a0*/  LOP3.LUT R21, R52, 0xffff0000, RZ, 0xc0, !PT ;  /* 0xffff000034157812 */ /* 0x000fe200078ec0ff */
[----:B------:R-:W-:Y:S01]  /*95b0*/  FFMA R0, R45, R3, R0 ;  /* 0x000000032d007223 */ /* 0x000fe20000000000 */
[----:B------:R-:W-:Y:S01]  /*95c0*/  SHF.L.U32 R22, R53, 0x10, RZ ;  /* 0x0000001035167819 */ /* 0x000fe200000006ff */
[----:B------:R-:W-:Y:S01]  /*95d0*/  FMUL R3, R43, R26 ;  /* 0x0000001a2b037220 */ /* 0x000fe20000400000 */
[----:B------:R-:W-:Y:S01]  /*95e0*/  LOP3.LUT R23, R53, 0xffff0000, RZ, 0xc0, !PT ;  /* 0xffff000035177812 */ /* 0x000fe200078ec0ff */
[----:B------:R-:W-:Y:S01]  /*95f0*/  FMUL R20, R43, R27 ;  /* 0x0000001b2b147220 */ /* 0x000fe20000400000 */
[----:B------:R-:W-:Y:S01]  /*9600*/  SHF.L.U32 R40, R54, 0x10, RZ ;  /* 0x0000001036287819 */ /* 0x000fe200000006ff */
[----:B------:R-:W-:Y:S01]  /*9610*/  FFMA R2, R45, R21, R2 ;  /* 0x000000152d027223 */ /* 0x000fe20000000002 */
[----:B------:R-:W-:Y:S01]  /*9620*/  LOP3.LUT R41, R57, 0xffff0000, RZ, 0xc0, !PT ;  /* 0xffff000039297812 */ /* 0x000fe200078ec0ff */
[C---:B------:R-:W-:Y:S01]  /*9630*/  FFMA R3, R45.reuse, R22, R3 ;  /* 0x000000162d037223 */ /* 0x040fe20000000003 */
[----:B------:R-:W-:Y:S01]  /*9640*/  LOP3.LUT R42, R66, 0xffff0000, RZ, 0xc0, !PT ;  /* 0xffff0000422a7812 */ /* 0x000fe200078ec0ff */
[----:B------:R-:W-:Y:S01]  /*9650*/  FFMA R20, R45, R23, R20 ;  /* 0x000000172d147223 */ /* 0x000fe20000000014 */
[----:B------:R-:W-:Y:S01]  /*9660*/  LOP3.LUT R23, R54, 0xffff0000, RZ, 0xc0, !PT ;  /* 0xffff000036177812 */ /* 0x000fe200078ec0ff */
[C---:B------:R-:W-:Y:S01]  /*9670*/  FMUL R21, R43.reuse, R28 ;  /* 0x0000001c2b157220 */ /* 0x040fe20000400000 */
[----:B------:R-:W-:Y:S01]  /*9680*/  F2FP.BF16.F32.PACK_AB R48, R2, R0 ;  /* 0x000000000230723e */ /* 0x000fe200000010ff */
[----:B------:R-:W-:Y:S01]  /*9690*/  FMUL R22, R43, R29 ;  /* 0x0000001d2b167220 */ /* 0x000fe20000400000 */
[----:B---3--:R-:W-:Y:S01]  /*96a0*/  F2FP.BF16.F32.PACK_AB R49, R20, R3 ;  /* 0x000000031431723e */ /* 0x008fe200000010ff */
[----:B------:R-:W-:Y:S01]  /*96b0*/  FFMA R21, R45, R40, R21 ;  /* 0x000000282d157223 */ /* 0x000fe20000000015 */
[----:B------:R-:W-:Y:S01]  /*96c0*/  SHF.L.U32 R20, R55, 0x10, RZ ;  /* 0x0000001037147819 */ /* 0x000fe200000006ff */
[----:B------:R-:W-:Y:S01]  /*96d0*/  FFMA R22, R45, R23, R22 ;  /* 0x000000172d167223 */ /* 0x000fe20000000016 */
[----:B------:R-:W-:Y:S01]  /*96e0*/  LOP3.LUT R23, R55, 0xffff0000, RZ, 0xc0, !PT ;  /* 0xffff000037177812 */ /* 0x000fe200078ec0ff */
[C---:B------:R-:W-:Y:S01]  /*96f0*/  FMUL R0, R43.reuse, R30 ;  /* 0x0000001e2b007220 */ /* 0x040fe20000400000 */
[----:B------:R-:W-:Y:S01]  /*9700*/  SHF.L.U32 R40, R56, 0x10, RZ ;  /* 0x0000001038287819 */ /* 0x000fe200000006ff */
[C---:B------:R-:W-:Y:S01]  /*9710*/  FMUL R2, R43.reuse, R31 ;  /* 0x0000001f2b027220 */ /* 0x040fe20000400000 */
[----:B------:R-:W-:Y:S01]  /*9720*/  F2FP.BF16.F32.PACK_AB R50, R22, R21 ;  /* 0x000000151632723e */ /* 0x000fe200000010ff */
[----:B------:R-:W-:Y:S01]  /*9730*/  FMUL R3, R43, R32 ;  /* 0x000000202b037220 */ /* 0x000fe20000400000 */
[----:B------:R-:W-:Y:S01]  /*9740*/  SHF.L.U32 R44, R67, 0x10, RZ ;  /* 0x00000010432c7819 */ /* 0x000fe200000006ff */
[----:B------:R-:W-:Y:S01]  /*9750*/  FFMA R0, R45, R20, R0 ;  /* 0x000000142d007223 */ /* 0x000fe20000000000 */
[----:B------:R-:W-:Y:S01]  /*9760*/  LOP3.LUT R46, R67, 0xffff0000, RZ, 0xc0, !PT ;  /* 0xffff0000432e7812 */ /* 0x000fe200078ec0ff */
[C---:B------:R-:W-:Y:S01]  /*9770*/  FFMA R2, R45.reuse, R23, R2 ;  /* 0x000000172d027223 */ /* 0x040fe20000000002 */
[----:B------:R-:W-:Y:S01]  /*9780*/  LOP3.LUT R23, R56, 0xffff0000, RZ, 0xc0, !PT ;  /* 0xffff000038177812 */ /* 0x000fe200078ec0ff */
[----:B------:R-:W-:Y:S01]  /*9790*/  FFMA R3, R45, R40, R3 ;  /* 0x000000282d037223 */ /* 0x000fe20000000003 */
[----:B------:R-:W-:Y:S01]  /*97a0*/  SHF.L.U32 R40, R57, 0x10, RZ ;  /* 0x0000001039287819 */ /* 0x000fe200000006ff */
[C---:B------:R-:W-:Y:S01]  /*97b0*/  FMUL R20, R43.reuse, R33 ;  /* 0x000000212b147220 */ /* 0x040fe20000400000 */
[----:B------:R-:W-:Y:S01]  /*97c0*/  F2FP.BF16.F32.PACK_AB R51, R2, R0 ;  /* 0x000000000233723e */ /* 0x000fe200000010ff */
[C---:B------:R-:W-:Y:S01]  /*97d0*/  FMUL R21, R43.reuse, R34 ;  /* 0x000000222b157220 */ /* 0x040fe20000400000 */
[----:B------:R-:W-:Y:S01]  /*97e0*/  MOV R47, UR46 ;  /* 0x0000002e002f7c02 */ /* 0x000fe20008000f00 */
[----:B------:R-:W-:Y:S01]  /*97f0*/  FMUL R22, R43, R35 ;  /* 0x000000232b167220 */ /* 0x000fe20000400000 */
[----:B------:R-:W-:Y:S01]  /*9800*/  ISETP.NE.AND P0, PT, R84, RZ, PT ;  /* 0x000000ff5400720c */ /* 0x000fe20003f05270 */
[C---:B------:R-:W-:Y:S01]  /*9810*/  FFMA R20, R45.reuse, R23, R20 ;  /* 0x000000172d147223 */ /* 0x040fe20000000014 */
[C---:B------:R-:W-:Y:S01]  /*9820*/  SHF.L.U32 R23, R58.reuse, 0x10, RZ ;  /* 0x000000103a177819 */ /* 0x040fe200000006ff */
[C---:B------:R-:W-:Y:S01]  /*9830*/  FFMA R21, R45.reuse, R40, R21 ;  /* 0x000000282d157223 */ /* 0x040fe20000000015 */
[----:B------:R-:W-:Y:S01]  /*9840*/  LOP3.LUT R40, R58, 0xffff0000, RZ, 0xc0, !PT ;  /* 0xffff00003a287812 */ /* 0x000fe200078ec0ff */
[----:B------:R-:W-:Y:S01]  /*9850*/  FFMA R22, R45, R41, R22 ;  /* 0x000000292d167223 */ /* 0x000fe20000000016 */
[----:B------:R-:W-:Y:S01]  /*9860*/  F2FP.BF16.F32.PACK_AB R60, R20, R3 ;  /* 0x00000003143c723e */ /* 0x000fe200000010ff */
[----:B------:R-:W-:Y:S01]  /*9870*/  FMUL R0, R43, R36 ;  /* 0x000000242b007220 */ /* 0x000fe20000400000 */
[----:B------:R-:W-:Y:S01]  /*9880*/  LOP3.LUT R41, R65, 0xffff0000, RZ, 0xc0, !PT ;  /* 0xffff000041297812 */ /* 0x000fe200078ec0ff */
[----:B------:R-:W-:Y:S01]  /*9890*/  FMUL R2, R43, R37 ;  /* 0x000000252b027220 */ /* 0x000fe20000400000 */
[----:B------:R-:W-:Y:S01]  /*98a0*/  F2FP.BF16.F32.PACK_AB R61, R22, R21 ;  /* 0x00000015163d723e */ /* 0x000fe200000010ff */
[----:B------:R-:W-:Y:S01]  /*98b0*/  FFMA R0, R45, R23, R0 ;  /* 0x000000172d007223 */ /* 0x000fe20000000000 */
[----:B------:R-:W-:Y:S01]  /*98c0*/  SHF.L.U32 R22, R59, 0x10, RZ ;  /* 0x000000103b167819 */ /* 0x000fe200000006ff */
[----:B------:R-:W-:Y:S01]  /*98d0*/  FFMA R2, R45, R40, R2 ;  /* 0x000000282d027223 */ /* 0x000fe20000000002 */
[----:B------:R-:W-:Y:S01]  /*98e0*/  LOP3.LUT R23, R59, 0xffff0000, RZ, 0xc0, !PT ;  /* 0xffff00003b177812 */ /* 0x000fe200078ec0ff */
[C---:B------:R-:W-:Y:S01]  /*98f0*/  FMUL R3, R43.reuse, R38 ;  /* 0x000000262b037220 */ /* 0x040fe20000400000 */
[----:B------:R-:W-:Y:S01]  /*9900*/  SHF.L.U32 R40, R64, 0x10, RZ ;  /* 0x0000001040287819 */ /* 0x000fe200000006ff */
[C---:B------:R-:W-:Y:S01]  /*9910*/  FMUL R20, R43.reuse, R39 ;  /* 0x000000272b147220 */ /* 0x040fe20000400000 */
[----:B------:R-:W-:Y:S01]  /*9920*/  FMUL R21, R43, R4 ;  /* 0x000000042b157220 */ /* 0x000fe20000400000 */
[C---:B------:R-:W-:Y:S01]  /*9930*/  FFMA R3, R45.reuse, R22, R3 ;  /* 0x000000162d037223 */ /* 0x040fe20000000003 */
[----:B------:R-:W-:Y:S01]  /*9940*/  F2FP.BF16.F32.PACK_AB R62, R2, R0 ;  /* 0x00000000023e723e */ /* 0x000fe200000010ff */
[C---:B------:R-:W-:Y:S01]  /*9950*/  FFMA R20, R45.reuse, R23, R20 ;  /* 0x000000172d147223 */ /* 0x040fe20000000014 */
[----:B------:R-:W-:Y:S01]  /*9960*/  FFMA R21, R45, R40, R21 ;  /* 0x000000282d157223 */ /* 0x000fe20000000015 */
[----:B------:R-:W-:Y:S01]  /*9970*/  LOP3.LUT R23, R64, 0xffff0000, RZ, 0xc0, !PT ;  /* 0xffff000040177812 */ /* 0x000fe200078ec0ff */
[----:B------:R-:W-:Y:S01]  /*9980*/  FMUL R0, R43, R5 ;  /* 0x000000052b007220 */ /* 0x000fe20000400000 */
[----:B------:R-:W-:Y:S01]  /*9990*/  SHF.L.U32 R40, R65, 0x10, RZ ;  /* 0x0000001041287819 */ /* 0x000fe200000006ff */
[C---:B------:R-:W-:Y:S01]  /*99a0*/  FMUL R2, R43.reuse, R6 ;  /* 0x000000062b027220 */ /* 0x040fe20000400000 */
[----:B------:R-:W-:Y:S01]  /*99b0*/  FMUL R22, R43, R7 ;  /* 0x000000072b167220 */ /* 0x000fe20000400000 */
[C---:B------:R-:W-:Y:S01]  /*99c0*/  FFMA R0, R45.reuse, R23, R0 ;  /* 0x000000172d007223 */ /* 0x040fe20000000000 */
[----:B------:R-:W-:Y:S01]  /*99d0*/  F2FP.BF16.F32.PACK_AB R63, R20, R3 ;  /* 0x00000003143f723e */ /* 0x000fe200000010ff */
[C---:B------:R-:W-:Y:S01]  /*99e0*/  FFMA R2, R45.reuse, R40, R2 ;  /* 0x000000282d027223 */ /* 0x040fe20000000002 */
[----:B------:R-:W-:Y:S01]  /*99f0*/  FFMA R22, R45, R41, R22 ;  /* 0x000000292d167223 */ /* 0x000fe20000000016 */
[----:B------:R-:W-:Y:S01]  /*9a00*/  SHF.L.U32 R41, R66, 0x10, RZ ;  /* 0x0000001042297819 */ /* 0x000fe200000006ff */
[C---:B------:R-:W-:Y:S01]  /*9a10*/  FMUL R3, R43.reuse, R8 ;  /* 0x000000082b037220 */ /* 0x040fe20000400000 */
[C---:B------:R-:W-:Y:S01]  /*9a20*/  FMUL R20, R43.reuse, R9 ;  /* 0x000000092b147220 */ /* 0x040fe20000400000 */
[C---:B------:R-:W-:Y:S01]  /*9a30*/  FMUL R23, R43.reuse, R10 ;  /* 0x0000000a2b177220 */ /* 0x040fe20000400000 */
[----:B------:R-:W-:Y:S01]  /*9a40*/  FMUL R40, R43, R11 ;  /* 0x0000000b2b287220 */ /* 0x000fe20000400000 */
[C---:B------:R-:W-:Y:S01]  /*9a50*/  FFMA R3, R45.reuse, R41, R3 ;  /* 0x000000292d037223 */ /* 0x040fe20000000003 */
[C---:B------:R-:W-:Y:S01]  /*9a60*/  FFMA R20, R45.reuse, R42, R20 ;  /* 0x0000002a2d147223 */ /* 0x040fe20000000014 */
[C---:B------:R-:W-:Y:S01]  /*9a70*/  FFMA R23, R45.reuse, R44, R23 ;  /* 0x0000002c2d177223 */ /* 0x040fe20000000017 */
[----:B------:R-:W-:Y:S01]  /*9a80*/  FFMA R40, R45, R46, R40 ;  /* 0x0000002e2d287223 */ /* 0x000fe20000000028 */
[----:B------:R-:W-:Y:S01]  /*9a90*/  F2FP.BF16.F32.PACK_AB R100, R0, R21 ;  /* 0x000000150064723e */ /* 0x000fe200000010ff */
[----:B------:R-:W1:Y:S01]  /*9aa0*/  S2R R46, SR_CgaCtaId ;  /* 0x00000000002e7919 */ /* 0x000e620000008800 */
[----:B------:R-:W-:Y:S01]  /*9ab0*/  SHF.L.U32 R42, R68, 0x10, RZ ;  /* 0x00000010442a7819 */ /* 0x000fe200000006ff */
[C---:B------:R-:W-:Y:S01]  /*9ac0*/  FMUL R41, R43.reuse, R12 ;  /* 0x0000000c2b297220 */ /* 0x040fe20000400000 */
[----:B------:R-:W-:Y:S01]  /*9ad0*/  F2FP.BF16.F32.PACK_AB R101, R22, R2 ;  /* 0x000000021665723e */ /* 0x000fe200000010ff */
[C---:B------:R-:W-:Y:S01]  /*9ae0*/  FMUL R0, R43.reuse, R13 ;  /* 0x0000000d2b007220 */ /* 0x040fe20000400000 */
[----:B------:R-:W-:Y:S01]  /*9af0*/  LOP3.LUT R21, R68, 0xffff0000, RZ, 0xc0, !PT ;  /* 0xffff000044157812 */ /* 0x000fe200078ec0ff */
[----:B------:R-:W-:Y:S01]  /*9b00*/  FMUL R2, R43, R14 ;  /* 0x0000000e2b027220 */ /* 0x000fe20000400000 */
[----:B------:R-:W-:Y:S01]  /*9b10*/  F2FP.BF16.F32.PACK_AB R103, R40, R23 ;  /* 0x000000172867723e */ /* 0x000fe200000010ff */
[----:B------:R-:W-:Y:S01]  /*9b20*/  FFMA R41, R45, R42, R41 ;  /* 0x0000002a2d297223 */ /* 0x000fe20000000029 */
[----:B------:R-:W-:Y:S01]  /*9b30*/  SHF.L.U32 R22, R69, 0x10, RZ ;  /* 0x0000001045167819 */ /* 0x000fe200000006ff */
[----:B------:R-:W-:Y:S01]  /*9b40*/  FFMA R0, R45, R21, R0 ;  /* 0x000000152d007223 */ /* 0x000fe20000000000 */
[----:B------:R-:W-:Y:S01]  /*9b50*/  F2FP.BF16.F32.PACK_AB R102, R20, R3 ;  /* 0x000000031466723e */ /* 0x000fe200000010ff */
[----:B------:R-:W-:Y:S01]  /*9b60*/  FMUL R3, R43, R15 ;  /* 0x0000000f2b037220 */ /* 0x000fe20000400000 */
[----:B------:R-:W-:Y:S01]  /*9b70*/  LOP3.LUT R23, R69, 0xffff0000, RZ, 0xc0, !PT ;  /* 0xffff000045177812 */ /* 0x000fe200078ec0ff */
[----:B------:R-:W-:Y:S01]  /*9b80*/  FMUL R20, R43, R16 ;  /* 0x000000102b147220 */ /* 0x000fe20000400000 */
[C---:B------:R-:W-:Y:S01]  /*9b90*/  SHF.L.U32 R40, R70.reuse, 0x10, RZ ;  /* 0x0000001046287819 */ /* 0x040fe200000006ff */
[----:B------:R-:W-:Y:S01]  /*9ba0*/  FFMA R2, R45, R22, R2 ;  /* 0x000000162d027223 */ /* 0x000fe20000000002 */
[----:B------:R-:W-:Y:S01]  /*9bb0*/  FMUL R21, R43, R17 ;  /* 0x000000112b157220 */ /* 0x000fe20000400000 */
[----:B------:R-:W-:Y:S01]  /*9bc0*/  FFMA R3, R45, R23, R3 ;  /* 0x000000172d037223 */ /* 0x000fe20000000003 */
[----:B------:R-:W-:Y:S01]  /*9bd0*/  @!P1 LEA R47, R47, R99, 0xc ;  /* 0x000000632f2f9211 */ /* 0x000fe200078e60ff */
[----:B------:R-:W-:Y:S01]  /*9be0*/  FFMA R20, R45, R40, R20 ;  /* 0x000000282d147223 */ /* 0x000fe20000000014 */
[----:B------:R-:W-:Y:S01]  /*9bf0*/  LOP3.LUT R40, R70, 0xffff0000, RZ, 0xc0, !PT ;  /* 0xffff000046287812 */ /* 0x000fe200078ec0ff */
[----:B------:R-:W-:Y:S01]  /*9c00*/  FMUL R22, R43, R18 ;  /* 0x000000122b167220 */ /* 0x000fe20000400000 */
[----:B------:R-:W-:Y:S01]  /*9c10*/  F2FP.BF16.F32.PACK_AB R108, R0, R41 ;  /* 0x00000029006c723e */ /* 0x000fe200000010ff */
[----:B------:R2:W-:Y:S01]  /*9c20*/  @!P1 STS.128 [R47+UR43+0x300], R48 ;  /* 0x000300302f009988 */ /* 0x0005e20008000c2b */
[----:B------:R-:W-:Y:S01]  /*9c30*/  SHF.L.U32 R42, R71, 0x10, RZ ;  /* 0x00000010472a7819 */ /* 0x000fe200000006ff */
[----:B------:R-:W-:Y:S01]  /*9c40*/  FFMA R21, R45, R40, R21 ;  /* 0x000000282d157223 */ /* 0x000fe20000000015 */
[----:B------:R-:W-:Y:S01]  /*9c50*/  @!P1 IADD3 R40, PT, PT, R47, UR43, RZ ;  /* 0x0000002b2f289c10 */ /* 0x000fe2000fffe0ff */
[----:B------:R-:W-:Y:S01]  /*9c60*/  FMUL R23, R43, R19 ;  /* 0x000000132b177220 */ /* 0x000fe20000400000 */
[----:B------:R-:W-:Y:S01]  /*9c70*/  LOP3.LUT R44, R71, 0xffff0000, RZ, 0xc0, !PT ;  /* 0xffff0000472c7812 */ /* 0x000fe200078ec0ff */
[----:B------:R-:W-:Y:S01]  /*9c80*/  FFMA R22, R45, R42, R22 ;  /* 0x0000002a2d167223 */ /* 0x000fe20000000016 */
[----:B------:R-:W-:Y:S02]  /*9c90*/  @!P1 IADD3 R40, PT, PT, R98, R40, RZ ;  /* 0x0000002862289210 */ /* 0x000fe40007ffe0ff */
[----:B------:R-:W-:Y:S01]  /*9ca0*/  F2FP.BF16.F32.PACK_AB R109, R3, R2 ;  /* 0x00000002036d723e */ /* 0x000fe200000010ff */
[----:B------:R-:W-:Y:S01]  /*9cb0*/  FFMA R23, R45, R44, R23 ;  /* 0x0000002c2d177223 */ /* 0x000fe20000000017 */
[----:B------:R-:W-:Y:S01]  /*9cc0*/  F2FP.BF16.F32.PACK_AB R110, R21, R20 ;  /* 0x00000014156e723e */ /* 0x000fe200000010ff */
[----:B------:R2:W-:Y:S03]  /*9cd0*/  @!P1 STS.128 [R40+0x300], R60 ;  /* 0x0003003c28009388 */ /* 0x0005e60000000c00 */
[----:B------:R-:W-:Y:S05]  /*9ce0*/  F2FP.BF16.F32.PACK_AB R111, R23, R22 ;  /* 0x00000016176f723e */ /* 0x000fea00000010ff */
[----:B------:R2:W-:Y:S08]  /*9cf0*/  @!P1 STS.128 [R47+UR43+0xb00], R100 ;  /* 0x000b00642f009988 */ /* 0x0005f00008000c2b */
[----:B------:R2:W-:Y:S01]  /*9d00*/  @!P1 STS.128 [R40+0xb00], R108 ;  /* 0x000b006c28009388 */ /* 0x0005e20000000c00 */
[----:B------:R-:W-:Y:S01]  /*9d10*/  @!PT LDS RZ, [RZ] ;  /* 0x00000000fffff984 */ /* 0x000fe20000000800 */
[----:B------:R-:W-:Y:S01]  /*9d20*/  @!PT LDS RZ, [RZ] ;  /* 0x00000000fffff984 */ /* 0x000fe20000000800 */
[----:B------:R-:W-:Y:S01]  /*9d30*/  @!PT LDS RZ, [RZ] ;  /* 0x00000000fffff984 */ /* 0x000fe20000000800 */
[----:B------:R-:W-:Y:S01]  /*9d40*/  @!PT LDS RZ, [RZ] ;  /* 0x00000000fffff984 */ /* 0x000fe20000000800 */
[----:B------:R3:W-:Y:S07]  /*9d50*/  MEMBAR.ALL.CTA ;  /* 0x0000000000007992 */ /* 0x0007ee0000008000 */
[----:B---3--:R-:W3:Y:S01]  /*9d60*/  FENCE.VIEW.ASYNC.S ;  /* 0x00000000000073c6 */ /* 0x008ee20000000000 */
[----:B------:R-:W-:Y:S05]  /*9d70*/  WARPSYNC.ALL ;  /* 0x0000000000007948 */ /* 0x000fea0003800000 */
[----:B------:R-:W-:Y:S01]  /*9d80*/  BSSY.RECONVERGENT B0, `(.L_x_149) ;  /* 0x0000012000007945 */ /* 0x000fe20003800200 */
[----:B---3--:R-:W-:Y:S06]  /*9d90*/  BAR.SYNC.DEFER_BLOCKING 0x1, 0x80 ;  /* 0x0042000000007b1d */ /* 0x008fec0000010000 */
[----:B-1----:R-:W-:Y:S05]  /*9da0*/  @P0 BRA `(.L_x_150) ;  /* 0x00000000003c0947 */ /* 0x002fea0003800000 */
[----:B------:R-:W1:Y:S01]  /*9db0*/  LDCU.64 UR6, c[0x0][0x348] ;  /* 0x00006900ff0677ac */ /* 0x000e620008000a00 */
[----:B------:R-:W-:Y:S02]  /*9dc0*/  ULEA UR5, UR46, UR43, 0xc ;  /* 0x0000002b2e057291 */ /* 0x000fe4000f8e60ff */
[----:B------:R-:W-:Y:S02]  /*9dd0*/  UIADD3 UR10, UPT, UPT, UR50, 0x40, URZ ;  /* 0x00000040320a7890 */ /* 0x000fe4000fffe0ff */
[----:B------:R-:W-:Y:S02]  /*9de0*/  UIADD3 UR8, UPT, UPT, UR5, 0x300, URZ ;  /* 0x0000030005087890 */ /* 0x000fe4000fffe0ff */
[----:B------:R-:W-:Y:S01]  /*9df0*/  UIADD3 UR12, UPT, UPT, UR5, 0xb00, URZ ;  /* 0x00000b00050c7890 */ /* 0x000fe2000fffe0ff */
[----:B------:R-:W-:Y:S01]  /*9e00*/  UMOV UR9, UR49 ;  /* 0x0000003100097c82 */ /* 0x000fe20008000000 */
[----:B------:R-:W-:Y:S01]  /*9e10*/  UMOV UR11, UR44 ;  /* 0x0000002c000b7c82 */ /* 0x000fe20008000000 */
[----:B------:R-:W-:Y:S01]  /*9e20*/  UIADD3 UR13, UPT, UPT, UR49, 0x20, URZ ;  /* 0x00000020310d7890 */ /* 0x000fe2000fffe0ff */
[----:B------:R-:W-:Y:S01]  /*9e30*/  UMOV UR15, UR44 ;  /* 0x0000002c000f7c82 */ /* 0x000fe20008000000 */
[----:B------:R-:W-:Y:S01]  /*9e40*/  UMOV UR14, UR10 ;  /* 0x0000000a000e7c82 */ /* 0x000fe20008000000 */
[----:B-1----:R-:W-:Y:S04]  /*9e50*/  UIADD3 UR4, UP0, UPT, UR6, 0xa80, URZ ;  /* 0x00000a8006047890 */ /* 0x002fe8000ff1e0ff */
[----:B------:R-:W-:Y:S09]  /*9e60*/  UIADD3.X UR5, UPT, UPT, URZ, UR7, URZ, UP0, !UPT ;  /* 0x00000007ff057290 */ /* 0x000ff200087fe4ff */
[----:B------:R1:W-:Y:S01]  /*9e70*/  UTMASTG.3D [UR8], [UR4] ;  /* 0x00000008040073b5 */ /* 0x0003e20008010000 */
[----:B------:R1:W-:Y:S02]  /*9e80*/  UTMASTG.3D [UR12], [UR4] ;  /* 0x0000000c040073b5 */ /* 0x0003e40008010000 */
[----:B-1----:R0:W-:Y:S02]  /*9e90*/  UTMACMDFLUSH ;  /* 0x00000000000079b7 */ /* 0x0021e40000000000 */
.L_x_150:
[----:B------:R-:W-:Y:S05]  /*9ea0*/  BSYNC.RECONVERGENT B0 ;  /* 0x0000000000007941 */ /* 0x000fea0003800200 */
.L_x_149:
[----:B------:R-:W-:Y:S01]  /*9eb0*/  UIADD3 UR4, UPT, UPT, UR46, 0x1, URZ ;  /* 0x000000012e047890 */ /* 0x000fe2000fffe0ff */
[----:B------:R-:W-:Y:S03]  /*9ec0*/  BSSY.RECONVERGENT B0, `(.L_x_151) ;  /* 0x0000007000007945 */ /* 0x000fe60003800200 */
[----:B------:R-:W-:Y:S04]  /*9ed0*/  UISETP.NE.AND UP0, UPT, UR4, 0x3, UPT ;  /* 0x000000030400788c */ /* 0x000fe8000bf05270 */
[----:B------:R-:W-:Y:S02]  /*9ee0*/  USEL UR45, UR4, URZ, UP0 ;  /* 0x000000ff042d7287 */ /* 0x000fe40008000000 */
[----:B------:R-:W-:Y:S04]  /*9ef0*/  UISETP.EQ.XOR UP0, UPT, UR47, 0x3, !UP0 ;  /* 0x000000032f00788c */ /* 0x000fe8000c702a70 */
[----:B------:R-:W-:Y:S01]  /*9f00*/  UP2UR UR51, UPR, URZ, 0x1 ;  /* 0x00000001ff337883 */ /* 0x000fe20008000000 */
[----:B------:R-:W-:Y:S11]  /*9f10*/  @P0 BRA `(.L_x_152) ;  /* 0x0000000000040947 */ /* 0x000ff60003800000 */
[----:B------:R-:W-:Y:S04]  /*9f20*/  DEPBAR.LE SB0, 0x1 ;  /* 0x000080400000791a */ /* 0x000fe80000000000 */
.L_x_152:
[----:B------:R-:W-:Y:S05]  /*9f30*/  BSYNC.RECONVERGENT B0 ;  /* 0x0000000000007941 */ /* 0x000fea0003800200 */
.L_x_151:
[----:B------:R-:W1:Y:S08]  /*9f40*/  S2UR UR4, SR_CgaCtaId ;  /* 0x00000000000479c3 */ /* 0x000e700000008800 */
[----:B------:R-:W-:Y:S01]  /*9f50*/  BAR.SYNC.DEFER_BLOCKING 0x1, 0x80 ;  /* 0x0042000000007b1d */ /* 0x000fe20000010000 */
[----:B------:R-:W-:Y:S01]  /*9f60*/  ISETP.NE.AND P1, PT, R97, RZ, PT ;  /* 0x000000ff6100720c */ /* 0x000fe20003f25270 */
[----:B------:R-:W-:Y:S01]  /*9f70*/  IMAD.U32 R0, RZ, RZ, UR52 ;  /* 0x00000034ff007e24 */ /* 0x000fe2000f8e00ff */
[----:B------:R-:W-:Y:S11]  /*9f80*/  UIADD3 UR53, UPT, UPT, UR49, 0x10, URZ ;  /* 0x0000001031357890 */ /* 0x000ff6000fffe0ff */
[----:B------:R-:W-:Y:S05]  /*9f90*/  @P1 LEA R0, R0, UR43, 0x3 ;  /* 0x0000002b00001c11 */ /* 0x000fea000f8e18ff */
[----:B------:R-:W-:Y:S01]  /*9fa0*/  @P1 VIADD R2, R0, 0x1f8 ;  /* 0x000001f800021836 */ /* 0x000fe20000000000 */
[----:B------:R-:W-:Y:S04]  /*9fb0*/  @P1 SHF.L.U32 R0, R112, 0x1f, RZ ;  /* 0x0000001f70001819 */ /* 0x000fe800000006ff */
[----:B------:R-:W-:Y:S01]  /*9fc0*/  @P1 PRMT R46, R46, 0x654, R2 ;  /* 0x000006542e2e1816 */ /* 0x000fe20000000002 */
[----:B------:R-:W-:Y:S01]  /*9fd0*/  UMOV UR43, 0x400 ;  /* 0x00000400002b7882 */ /* 0x000fe20000000000 */
[----:B------:R-:W-:Y:S01]  /*9fe0*/  BSSY B1, `(.L_x_153) ;  /* 0x0000021000017945 */ /* 0x000fe20003800000 */
[----:B-1----:R-:W-:Y:S01]  /*9ff0*/  ULEA UR43, UR4, UR43, 0x18 ;  /* 0x0000002b042b7291 */ /* 0x002fe2000f8ec0ff */
[----:B------:R-:W-:Y:S01]  /*a000*/  @P1 SYNCS.ARRIVE.TRANS64.RED.A1T0 RZ, [R46+URZ], RZ ;  /* 0x000000ff2eff19a7 */ /* 0x000fe200081004ff */
[----:B------:R-:W-:Y:S04]  /*a010*/  UIADD3 UR4, UPT, UPT, UR52, 0x1, URZ ;  /* 0x0000000134047890 */ /* 0x000fe8000fffe0ff */
[----:B------:R-:W-:Y:S01]  /*a020*/  LEA R21, R106, UR43, 0x3 ;  /* 0x0000002b6a157c11 */ /* 0x000fe2000f8e18ff */
[----:B------:R-:W-:Y:S03]  /*a030*/  UISETP.NE.AND UP0, UPT, UR4, 0x3, UPT ;  /* 0x000000030400788c */ /* 0x000fe6000bf05270 */
[----:B------:R1:W3:Y:S01]  /*a040*/  @P1 SYNCS.PHASECHK.TRANS64.TRYWAIT P0, [R21+URZ+0x1e0], R0 ;  /* 0x0001e000150015a7 */ /* 0x0002e200080011ff */
[----:B------:R-:W-:Y:S01]  /*a050*/  USEL UR48, UR4, URZ, UP0 ;  /* 0x000000ff04307287 */ /* 0x000fe20008000000 */
[----:B-1----:R-:W-:Y:S01]  /*a060*/  VIADD R0, R105, 0x10 ;  /* 0x0000001069007836 */ /* 0x002fe20000000000 */
[----:B---3--:R-:W-:Y:S01]  /*a070*/  @P1 SEL R107, RZ, 0x1, !P0 ;  /* 0x00000001ff6b1807 */ /* 0x008fe20004000000 */
[----:B------:R-:W-:Y:S09]  /*a080*/  @!P1 BRA `(.L_x_154) ;  /* 0x0000000000589947 */ /* 0x000ff20003800000 */
[----:B------:R-:W-:Y:S01]  /*a090*/  ISETP.NE.AND P1, PT, R113, RZ, PT ;  /* 0x000000ff7100720c */ /* 0x000fe20003f25270 */
[----:B------:R-:W-:Y:S01]  /*a0a0*/  BSSY B0, `(.L_x_155) ;  /* 0x0000009000007945 */ /* 0x000fe20003800000 */
[----:B------:R-:W-:Y:S11]  /*a0b0*/  ISETP.NE.AND P0, PT, R107, RZ, PT ;  /* 0x000000ff6b00720c */ /* 0x000ff60003f05270 */
[----:B------:R-:W-:Y:S05]  /*a0c0*/  @P1 IMAD R3, R106, 0x1000, R99 ;  /* 0x000010006a031824 */ /* 0x000fea00078e0263 */
[----:B------:R-:W-:Y:S05]  /*a0d0*/  @P1 IADD3 R2, PT, PT, R3, UR43, RZ ;  /* 0x0000002b03021c10 */ /* 0x000fea000fffe0ff */
[----:B------:R-:W-:Y:S01]  /*a0e0*/  @P1 IMAD.IADD R2, R98, 0x1, R2 ;  /* 0x0000000162021824 */ /* 0x000fe200078e0202 */
[----:B------:R-:W-:Y:S06]  /*a0f0*/  @P0 BRA `(.L_x_156) ;  /* 0x00000000000c0947 */ /* 0x000fec0003800000 */
[----:B------:R-:W-:Y:S04]  /*a100*/  SHF.L.U32 R20, R112, 0x1f, RZ ;  /* 0x0000001f70147819 */ /* 0x000fe800000006ff */
[----:B------:R-:W1:Y:S02]  /*a110*/  SYNCS.PHASECHK.TRANS64.TRYWAIT P0, [R21+URZ+0x1e0], R20 ;  /* 0x0001e014150075a7 */ /* 0x000e6400080011ff */
[----:B-1----:R-:W-:Y:S05]  /*a120*/  @!P0 BRA `(.L_x_157) ;  /* 0x0000003400448947 */ /* 0x002fea0003800000 */
.L_x_156:
[----:B------:R-:W-:Y:S05]  /*a130*/  BSYNC B0 ;  /* 0x0000000000007941 */ /* 0x000fea0003800000 */
.L_x_155:
[----:B------:R-:W-:Y:S01]  /*a140*/  ISETP.NE.AND P0, PT, R113, RZ, PT ;  /* 0x000000ff7100720c */ /* 0x000fe20003f05270 */
[----:B------:R-:W-:Y:S11]  /*a150*/  VIADD R106, R106, 0x1 ;  /* 0x000000016a6a7836 */ /* 0x000ff60000000000 */
[----:B------:R-:W-:Y:S01]  /*a160*/  @!UPT UIADD3 URZ, UPT, UPT, URZ, URZ, URZ ;  /* 0x000000fffffff290 */ /* 0x000fe2000fffe0ff */
[----:B------:R-:W3:Y:S04]  /*a170*/  @P0 LDS.128 R52, [R3+UR43+0x300] ;  /* 0x0003002b03340984 */ /* 0x000ee80008000c00 */
[----:B------:R-:W4:Y:S04]  /*a180*/  @P0 LDS.128 R64, [R3+UR43+0xb00] ;  /* 0x000b002b03400984 */ /* 0x000f280008000c00 */
[----:B------:R-:W1:Y:S04]  /*a190*/  @P0 LDS.128 R56, [R2+0x300] ;  /* 0x0003000002380984 */ /* 0x000e680000000c00 */
[----:B------:R5:W1:Y:S01]  /*a1a0*/  @P0 LDS.128 R68, [R2+0xb00] ;  /* 0x000b000002440984 */ /* 0x000a620000000c00 */
[C---:B------:R-:W-:Y:S04]  /*a1b0*/  ISETP.NE.AND P0, PT, R106.reuse, 0x3, PT ;  /* 0x000000036a00780c */ /* 0x040fe80003f05270 */
[----:B------:R-:W-:Y:S02]  /*a1c0*/  SEL R106, R106, RZ, P0 ;  /* 0x000000ff6a6a7207 */ /* 0x000fe40000000000 */
[----:B-----5:R-:W-:Y:S04]  /*a1d0*/  SEL R2, RZ, 0x1, P0 ;  /* 0x00000001ff027807 */ /* 0x020fe80000000000 */
[----:B------:R-:W-:Y:S02]  /*a1e0*/  LOP3.LUT R112, R112, R2, RZ, 0x3c, !PT ;  /* 0x0000000270707212 */ /* 0x000fe400078e3cff */
.L_x_154:
[----:B------:R-:W-:Y:S05]  /*a1f0*/  BSYNC B1 ;  /* 0x0000000000017941 */ /* 0x000fea0003800000 */
.L_x_153:
[----:B------:R-:W-:Y:S04]  /*a200*/  SHF.R.U32.HI R3, RZ, 0x15, R0 ;  /* 0x00000015ff037819 */ /* 0x000fe80000011600 */
[----:B------:R-:W-:Y:S04]  /*a210*/  LOP3.LUT R2, R3, 0x3, RZ, 0xc0, !PT ;  /* 0x0000000303027812 */ /* 0x000fe800078ec0ff */
[----:B------:R-:W-:Y:S11]  /*a220*/  ISETP.NE.AND P0, PT, R84, R2, PT ;  /* 0x000000025400720c */ /* 0x000ff60003f05270 */
[----:B------:R-:W-:Y:S02]  /*a230*/  @!UPT UIADD3 URZ, UPT, UPT, URZ, URZ, URZ ;  /* 0x000000fffffff290 */ /* 0x000fe4000fffe0ff */
[----:B------:R-:W-:Y:S05]  /*a240*/  @P0 BRA `(.L_x_158) ;  /* 0x0000000000bc0947 */ /* 0x000fea0003800000 */
[----:B------:R-:W-:Y:S02]  /*a250*/  LOP3.LUT P0, RZ, R3, 0x3, R86, 0x48, !PT ;  /* 0x0000000303ff7812 */ /* 0x000fe40007804856 */
[----:B------:R-:W-:Y:S11]  /*a260*/  MOV R16, R0 ;  /* 0x0000000000107202 */ /* 0x000ff60000000f00 */
[----:B------:R-:W-:Y:S05]  /*a270*/  @!P0 BRA `(.L_x_159) ;  /* 0x0000000000408947 */ /* 0x000fea0003800000 */
[----:B------:R-:W5:Y:S01]  /*a280*/  LDCU.64 UR8, c[0x4][0x70] ;  /* 0x01000e00ff0877ac */ /* 0x000f620008000a00 */
[----:B------:R-:W-:Y:S01]  /*a290*/  MOV R15, 0x0 ;  /* 0x00000000000f7802 */ /* 0x000fe20000000f00 */
[----:B------:R-:W-:Y:S02]  /*a2a0*/  HFMA2 R12, -RZ, RZ, 0, 5.9604644775390625e-08 ;  /* 0x00000001ff0c7431 */ /* 0x000fe400000001ff */
[----:B------:R-:W-:Y:S02]  /*a2b0*/  IMAD.MOV.U32 R8, RZ, RZ, 0x192 ;  /* 0x00000192ff087424 */ /* 0x000fe400078e00ff */
[----:B------:R-:W-:Y:S01]  /*a2c0*/  IMAD.MOV.U32 R13, RZ, RZ, RZ ;  /* 0x000000ffff0d7224 */ /* 0x000fe200078e00ff */
[----:B------:R-:W1:Y:S01]  /*a2d0*/  LDCU.64 UR6, c[0x4][0x78] ;  /* 0x01000f00ff0677ac */ /* 0x000e620008000a00 */
[----:B------:R-:W2:Y:S01]  /*a2e0*/  LDC.64 R14, c[0x4][R15] ;  /* 0x010000000f0e7b82 */ /* 0x000ea20000000a00 */
[----:B------:R-:W3:Y:S01]  /*a2f0*/  LDCU.64 UR4, c[0x4][0x10] ;  /* 0x01000200ff0477ac */ /* 0x000ee20008000a00 */
[----:B-----5:R-:W-:Y:S01]  /*a300*/  MOV R5, UR9 ;  /* 0x0000000900057c02 */ /* 0x020fe20008000f00 */
[----:B------:R-:W-:Y:S01]  /*a310*/  IMAD.U32 R4, RZ, RZ, UR8 ;  /* 0x00000008ff047e24 */ /* 0x000fe2000f8e00ff */
[----:B-1----:R-:W-:Y:S01]  /*a320*/  MOV R7, UR7 ;  /* 0x0000000700077c02 */ /* 0x002fe20008000f00 */
[----:B------:R-:W-:Y:S01]  /*a330*/  IMAD.U32 R6, RZ, RZ, UR6 ;  /* 0x00000006ff067e24 */ /* 0x000fe2000f8e00ff */
[----:B---3--:R-:W-:Y:S01]  /*a340*/  MOV R11, UR5 ;  /* 0x00000005000b7c02 */ /* 0x008fe20008000f00 */
[----:B------:R-:W-:Y:S02]  /*a350*/  IMAD.U32 R10, RZ, RZ, UR4 ;  /* 0x00000004ff0a7e24 */ /* 0x000fe4000f8e00ff */
[----:B------:R-:W-:Y:S07]  /*a360*/  LEPC R20, `(.L_x_159) ;  /* 0x000000001014794e */ /* 0x000fee0000000000 */
[----:B--2-4-:R-:W-:Y:S05]  /*a370*/  CALL.ABS.NOINC R14 ;  /* 0x000000000e007343 */ /* 0x014fea0003c00000 */
.L_x_159:
        /* <DEDUP_REMOVED lines=12> */
[----:B------:R-:W5:Y:S01]  /*a440*/  LDCU.64 UR6, c[0x4][0x78] ;  /* 0x01000f00ff0677ac */ /* 0x000f620008000a00 */
[----:B------:R-:W2:Y:S01]  /*a450*/  LDC.64 R14, c[0x4][R15] ;  /* 0x010000000f0e7b82 */ /* 0x000ea20000000a00 */
[----:B------:R-:W3:Y:S01]  /*a460*/  LDCU.64 UR4, c[0x4][0x10] ;  /* 0x01000200ff0477ac */ /* 0x000ee20008000a00 */
[----:B-1----:R-:W-:Y:S01]  /*a470*/  MOV R5, UR9 ;  /* 0x0000000900057c02 */ /* 0x002fe20008000f00 */
[----:B------:R-:W-:Y:S01]  /*a480*/  IMAD.U32 R4, RZ, RZ, UR8 ;  /* 0x00000008ff047e24 */ /* 0x000fe2000f8e00ff */
[----:B-----5:R-:W-:Y:S01]  /*a490*/  MOV R7, UR7 ;  /* 0x0000000700077c02 */ /* 0x020fe20008000f00 */
[----:B------:R-:W-:Y:S01]  /*a4a0*/  IMAD.U32 R6, RZ, RZ, UR6 ;  /* 0x00000006ff067e24 */ /* 0x000fe2000f8e00ff */
[----:B---3--:R-:W-:Y:S01]  /*a4b0*/  MOV R11, UR5 ;  /* 0x00000005000b7c02 */ /* 0x008fe20008000f00 */
[----:B------:R-:W-:Y:S02]  /*a4c0*/  IMAD.U32 R10, RZ, RZ, UR4 ;  /* 0x00000004ff0a7e24 */ /* 0x000fe4000f8e00ff */
[----:B------:R-:W-:Y:S07]  /*a4d0*/  LEPC R20, `(.L_x_160) ;  /* 0x000000001014794e */ /* 0x000fee0000000000 */
[----:B--2-4-:R-:W-:Y:S05]  /*a4e0*/  CALL.ABS.NOINC R14 ;  /* 0x000000000e007343 */ /* 0x014fea0003c00000 */
.L_x_160:
[----:B------:R-:W-:Y:S05]  /*a4f0*/  WARPSYNC.ALL ;  /* 0x0000000000007948 */ /* 0x000fea0003800000 */
[----:B------:R-:W-:Y:S11]  /*a500*/  R2UR UR4, R16 ;  /* 0x00000000100472ca */ /* 0x000ff600000e0000 */
[----:B------:R-:W-:Y:S02]  /*a510*/  @!UPT UIADD3 URZ, UPT, UPT, URZ, URZ, URZ ;  /* 0x000000fffffff290 */ /* 0x000fe4000fffe0ff */
[----:B------:R-:W1:Y:S02]  /*a520*/  LDTM.x16 R4, tmem[UR4+0x20] ;  /* 0x00002004000479ee */ /* 0x000e640008240000 */
[----:B-1----:R-:W-:Y:S01]  /*a530*/  NOP ;  /* 0x0000000000007918 */ /* 0x002fe20000000000 */
.L_x_158:
[----:B---3--:R-:W-:Y:S01]  /*a540*/  SHF.L.U32 R3, R52, 0x10, RZ ;  /* 0x0000001034037819 */ /* 0x008fe200000006ff */
[C---:B------:R-:W-:Y:S01]  /*a550*/  FMUL R0, R43.reuse, R24 ;  /* 0x000000182b007220 */ /* 0x040fe20000400000 */
[----:B------:R-:W-:Y:S01]  /*a560*/  ISETP.NE.AND P1, PT, R84, R2, PT ;  /* 0x000000025400720c */ /* 0x000fe20003f25270 */
[----:B------:R-:W-:Y:S01]  /*a570*/  FMUL R2, R43, R25 ;  /* 0x000000192b027220 */ /* 0x000fe20000400000 */
[----:B-1----:R-:W-:Y:S01]  /*a580*/  LOP3.LUT R21, R52, 0xffff0000, RZ, 0xc0, !PT ;  /* 0xffff000034157812 */ /* 0x002fe200078ec0ff */
[----:B------:R-:W-:Y:S01]  /*a590*/  FFMA R0, R45, R3, R0 ;  /* 0x000000032d007223 */ /* 0x000fe20000000000 */
[----:B------:R-:W-:Y:S01]  /*a5a0*/  SHF.L.U32 R22, R53, 0x10, RZ ;  /* 0x0000001035167819 */ /* 0x000fe200000006ff */
[----:B------:R-:W-:Y:S01]  /*a5b0*/  FMUL R3, R43, R26 ;  /* 0x0000001a2b037220 */ /* 0x000fe20000400000 */
[----:B------:R-:W-:Y:S01]  /*a5c0*/  LOP3.LUT R23, R53, 0xffff0000, RZ, 0xc0, !PT ;  /* 0xffff000035177812 */ /* 0x000fe200078ec0ff */
[----:B------:R-:W-:Y:S01]  /*a5d0*/  FMUL R20, R43, R27 ;  /* 0x0000001b2b147220 */ /* 0x000fe20000400000 */
[----:B--2---:R-:W-:Y:S01]  /*a5e0*/  SHF.L.U32 R40, R54, 0x10, RZ ;  /* 0x0000001036287819 */ /* 0x004fe200000006ff */
[----:B------:R-:W-:Y:S01]  /*a5f0*/  FFMA R2, R45, R21, R2 ;  /* 0x000000152d027223 */ /* 0x000fe20000000002 */
[----:B------:R-:W-:Y:S01]  /*a600*/  LOP3.LUT R41, R57, 0xffff0000, RZ, 0xc0, !PT ;  /* 0xffff000039297812 */ /* 0x000fe200078ec0ff */
[C---:B------:R-:W-:Y:S01]  /*a610*/  FFMA R3, R45.reuse, R22, R3 ;  /* 0x000000162d037223 */ /* 0x040fe20000000003 */
[----:B----4-:R-:W-:Y:S01]  /*a620*/  LOP3.LUT R42, R66, 0xffff0000, RZ, 0xc0, !PT ;  /* 0xffff0000422a7812 */ /* 0x010fe200078ec0ff */
[----:B------:R-:W-:Y:S01]  /*a630*/  FFMA R20, R45, R23, R20 ;  /* 0x000000172d147223 */ /* 0x000fe20000000014 */
[----:B------:R-:W-:Y:S01]  /*a640*/  LOP3.LUT R23, R54, 0xffff0000, RZ, 0xc0, !PT ;  /* 0xffff000036177812 */ /* 0x000fe200078ec0ff */
[C---:B------:R-:W-:Y:S01]  /*a650*/  FMUL R21, R43.reuse, R28 ;  /* 0x0000001c2b157220 */ /* 0x040fe20000400000 */
[----:B------:R-:W-:Y:S01]  /*a660*/  F2FP.BF16.F32.PACK_AB R48, R2, R0 ;  /* 0x000000000230723e */ /* 0x000fe200000010ff */
        /* <DEDUP_REMOVED lines=115> */
[----:B------:R-:W-:Y:S01]  /*ada0*/  ULEA UR5, UR45, UR43, 0xc ;  /* 0x0000002b2d057291 */ /* 0x000fe2000f8e60ff */
[----:B------:R-:W-:Y:S01]  /*adb0*/  UMOV UR54, UR50 ;  /* 0x0000003200367c82 */ /* 0x000fe20008000000 */
[----:B------:R-:W-:Y:S02]  /*adc0*/  UMOV UR55, UR44 ;  /* 0x0000002c00377c82 */ /* 0x000fe40008000000 */
[----:B------:R-:W-:Y:S02]  /*add0*/  UIADD3 UR52, UPT, UPT, UR5, 0x300, URZ ;  /* 0x0000030005347890 */ /* 0x000fe4000fffe0ff */
[----:B------:R-:W-:Y:S02]  /*ade0*/  UIADD3 UR8, UPT, UPT, UR5, 0xb00, URZ ;  /* 0x00000b0005087890 */ /* 0x000fe4000fffe0ff */
        /* <DEDUP_REMOVED lines=8> */
.L_x_162:
[----:B------:R-:W-:Y:S05]  /*ae70*/  BSYNC.RECONVERGENT B0 ;  /* 0x0000000000007941 */ /* 0x000fea0003800200 */
.L_x_161:
[----:B------:R-:W-:Y:S01]  /*ae80*/  UISETP.NE.AND UP1, UPT, UR51, URZ, UPT ;  /* 0x000000ff3300728c */ /* 0x000fe2000bf25270 */
[----:B------:R-:W-:Y:S01]  /*ae90*/  BSSY.RECONVERGENT B0, `(.L_x_163) ;  /* 0x0000008000007945 */ /* 0x000fe20003800200 */
[----:B------:R-:W-:Y:S04]  /*aea0*/  UIADD3 UR4, UPT, UPT, UR45, 0x1, URZ ;  /* 0x000000012d047890 */ /* 0x000fe8000fffe0ff */
[----:B------:R-:W-:Y:S02]  /*aeb0*/  UISETP.NE.AND UP0, UPT, UR4, 0x3, UPT ;  /* 0x000000030400788c */ /* 0x000fe4000bf05270 */
[----:B------:R-:W-:Y:S02]  /*aec0*/  UISETP.EQ.XOR UP1, UPT, UR4, 0x3, UP1 ;  /* 0x000000030400788c */ /* 0x000fe40008f22a70 */
[----:B------:R-:W-:Y:S02]  /*aed0*/  USEL UR46, UR4, URZ, UP0 ;  /* 0x000000ff042e7287 */ /* 0x000fe40008000000 */
[----:B------:R-:W-:Y:S01]  /*aee0*/  UP2UR UR47, UPR, URZ, 0x2 ;  /* 0x00000002ff2f7883 */ /* 0x000fe20008000000 */
[----:B------:R-:W-:Y:S11]  /*aef0*/  @P0 BRA `(.L_x_164) ;  /* 0x0000000000040947 */ /* 0x000ff60003800000 */
[----:B------:R-:W-:Y:S04]  /*af00*/  DEPBAR.LE SB0, 0x1 ;  /* 0x000080400000791a */ /* 0x000fe80000000000 */
.L_x_164:
[----:B------:R-:W-:Y:S05]  /*af10*/  BSYNC.RECONVERGENT B0 ;  /* 0x0000000000007941 */ /* 0x000fea0003800200 */
.L_x_163:
[----:B------:R-:W1:Y:S08]  /*af20*/  S2UR UR54, SR_CgaCtaId ;  /* 0x00000000003679c3 */ /* 0x000e700000008800 */
[----:B------:R-:W-:Y:S01]  /*af30*/  BAR.SYNC.DEFER_BLOCKING 0x1, 0x80 ;  /* 0x0042000000007b1d */ /* 0x000fe20000010000 */
[----:B------:R-:W-:Y:S01]  /*af40*/  ISETP.NE.AND P1, PT, R97, RZ, PT ;  /* 0x000000ff6100720c */ /* 0x000fe20003f25270 */
[----:B------:R-:W-:Y:S01]  /*af50*/  IMAD.U32 R0, RZ, RZ, UR48 ;  /* 0x00000030ff007e24 */ /* 0x000fe2000f8e00ff */
[----:B------:R-:W-:Y:S04]  /*af60*/  UIADD3 UR4, UPT, UPT, UR48, 0x1, URZ ;  /* 0x0000000130047890 */ /* 0x000fe8000fffe0ff */
[----:B------:R-:W-:Y:S04]  /*af70*/  UISETP.NE.AND UP0, UPT, UR4, 0x3, UPT ;  /* 0x000000030400788c */ /* 0x000fe8000bf05270 */
[----:B------:R-:W-:Y:S03]  /*af80*/  USEL UR52, UR4, URZ, UP0 ;  /* 0x000000ff04347287 */ /* 0x000fe60008000000 */
[----:B------:R-:W-:Y:S05]  /*af90*/  @P1 LEA R0, R0, UR43, 0x3 ;  /* 0x0000002b00001c11 */ /* 0x000fea000f8e18ff */
[----:B------:R-:W-:Y:S01]  /*afa0*/  @P1 VIADD R2, R0, 0x1f8 ;  /* 0x000001f800021836 */ /* 0x000fe20000000000 */
[----:B------:R-:W-:Y:S04]  /*afb0*/  @P1 SHF.L.U32 R0, R112, 0x1f, RZ ;  /* 0x0000001f70001819 */ /* 0x000fe800000006ff */
[----:B------:R-:W-:Y:S01]  /*afc0*/  @P1 PRMT R46, R46, 0x654, R2 ;  /* 0x000006542e2e1816 */ /* 0x000fe20000000002 */
[----:B------:R-:W-:Y:S01]  /*afd0*/  UMOV UR43, 0x400 ;  /* 0x00000400002b7882 */ /* 0x000fe20000000000 */
[----:B------:R-:W-:Y:S01]  /*afe0*/  BSSY B1, `(.L_x_165) ;  /* 0x0000018000017945 */ /* 0x000fe20003800000 */
[----:B-1----:R-:W-:Y:S01]  /*aff0*/  ULEA UR43, UR54, UR43, 0x18 ;  /* 0x0000002b362b7291 */ /* 0x002fe2000f8ec0ff */
[----:B------:R1:W-:Y:S05]  /*b000*/  @P1 SYNCS.ARRIVE.TRANS64.RED.A1T0 RZ, [R46+URZ], RZ ;  /* 0x000000ff2eff19a7 */ /* 0x0003ea00081004ff */
[----:B------:R-:W-:Y:S04]  /*b010*/  LEA R2, R106, UR43, 0x3 ;  /* 0x0000002b6a027c11 */ /* 0x000fe8000f8e18ff */
[----:B------:R-:W3:Y:S02]  /*b020*/  @P1 SYNCS.PHASECHK.TRANS64.TRYWAIT P0, [R2+URZ+0x1e0], R0 ;  /* 0x0001e000020015a7 */ /* 0x000ee400080011ff */
[----:B---3--:R-:W-:Y:S01]  /*b030*/  @P1 SEL R107, RZ, 0x1, !P0 ;  /* 0x00000001ff6b1807 */ /* 0x008fe20004000000 */
[----:B-1----:R-:W-:Y:S06]  /*b040*/  @!P1 BRA `(.L_x_166) ;  /* 0x0000000000449947 */ /* 0x002fec0003800000 */
        /* <DEDUP_REMOVED lines=10> */
.L_x_168:
[----:B------:R-:W-:Y:S05]  /*b0f0*/  BSYNC B0 ;  /* 0x0000000000007941 */ /* 0x000fea0003800000 */
.L_x_167:
[----:B------:R-:W-:Y:S11]  /*b100*/  ISETP.NE.AND P0, PT, R113, RZ, PT ;  /* 0x000000ff7100720c */ /* 0x000ff60003f05270 */
[----:B------:R-:W-:Y:S02]  /*b110*/  @!UPT UIADD3 URZ, UPT, UPT, URZ, URZ, URZ ;  /* 0x000000fffffff290 */ /* 0x000fe4000fffe0ff */
[----:B------:R3:W4:Y:S04]  /*b120*/  @P0 LDS.128 R52, [R106+UR43+0x300] ;  /* 0x0003002b6a340984 */ /* 0x0007280008000c00 */
[----:B------:R3:W1:Y:S04]  /*b130*/  @P0 LDS.128 R64, [R106+UR43+0xb00] ;  /* 0x000b002b6a400984 */ /* 0x0006680008000c00 */
[----:B------:R3:W1:Y:S04]  /*b140*/  @P0 LDS.128 R56, [R0+0x300] ;  /* 0x0003000000380984 */ /* 0x0006680000000c00 */
[----:B------:R3:W1:Y:S02]  /*b150*/  @P0 LDS.128 R68, [R0+0xb00] ;  /* 0x000b000000440984 */ /* 0x0006640000000c00 */
.L_x_166:
[----:B------:R-:W-:Y:S05]  /*b160*/  BSYNC B1 ;  /* 0x0000000000017941 */ /* 0x000fea0003800000 */
.L_x_165:
[----:B------:R-:W-:Y:S05]  /*b170*/  VIADD R105, R105, 0x400010 ;  /* 0x0040001069697836 */ /* 0x000fea0000000000 */
[----:B---3--:R-:W-:Y:S04]  /*b180*/  SHF.R.U32.HI R0, RZ, 0x15, R105 ;  /* 0x00000015ff007819 */ /* 0x008fe80000011669 */
[----:B-1----:R-:W-:Y:S04]  /*b190*/  LOP3.LUT R2, R0, 0x3, RZ, 0xc0, !PT ;  /* 0x0000000300027812 */ /* 0x002fe800078ec0ff */
        /* <DEDUP_REMOVED lines=11> */
[----:B------:R-:W3:Y:S01]  /*b250*/  LDCU.64 UR6, c[0x4][0x78] ;  /* 0x01000f00ff0677ac */ /* 0x000ee20008000a00 */
[----:B------:R-:W2:Y:S01]  /*b260*/  LDC.64 R14, c[0x4][R15] ;  /* 0x010000000f0e7b82 */ /* 0x000ea20000000a00 */
[----:B------:R-:W5:Y:S01]  /*b270*/  LDCU.64 UR4, c[0x4][0x10] ;  /* 0x01000200ff0477ac */ /* 0x000f620008000a00 */
[----:B-1----:R-:W-:Y:S01]  /*b280*/  MOV R5, UR9 ;  /* 0x0000000900057c02 */ /* 0x002fe20008000f00 */
[----:B------:R-:W-:Y:S01]  /*b290*/  IMAD.U32 R4, RZ, RZ, UR8 ;  /* 0x00000008ff047e24 */ /* 0x000fe2000f8e00ff */
[----:B---3--:R-:W-:Y:S01]  /*b2a0*/  MOV R7, UR7 ;  /* 0x0000000700077c02 */ /* 0x008fe20008000f00 */
[----:B------:R-:W-:Y:S01]  /*b2b0*/  IMAD.U32 R6, RZ, RZ, UR6 ;  /* 0x00000006ff067e24 */ /* 0x000fe2000f8e00ff */
[----:B-----5:R-:W-:Y:S01]  /*b2c0*/  MOV R11, UR5 ;  /* 0x00000005000b7c02 */ /* 0x020fe20008000f00 */
[----:B------:R-:W-:Y:S02]  /*b2d0*/  IMAD.U32 R10, RZ, RZ, UR4 ;  /* 0x00000004ff0a7e24 */ /* 0x000fe4000f8e00ff */
[----:B------:R-:W-:Y:S07]  /*b2e0*/  LEPC R20, `(.L_x_171) ;  /* 0x000000001014794e */ /* 0x000fee0000000000 */
[----:B--2-4-:R-:W-:Y:S05]  /*b2f0*/  CALL.ABS.NOINC R14 ;  /* 0x000000000e007343 */ /* 0x014fea0003c00000 */
.L_x_171:
        /* <DEDUP_REMOVED lines=23> */
.L_x_172:
[----:B------:R-:W-:Y:S05]  /*b470*/  WARPSYNC.ALL ;  /* 0x0000000000007948 */ /* 0x000fea0003800000 */
[----:B------:R-:W-:Y:S11]  /*b480*/  R2UR UR4, R16 ;  /* 0x00000000100472ca */ /* 0x000ff600000e0000 */
[----:B------:R-:W-:Y:S02]  /*b490*/  @!UPT UIADD3 URZ, UPT, UPT, URZ, URZ, URZ ;  /* 0x000000fffffff290 */ /* 0x000fe4000fffe0ff */
[----:B------:R-:W1:Y:S02]  /*b4a0*/  LDTM.x16 R4, tmem[UR4+0x20] ;  /* 0x00002004000479ee */ /* 0x000e640008240000 */
[----:B-1----:R-:W-:Y:S01]  /*b4b0*/  NOP ;  /* 0x0000000000007918 */ /* 0x002fe20000000000 */
.L_x_170:
[----:B------:R-:W-:Y:S01]  /*b4c0*/  ISETP.NE.AND P1, PT, R84, R2, PT ;  /* 0x000000025400720c */ /* 0x000fe20003f25270 */
[----:B------:R-:W-:Y:S05]  /*b4d0*/  WARPSYNC.ALL ;  /* 0x0000000000007948 */ /* 0x000fea0003800000 */
[C---:B----4-:R-:W-:Y:S01]  /*b4e0*/  SHF.L.U32 R3, R52.reuse, 0x10, RZ ;  /* 0x0000001034037819 */ /* 0x050fe200000006ff */
[----:B------:R-:W-:Y:S01]  /*b4f0*/  NOP ;  /* 0x0000000000007918 */ /* 0x000fe20000000000 */
[----:B--2---:R-:W-:Y:S01]  /*b500*/  LOP3.LUT R40, R52, 0xffff0000, RZ, 0xc0, !PT ;  /* 0xffff000034287812 */ /* 0x004fe200078ec0ff */
[----:B------:R-:W-:Y:S01]  /*b510*/  FMUL R0, R43, R24 ;  /* 0x000000182b007220 */ /* 0x000fe20000400000 */
[----:B------:R-:W-:Y:S01]  /*b520*/  SHF.L.U32 R41, R53, 0x10, RZ ;  /* 0x0000001035297819 */ /* 0x000fe200000006ff */
[C---:B------:R-:W-:Y:S01]  /*b530*/  FMUL R20, R43.reuse, R4 ;  /* 0x000000042b147220 */ /* 0x040fe20000400000 */
[----:B------:R-:W-:Y:S01]  /*b540*/  MOV R4, UR46 ;  /* 0x0000002e00047c02 */ /* 0x000fe20008000f00 */
[----:B------:R-:W-:Y:S01]  /*b550*/  FMUL R2, R43, R25 ;  /* 0x000000192b027220 */ /* 0x000fe20000400000 */
[----:B------:R-:W-:Y:S01]  /*b560*/  LOP3.LUT R42, R53, 0xffff0000, RZ, 0xc0, !PT ;  /* 0xffff0000352a7812 */ /* 0x000fe200078ec0ff */
[C---:B------:R-:W-:Y:S01]  /*b570*/  FFMA R0, R45.reuse, R3, R0 ;  /* 0x000000032d007223 */ /* 0x040fe20000000000 */
[----:B------:R-:W-:Y:S01]  /*b580*/  @!P1 LEA R99, R4, R99, 0xc ;  /* 0x0000006304639211 */ /* 0x000fe200078e60ff */
[----:B------:R-:W-:Y:S01]  /*b590*/  FFMA R2, R45, R40, R2 ;  /* 0x000000282d027223 */ /* 0x000fe20000000002 */
[----:B------:R-:W-:Y:S01]  /*b5a0*/  R2UR UR4, R104 ;  /* 0x00000000680472ca */ /* 0x000fe200000e0000 */
[C---:B------:R-:W-:Y:S01]  /*b5b0*/  FMUL R3, R43.reuse, R26 ;  /* 0x0000001a2b037220 */ /* 0x040fe20000400000 */
[----:B------:R-:W-:Y:S01]  /*b5c0*/  SHF.L.U32 R44, R54, 0x10, RZ ;  /* 0x00000010362c7819 */ /* 0x000fe200000006ff */
[C---:B------:R-:W-:Y:S01]  /*b5d0*/  FMUL R4, R43.reuse, R27 ;  /* 0x0000001b2b047220 */ /* 0x040fe20000400000 */
[----:B------:R-:W-:Y:S01]  /*b5e0*/  F2FP.BF16.F32.PACK_AB R100, R2, R0 ;  /* 0x000000000264723e */ /* 0x000fe200000010ff */
[----:B------:R-:W-:Y:S01]  /*b5f0*/  FMUL R21, R43, R5 ;  /* 0x000000052b157220 */ /* 0x000fe20000400000 */
[----:B------:R-:W-:Y:S01]  /*b600*/  @!P1 IADD3 R5, PT, PT, R99, UR43, RZ ;  /* 0x0000002b63059c10 */ /* 0x000fe2000fffe0ff */
[C---:B------:R-:W-:Y:S01]  /*b610*/  FFMA R3, R45.reuse, R41, R3 ;  /* 0x000000292d037223 */ /* 0x040fe20000000003 */
[----:B------:R-:W-:Y:S01]  /*b620*/  LOP3.LUT R46, R54, 0xffff0000, RZ, 0xc0, !PT ;  /* 0xffff0000362e7812 */ /* 0x000fe200078ec0ff */
[----:B------:R-:W-:Y:S01]  /*b630*/  FFMA R4, R45, R42, R4 ;  /* 0x0000002a2d047223 */ /* 0x000fe20000000004 */
[----:B------:R-:W-:Y:S01]  /*b640*/  SHF.L.U32 R47, R55, 0x10, RZ ;  /* 0x00000010372f7819 */ /* 0x000fe200000006ff */
[C---:B------:R-:W-:Y:S01]  /*b650*/  FMUL R0, R43.reuse, R28 ;  /* 0x0000001c2b007220 */ /* 0x040fe20000400000 */
[----:B------:R-:W-:Y:S01]  /*b660*/  @!P1 IADD3 R98, PT, PT, R98, R5, RZ ;  /* 0x0000000562629210 */ /* 0x000fe20007ffe0ff */
[----:B------:R-:W-:Y:S01]  /*b670*/  FMUL R2, R43, R29 ;  /* 0x0000001d2b027220 */ /* 0x000fe20000400000 */
[----:B------:R-:W-:Y:S01]  /*b680*/  LOP3.LUT R48, R55, 0xffff0000, RZ, 0xc0, !PT ;  /* 0xffff000037307812 */ /* 0x000fe200078ec0ff */
[C---:B------:R-:W-:Y:S01]  /*b690*/  FMUL R5, R43.reuse, R30 ;  /* 0x0000001e2b057220 */ /* 0x040fe20000400000 */
[C---:B------:R-:W-:Y:S01]  /*b6a0*/  SHF.L.U32 R49, R56.reuse, 0x10, RZ ;  /* 0x0000001038317819 */ /* 0x040fe200000006ff */
[C---:B------:R-:W-:Y:S01]  /*b6b0*/  FMUL R22, R43.reuse, R6 ;  /* 0x000000062b167220 */ /* 0x040fe20000400000 */
[----:B------:R-:W-:Y:S01]  /*b6c0*/  LOP3.LUT R50, R56, 0xffff0000, RZ, 0xc0, !PT ;  /* 0xffff000038327812 */ /* 0x000fe200078ec0ff */
[----:B------:R-:W-:Y:S01]  /*b6d0*/  FMUL R6, R43, R31 ;  /* 0x0000001f2b067220 */ /* 0x000fe20000400000 */
[----:B------:R-:W-:Y:S01]  /*b6e0*/  F2FP.BF16.F32.PACK_AB R101, R4, R3 ;  /* 0x000000030465723e */ /* 0x000fe200000010ff */
[----:B------:R-:W-:Y:S01]  /*b6f0*/  FFMA R0, R45, R44, R0 ;  /* 0x0000002c2d007223 */ /* 0x000fe20000000000 */
[----:B------:R-:W-:Y:S01]  /*b700*/  SHF.L.U32 R51, R57, 0x10, RZ ;  /* 0x0000001039337819 */ /* 0x000fe200000006ff */
[----:B------:R-:W-:Y:S01]  /*b710*/  FMUL R23, R43, R7 ;  /* 0x000000072b177220 */ /* 0x000fe20000400000 */
[----:B------:R-:W-:Y:S01]  /*b720*/  LOP3.LUT R52, R57, 0xffff0000, RZ, 0xc0, !PT ;  /* 0xffff000039347812 */ /* 0x000fe200078ec0ff */
[----:B------:R-:W-:Y:S01]  /*b730*/  FFMA R2, R45, R46, R2 ;  /* 0x0000002e2d027223 */ /* 0x000fe20000000002 */
[C---:B------:R-:W-:Y:S01]  /*b740*/  SHF.L.U32 R53, R58.reuse, 0x10, RZ ;  /* 0x000000103a357819 */ /* 0x040fe200000006ff */
[C---:B------:R-:W-:Y:S01]  /*b750*/  FMUL R7, R43.reuse, R32 ;  /* 0x000000202b077220 */ /* 0x040fe20000400000 */
[----:B------:R-:W-:Y:S01]  /*b760*/  LOP3.LUT R54, R58, 0xffff0000, RZ, 0xc0, !PT ;  /* 0xffff00003a367812 */ /* 0x000fe200078ec0ff */
[----:B------:R-:W-:Y:S01]  /*b770*/  FMUL R3, R43, R33 ;  /* 0x000000212b037220 */ /* 0x000fe20000400000 */
[----:B------:R-:W-:Y:S01]  /*b780*/  F2FP.BF16.F32.PACK_AB R102, R2, R0 ;  /* 0x000000000266723e */ /* 0x000fe200000010ff */
[----:B------:R-:W-:Y:S01]  /*b790*/  FFMA R5, R45, R47, R5 ;  /* 0x0000002f2d057223 */ /* 0x000fe20000000005 */
[----:B------:R-:W-:Y:S01]  /*b7a0*/  SHF.L.U32 R55, R59, 0x10, RZ ;  /* 0x000000103b377819 */ /* 0x000fe200000006ff */
[----:B------:R-:W-:Y:S01]  /*b7b0*/  FFMA R6, R45, R48, R6 ;  /* 0x000000302d067223 */ /* 0x000fe20000000006 */
[----:B------:R-:W-:Y:S01]  /*b7c0*/  LOP3.LUT R56, R59, 0xffff0000, RZ, 0xc0, !PT ;  /* 0xffff00003b387812 */ /* 0x000fe200078ec0ff */
[C---:B------:R-:W-:Y:S01]  /*b7d0*/  FFMA R7, R45.reuse, R49, R7 ;  /* 0x000000312d077223 */ /* 0x040fe20000000007 */
[----:B------:R-:W-:Y:S01]  /*b7e0*/  SHF.L.U32 R57, R64, 0x10, RZ ;  /* 0x0000001040397819 */ /* 0x000fe200000006ff */
[----:B------:R-:W-:Y:S01]  /*b7f0*/  UIADD3 UR4, UPT, UPT, UR4, 0x250, URZ ;  /* 0x0000025004047890 */ /* 0x000fe2000fffe0ff */
[----:B------:R-:W-:Y:S01]  /*b800*/  F2FP.BF16.F32.PACK_AB R103, R6, R5 ;  /* 0x000000050667723e */ /* 0x000fe200000010ff */
[----:B------:R-:W-:Y:S01]  /*b810*/  FFMA R3, R45, R50, R3 ;  /* 0x000000322d037223 */ /* 0x000fe20000000003 */
[----:B------:R-:W-:Y:S01]  /*b820*/  LOP3.LUT R58, R64, 0xffff0000, RZ, 0xc0, !PT ;  /* 0xffff0000403a7812 */ /* 0x000fe200078ec0ff */
[----:B------:R-:W-:Y:S01]  /*b830*/  FMUL R0, R43, R34 ;  /* 0x000000222b007220 */ /* 0x000fe20000400000 */
[----:B------:R-:W-:Y:S01]  /*b840*/  SHF.L.U32 R59, R65, 0x10, RZ ;  /* 0x00000010413b7819 */ /* 0x000fe200000006ff */
[----:B------:R-:W-:Y:S01]  /*b850*/  FMUL R2, R43, R35 ;  /* 0x000000232b027220 */ /* 0x000fe20000400000 */
[----:B------:R-:W-:Y:S01]  /*b860*/  F2FP.BF16.F32.PACK_AB R28, R3, R7 ;  /* 0x00000007031c723e */ /* 0x000fe200000010ff */
[----:B------:R-:W-:Y:S01]  /*b870*/  UPRMT UR4, UR54, 0x654, UR4 ;  /* 0x0000065436047896 */ /* 0x000fe20008000004 */
[----:B------:R-:W-:Y:S01]  /*b880*/  LOP3.LUT R60, R65, 0xffff0000, RZ, 0xc0, !PT ;  /* 0xffff0000413c7812 */ /* 0x000fe200078ec0ff */
[C---:B------:R-:W-:Y:S01]  /*b890*/  FMUL R4, R43.reuse, R36 ;  /* 0x000000242b047220 */ /* 0x040fe20000400000 */
[C---:B------:R-:W-:Y:S01]  /*b8a0*/  SHF.L.U32 R61, R66.reuse, 0x10, RZ ;  /* 0x00000010423d7819 */ /* 0x040fe200000006ff */
[----:B------:R-:W-:Y:S01]  /*b8b0*/  FMUL R5, R43, R37 ;  /* 0x000000252b057220 */ /* 0x000fe20000400000 */
[----:B------:R-:W-:Y:S01]  /*b8c0*/  LOP3.LUT R62, R66, 0xffff0000, RZ, 0xc0, !PT ;  /* 0xffff0000423e7812 */ /* 0x000fe200078ec0ff */
[----:B------:R-:W-:Y:S01]  /*b8d0*/  FFMA R0, R45, R51, R0 ;  /* 0x000000332d007223 */ /* 0x000fe20000000000 */
[----:B------:R-:W-:Y:S01]  /*b8e0*/  FMUL R6, R43, R38 ;  /* 0x000000262b067220 */ /* 0x000fe20000400000 */
[----:B------:R-:W-:Y:S01]  /*b8f0*/  FFMA R2, R45, R52, R2 ;  /* 0x000000342d027223 */ /* 0x000fe20000000002 */
[----:B------:R-:W-:Y:S01]  /*b900*/  FMUL R3, R43, R39 ;  /* 0x000000272b037220 */ /* 0x000fe20000400000 */
[C---:B------:R-:W-:Y:S01]  /*b910*/  FFMA R4, R45.reuse, R53, R4 ;  /* 0x000000352d047223 */ /* 0x040fe20000000004 */
[C---:B------:R-:W-:Y:S01]  /*b920*/  FFMA R5, R45.reuse, R54, R5 ;  /* 0x000000362d057223 */ /* 0x040fe20000000005 */
[C---:B------:R-:W-:Y:S01]  /*b930*/  FFMA R6, R45.reuse, R55, R6 ;  /* 0x000000372d067223 */ /* 0x040fe20000000006 */
[C---:B------:R-:W-:Y:S01]  /*b940*/  FFMA R3, R45.reuse, R56, R3 ;  /* 0x000000382d037223 */ /* 0x040fe20000000003 */
[----:B------:R-:W-:Y:S01]  /*b950*/  FFMA R20, R45, R57, R20 ;  /* 0x000000392d147223 */ /* 0x000fe20000000014 */
[----:B------:R-:W-:Y:S01]  /*b960*/  FMUL R8, R43, R8 ;  /* 0x000000082b087220 */ /* 0x000fe20000400000 */
[----:B------:R-:W-:Y:S01]  /*b970*/  SYNCS.ARRIVE.TRANS64.RED.A1T0 RZ, [UR4], RZ ;  /* 0x000000ffffff79a7 */ /* 0x000fe20008100404 */
[----:B------:R1:W-:Y:S01]  /*b980*/  @!P1 STS.128 [R99+UR43+0x300], R100 ;  /* 0x0003006463009988 */ /* 0x0003e20008000c2b */
[----:B------:R-:W-:Y:S01]  /*b990*/  SHF.L.U32 R63, R67, 0x10, RZ ;  /* 0x00000010433f7819 */ /* 0x000fe200000006ff */
[----:B------:R-:W-:Y:S01]  /*b9a0*/  FFMA R21, R45, R58, R21 ;  /* 0x0000003a2d157223 */ /* 0x000fe20000000015 */
[----:B------:R-:W-:Y:S01]  /*b9b0*/  LOP3.LUT R64, R67, 0xffff0000, RZ, 0xc0, !PT ;  /* 0xffff000043407812 */ /* 0x000fe200078ec0ff */
[----:B------:R-:W-:Y:S01]  /*b9c0*/  FMUL R9, R43, R9 ;  /* 0x000000092b097220 */ /* 0x000fe20000400000 */
[C---:B------:R-:W-:Y:S01]  /*b9d0*/  SHF.L.U32 R24, R68.reuse, 0x10, RZ ;  /* 0x0000001044187819 */ /* 0x040fe200000006ff */
[----:B------:R-:W-:Y:S01]  /*b9e0*/  FFMA R22, R45, R59, R22 ;  /* 0x0000003b2d167223 */ /* 0x000fe20000000016 */
[----:B------:R-:W-:Y:S01]  /*b9f0*/  LOP3.LUT R25, R68, 0xffff0000, RZ, 0xc0, !PT ;  /* 0xffff000044197812 */ /* 0x000fe200078ec0ff */
[----:B------:R-:W-:Y:S01]  /*ba00*/  FMUL R10, R43, R10 ;  /* 0x0000000a2b0a7220 */ /* 0x000fe20000400000 */
[----:B------:R-:W-:Y:S01]  /*ba10*/  FFMA R23, R45, R60, R23 ;  /* 0x0000003c2d177223 */ /* 0x000fe20000000017 */
[----:B------:R-:W-:Y:S01]  /*ba20*/  FMUL R11, R43, R11 ;  /* 0x0000000b2b0b7220 */ /* 0x000fe20000400000 */
[----:B------:R-:W-:Y:S01]  /*ba30*/  F2FP.BF16.F32.PACK_AB R29, R2, R0 ;  /* 0x00000000021d723e */ /* 0x000fe200000010ff */
[----:B------:R-:W-:Y:S01]  /*ba40*/  FFMA R8, R45, R61, R8 ;  /* 0x0000003d2d087223 */ /* 0x000fe20000000008 */
[----:B------:R-:W-:Y:S01]  /*ba50*/  F2FP.BF16.F32.PACK_AB R30, R5, R4 ;  /* 0x00000004051e723e */ /* 0x000fe200000010ff */
[----:B------:R-:W-:Y:S01]  /*ba60*/  FMUL R12, R43, R12 ;  /* 0x0000000c2b0c7220 */ /* 0x000fe20000400000 */
[----:B------:R-:W-:Y:S01]  /*ba70*/  F2FP.BF16.F32.PACK_AB R31, R3, R6 ;  /* 0x00000006031f723e */ /* 0x000fe200000010ff */
[----:B------:R-:W-:Y:S01]  /*ba80*/  FFMA R9, R45, R62, R9 ;  /* 0x0000003e2d097223 */ /* 0x000fe20000000009 */
[----:B------:R-:W-:Y:S01]  /*ba90*/  FMUL R13, R43, R13 ;  /* 0x0000000d2b0d7220 */ /* 0x000fe20000400000 */
[----:B------:R-:W-:Y:S01]  /*baa0*/  SHF.L.U32 R26, R69, 0x10, RZ ;  /* 0x00000010451a7819 */ /* 0x000fe200000006ff */
[----:B------:R-:W-:Y:S01]  /*bab0*/  FFMA R10, R45, R63, R10 ;  /* 0x0000003f2d0a7223 */ /* 0x000fe2000000000a */
[----:B------:R1:W-:Y:S01]  /*bac0*/  @!P1 STS.128 [R98+0x300], R28 ;  /* 0x0003001c62009388 */ /* 0x0003e20000000c00 */
[----:B------:R-:W-:Y:S01]  /*bad0*/  FMUL R14, R43, R14 ;  /* 0x0000000e2b0e7220 */ /* 0x000fe20000400000 */
[----:B------:R-:W-:Y:S01]  /*bae0*/  LOP3.LUT R40, R69, 0xffff0000, RZ, 0xc0, !PT ;  /* 0xffff000045287812 */ /* 0x000fe200078ec0ff */
[----:B------:R-:W-:Y:S01]  /*baf0*/  FFMA R11, R45, R64, R11 ;  /* 0x000000402d0b7223 */ /* 0x000fe2000000000b */
[----:B------:R-:W-:Y:S01]  /*bb00*/  FMUL R15, R43, R15 ;  /* 0x0000000f2b0f7220 */ /* 0x000fe20000400000 */
[C---:B------:R-:W-:Y:S01]  /*bb10*/  SHF.L.U32 R65, R70.reuse, 0x10, RZ ;  /* 0x0000001046417819 */ /* 0x040fe200000006ff */
[----:B------:R-:W-:Y:S01]  /*bb20*/  FFMA R12, R45, R24, R12 ;  /* 0x000000182d0c7223 */ /* 0x000fe2000000000c */
[----:B------:R-:W-:Y:S01]  /*bb30*/  FMUL R16, R43, R16 ;  /* 0x000000102b107220 */ /* 0x000fe20000400000 */
[----:B------:R-:W-:Y:S01]  /*bb40*/  LOP3.LUT R66, R70, 0xffff0000, RZ, 0xc0, !PT ;  /* 0xffff000046427812 */ /* 0x000fe200078ec0ff */
[----:B------:R-:W-:Y:S01]  /*bb50*/  FFMA R13, R45, R25, R13 ;  /* 0x000000192d0d7223 */ /* 0x000fe2000000000d */
[----:B------:R-:W-:Y:S01]  /*bb60*/  FMUL R17, R43, R17 ;  /* 0x000000112b117220 */ /* 0x000fe20000400000 */
[----:B------:R-:W-:Y:S01]  /*bb70*/  SHF.L.U32 R67, R71, 0x10, RZ ;  /* 0x0000001047437819 */ /* 0x000fe200000006ff */
[----:B------:R-:W-:Y:S01]  /*bb80*/  FFMA R14, R45, R26, R14 ;  /* 0x0000001a2d0e7223 */ /* 0x000fe2000000000e */
[----:B------:R-:W-:Y:S01]  /*bb90*/  F2FP.BF16.F32.PACK_AB R20, R21, R20 ;  /* 0x000000141514723e */ /* 0x000fe200000010ff */
[----:B------:R-:W-:Y:S01]  /*bba0*/  FMUL R18, R43, R18 ;  /* 0x000000122b127220 */ /* 0x000fe20000400000 */
[----:B------:R-:W-:Y:S01]  /*bbb0*/  LOP3.LUT R68, R71, 0xffff0000, RZ, 0xc0, !PT ;  /* 0xffff000047447812 */ /* 0x000fe200078ec0ff */
[----:B------:R-:W-:Y:S01]  /*bbc0*/  FFMA R15, R45, R40, R15 ;  /* 0x000000282d0f7223 */ /* 0x000fe2000000000f */
[----:B------:R-:W-:Y:S01]  /*bbd0*/  F2FP.BF16.F32.PACK_AB R21, R23, R22 ;  /* 0x000000161715723e */ /* 0x000fe200000010ff */
[----:B------:R-:W-:Y:S01]  /*bbe0*/  FMUL R19, R43, R19 ;  /* 0x000000132b137220 */ /* 0x000fe20000400000 */
[----:B------:R-:W-:Y:S01]  /*bbf0*/  F2FP.BF16.F32.PACK_AB R22, R9, R8 ;  /* 0x000000080916723e */ /* 0x000fe200000010ff */
[----:B------:R-:W-:Y:S01]  /*bc00*/  FFMA R16, R45, R65, R16 ;  /* 0x000000412d107223 */ /* 0x000fe20000000010 */
[----:B------:R-:W-:Y:S01]  /*bc10*/  F2FP.BF16.F32.PACK_AB R23, R11, R10 ;  /* 0x0000000a0b17723e */ /* 0x000fe200000010ff */
[C---:B------:R-:W-:Y:S01]  /*bc20*/  FFMA R17, R45.reuse, R66, R17 ;  /* 0x000000422d117223 */ /* 0x040fe20000000011 */
[C---:B------:R-:W-:Y:S01]  /*bc30*/  FFMA R18, R45.reuse, R67, R18 ;  /* 0x000000432d127223 */ /* 0x040fe20000000012 */
[----:B------:R-:W-:Y:S01]  /*bc40*/  FFMA R19, R45, R68, R19 ;  /* 0x000000442d137223 */ /* 0x000fe20000000013 */
[----:B------:R-:W-:Y:S01]  /*bc50*/  F2FP.BF16.F32.PACK_AB R12, R13, R12 ;  /* 0x0000000c0d0c723e */ /* 0x000fe200000010ff */
[----:B------:R1:W-:Y:S01]  /*bc60*/  @!P1 STS.128 [R99+UR43+0xb00], R20 ;  /* 0x000b001463009988 */ /* 0x0003e20008000c2b */
[----:B------:R-:W-:Y:S01]  /*bc70*/  F2FP.BF16.F32.PACK_AB R13, R15, R14 ;  /* 0x0000000e0f0d723e */ /* 0x000fe200000010ff */
[----:B------:R-:W-:Y:S01]  /*bc80*/  BSSY.RECONVERGENT B0, `(.L_x_173) ;  /* 0x000001c000007945 */ /* 0x000fe20003800200 */
[----:B------:R-:W-:Y:S02]  /*bc90*/  F2FP.BF16.F32.PACK_AB R14, R17, R16 ;  /* 0x00000010110e723e */ /* 0x000fe400000010ff */
[----:B------:R-:W-:Y:S02]  /*bca0*/  F2FP.BF16.F32.PACK_AB R15, R19, R18 ;  /* 0x00000012130f723e */ /* 0x000fe400000010ff */
[----:B------:R-:W-:Y:S03]  /*bcb0*/  ISETP.NE.AND P0, PT, R84, RZ, PT ;  /* 0x000000ff5400720c */ /* 0x000fe60003f05270 */
[----:B------:R1:W-:Y:S01]  /*bcc0*/  @!P1 STS.128 [R98+0xb00], R12 ;  /* 0x000b000c62009388 */ /* 0x0003e20000000c00 */
[----:B------:R-:W-:Y:S01]  /*bcd0*/  @!PT LDS RZ, [RZ] ;  /* 0x00000000fffff984 */ /* 0x000fe20000000800 */
[----:B------:R-:W-:Y:S01]  /*bce0*/  @!PT LDS RZ, [RZ] ;  /* 0x00000000fffff984 */ /* 0x000fe20000000800 */
[----:B------:R-:W-:Y:S01]  /*bcf0*/  @!PT LDS RZ, [RZ] ;  /* 0x00000000fffff984 */ /* 0x000fe20000000800 */
[----:B------:R-:W-:Y:S01]  /*bd00*/  @!PT LDS RZ, [RZ] ;  /* 0x00000000fffff984 */ /* 0x000fe20000000800 */
[----:B------:R2:W-:Y:S07]  /*bd10*/  MEMBAR.ALL.CTA ;  /* 0x0000000000007992 */ /* 0x0005ee0000008000 */
[----:B--2---:R-:W2:Y:S02]  /*bd20*/  FENCE.VIEW.ASYNC.S ;  /* 0x00000000000073c6 */ /* 0x004ea40000000000 */
[----:B--2---:R-:W-:Y:S06]  /*bd30*/  BAR.SYNC.DEFER_BLOCKING 0x1, 0x80 ;  /* 0x0042000000007b1d */ /* 0x004fec0000010000 */
[----:B------:R-:W-:Y:S05]  /*bd40*/  @P0 BRA `(.L_x_174) ;  /* 0x00000000003c0947 */ /* 0x000fea0003800000 */
[----:B------:R-:W2:Y:S01]  /*bd50*/  LDCU.64 UR6, c[0x0][0x348] ;  /* 0x00006900ff0677ac */ /* 0x000ea20008000a00 */
        /* <DEDUP_REMOVED lines=9> */
[----:B--2---:R-:W-:Y:S04]  /*bdf0*/  UIADD3 UR4, UP0, UPT, UR6, 0xa80, URZ ;  /* 0x00000a8006047890 */ /* 0x004fe8000ff1e0ff */
[----:B------:R-:W-:Y:S09]  /*be00*/  UIADD3.X UR5, UPT, UPT, URZ, UR7, URZ, UP0, !UPT ;  /* 0x00000007ff057290 */ /* 0x000ff200087fe4ff */
[----:B------:R2:W-:Y:S01]  /*be10*/  UTMASTG.3D [UR8], [UR4] ;  /* 0x00000008040073b5 */ /* 0x0005e20008010000 */
[----:B------:R2:W-:Y:S02]  /*be20*/  UTMASTG.3D [UR12], [UR4] ;  /* 0x0000000c040073b5 */ /* 0x0005e40008010000 */
[----:B--2---:R0:W-:Y:S02]  /*be30*/  UTMACMDFLUSH ;  /* 0x00000000000079b7 */ /* 0x0041e40000000000 */
.L_x_174:
[----:B------:R-:W-:Y:S05]  /*be40*/  BSYNC.RECONVERGENT B0 ;  /* 0x0000000000007941 */ /* 0x000fea0003800200 */
.L_x_173:
[----:B------:R-:W-:Y:S01]  /*be50*/  UISETP.NE.AND UP0, UPT, UR47, URZ, UPT ;  /* 0x000000ff2f00728c */ /* 0x000fe2000bf05270 */
[----:B------:R-:W-:Y:S01]  /*be60*/  BSSY.RECONVERGENT B0, `(.L_x_175) ;  /* 0x0000009000007945 */ /* 0x000fe20003800200 */
[----:B------:R-:W-:Y:S04]  /*be70*/  UIADD3 UR4, UPT, UPT, UR46, 0x1, URZ ;  /* 0x000000012e047890 */ /* 0x000fe8000fffe0ff */
[----:B------:R-:W-:Y:S02]  /*be80*/  UISETP.EQ.XOR UP1, UPT, UR4, 0x3, UP0 ;  /* 0x000000030400788c */ /* 0x000fe40008722a70 */
[----:B------:R-:W-:Y:S02]  /*be90*/  UISETP.NE.AND UP0, UPT, UR4, 0x3, UPT ;  /* 0x000000030400788c */ /* 0x000fe4000bf05270 */
[----:B------:R-:W-:Y:S02]  /*bea0*/  USEL UR5, URZ, 0x1, !UP1 ;  /* 0x00000001ff057887 */ /* 0x000fe4000c800000 */
[----:B------:R-:W-:Y:S02]  /*beb0*/  USEL UR45, UR4, URZ, UP0 ;  /* 0x000000ff042d7287 */ /* 0x000fe40008000000 */
[----:B------:R-:W-:Y:S01]  /*bec0*/  ULOP3.LUT UR57, UR57, UR5, URZ, 0x3c, !UPT ;  /* 0x0000000539397292 */ /* 0x000fe2000f8e3cff */
[----:B------:R-:W-:Y:S11]  /*bed0*/  @P0 BRA `(.L_x_176) ;  /* 0x0000000000040947 */ /* 0x000ff60003800000 */
[----:B------:R-:W-:Y:S04]  /*bee0*/  DEPBAR.LE SB0, 0x1 ;  /* 0x000080400000791a */ /* 0x000fe80000000000 */
.L_x_176:
[----:B------:R-:W-:Y:S05]  /*bef0*/  BSYNC.RECONVERGENT B0 ;  /* 0x0000000000007941 */ /* 0x000fea0003800200 */
.L_x_175:
[----:B------:R-:W-:Y:S01]  /*bf00*/  BAR.SYNC.DEFER_BLOCKING 0x1, 0x80 ;  /* 0x0042000000007b1d */ /* 0x000fe20000010000 */
[----:B------:R-:W-:Y:S01]  /*bf10*/  UISETP.NE.AND UP0, UPT, UR56, -0x4, UPT ;  /* 0xfffffffc3800788c */ /* 0x000fe2000bf05270 */
[----:B------:R-:W-:Y:S08]  /*bf20*/  IADD3 R80, PT, PT, R80, 0x1, RZ ;  /* 0x0000000150507810 */ /* 0x000ff00007ffe0ff */
[----:B------:R-:W-:Y:S05]  /*bf30*/  BRA.U !UP0, `(.L_x_177) ;  /* 0x0000000108287547 */ /* 0x000fea000b800000 */
[----:B------:R-:W2:Y:S01]  /*bf40*/  S2R R0, SR_CgaCtaId ;  /* 0x0000000000007919 */ /* 0x000ea20000008800 */
[----:B------:R-:W-:Y:S01]  /*bf50*/  ISETP.NE.AND P0, PT, R97, RZ, PT ;  /* 0x000000ff6100720c */ /* 0x000fe20003f05270 */
[----:B------:R-:W-:Y:S01]  /*bf60*/  IMAD.U32 R2, RZ, RZ, UR52 ;  /* 0x00000034ff027e24 */ /* 0x000fe2000f8e00ff */
[----:B------:R-:W-:Y:S04]  /*bf70*/  UIADD3 UR4, UPT, UPT, UR52, 0x1, URZ ;  /* 0x0000000134047890 */ /* 0x000fe8000fffe0ff */
[----:B------:R-:W-:Y:S04]  /*bf80*/  UISETP.NE.AND UP0, UPT, UR4, 0x3, UPT ;  /* 0x000000030400788c */ /* 0x000fe8000bf05270 */
[----:B------:R-:W-:Y:S03]  /*bf90*/  USEL UR52, UR4, URZ, UP0 ;  /* 0x000000ff04347287 */ /* 0x000fe60008000000 */
[----:B------:R-:W-:Y:S05]  /*bfa0*/  @P0 LEA R2, R2, UR43, 0x3 ;  /* 0x0000002b02020c11 */ /* 0x000fea000f8e18ff */
[----:B------:R-:W-:Y:S05]  /*bfb0*/  @P0 VIADD R2, R2, 0x1f8 ;  /* 0x000001f802020836 */ /* 0x000fea0000000000 */
[----:B--2---:R-:W-:Y:S04]  /*bfc0*/  @P0 PRMT R0, R0, 0x654, R2 ;  /* 0x0000065400000816 */ /* 0x004fe80000000002 */
[----:B------:R2:W-:Y:S03]  /*bfd0*/  @P0 SYNCS.ARRIVE.TRANS64.RED.A1T0 RZ, [R0+URZ], RZ ;  /* 0x000000ff00ff09a7 */ /* 0x0005e600081004ff */
.L_x_177:
[----:B------:R-:W-:Y:S01]  /*bfe0*/  R2UR UR6, R95 ;  /* 0x000000005f0672ca */ /* 0x000fe200000e0000 */
[----:B------:R-:W-:Y:S01]  /*bff0*/  UIADD3 UR56, UPT, UPT, UR56, 0x4, URZ ;  /* 0x0000000438387890 */ /* 0x000fe2000fffe0ff */
[----:B------:R-:W-:Y:S02]  /*c000*/  R2UR UR5, R91 ;  /* 0x000000005b0572ca */ /* 0x000fe400000e0000 */
[----:B------:R-:W-:Y:S02]  /*c010*/  R2UR UR4, R92 ;  /* 0x000000005c0472ca */ /* 0x000fe400000e0000 */
[----:B------:R-:W-:Y:S02]  /*c020*/  R2UR UR44, R93 ;  /* 0x000000005d2c72ca */ /* 0x000fe400000e0000 */
[----:B------:R-:W-:Y:S02]  /*c030*/  ISETP.NE.AND P0, PT, R77, 0x2, PT ;  /* 0x000000024d00780c */ /* 0x000fe40003f05270 */
[----:B------:R-:W-:Y:S02]  /*c040*/  ISETP.NE.AND P1, PT, R80, 0x2, PT ;  /* 0x000000025000780c */ /* 0x000fe40003f25270 */
[----:B------:R-:W-:Y:S01]  /*c050*/  SEL R2, RZ, 0x1, P0 ;  /* 0x00000001ff027807 */ /* 0x000fe20000000000 */
[----:B------:R-:W-:Y:S01]  /*c060*/  UISETP.NE.AND UP0, UPT, UR6, URZ, UPT ;  /* 0x000000ff0600728c */ /* 0x000fe2000bf05270 */
[----:B--2---:R-:W-:Y:S01]  /*c070*/  SEL R0, RZ, 0x1, P1 ;  /* 0x00000001ff007807 */ /* 0x004fe20000800000 */
[----:B------:R-:W-:Y:S01]  /*c080*/  UIADD3 UR20, UPT, UPT, UR36, UR5, URZ ;  /* 0x0000000524147290 */ /* 0x000fe2000fffe0ff */
[----:B------:R-:W-:Y:S01]  /*c090*/  LOP3.LUT R78, R78, R2, RZ, 0x3c, !PT ;  /* 0x000000024e4e7212 */ /* 0x000fe200078e3cff */
[----:B------:R-:W-:Y:S01]  /*c0a0*/  UIADD3 UR27, UPT, UPT, UR37, UR4, URZ ;  /* 0x00000004251b7290 */ /* 0x000fe2000fffe0ff */
[----:B------:R-:W-:Y:S02]  /*c0b0*/  LOP3.LUT R79, R79, R0, RZ, 0x3c, !PT ;  /* 0x000000004f4f7212 */ /* 0x000fe400078e3cff */
[----:B------:R-:W-:Y:S02]  /*c0c0*/  SEL R77, R77, RZ, P0 ;  /* 0x000000ff4d4d7207 */ /* 0x000fe40000000000 */
[----:B------:R-:W-:Y:S01]  /*c0d0*/  SEL R80, R80, RZ, P1 ;  /* 0x000000ff50507207 */ /* 0x000fe20000800000 */
[----:B------:R-:W-:Y:S06]  /*c0e0*/  BRA.U UP0, `(.L_x_178) ;  /* 0xffffffb1001c7547 */ /* 0x000fec000b83ffff */
[----:B------:R-:W-:-:S13]  /*c0f0*/  R2UR UR4, R96 ;  /* 0x00000000600472ca */ /* 0x000fda00000e0000 */
[----:B------:R-:W-:-:S09]  /*c100*/  UISETP.NE.AND UP0, UPT, UR4, URZ, UPT ;  /* 0x000000ff0400728c */ /* 0x000fd2000bf05270 */
[----:B------:R-:W-:Y:S05]  /*c110*/  BRA.U !UP0, `(.L_x_179) ;  /* 0x0000000108487547 */ /* 0x000fea000b800000 */
[----:B------:R-:W2:Y:S02]  /*c120*/  LDCU.64 UR4, c[0x0][0xc90] ;  /* 0x00019200ff0477ac */ /* 0x000ea40008000a00 */
[----:B--2---:R-:W-:-:S04]  /*c130*/  UISETP.NE.U32.AND UP0, UPT, UR4, URZ, UPT ;  /* 0x000000ff0400728c */ /* 0x004fc8000bf05070 */
[----:B------:R-:W-:-:S09]  /*c140*/  UISETP.NE.AND.EX UP0, UPT, UR5, URZ, UPT, UP0 ;  /* 0x000000ff0500728c */ /* 0x000fd2000bf05300 */
[----:B------:R-:W-:Y:S05]  /*c150*/  BRA.U UP0, `(.L_x_180) ;  /* 0x00000001000c7547 */ /* 0x000fea000b800000 */
[----:B------:R-:W-:-:S13]  /*c160*/  FSETP.NEU.AND P0, PT, R45, RZ, PT ;  /* 0x000000ff2d00720b */ /* 0x000fda0003f0d000 */
[----:B------:R-:W-:Y:S05]  /*c170*/  @!P0 EXIT ;  /* 0x000000000000894d */ /* 0x000fea0003800000 */
[----:B------:R-:W-:Y:S05]  /*c180*/  BRA `(.L_x_179) ;  /* 0x00000000002c7947 */ /* 0x000fea0003800000 */
.L_x_180:
[----:B------:R-:W-:Y:S01]  /*c190*/  ISETP.NE.AND P0, PT, R76, RZ, PT ;  /* 0x000000ff4c00720c */ /* 0x000fe20003f05270 */
[----:B------:R-:W-:-:S12]  /*c1a0*/  BSSY.RECONVERGENT B0, `(.L_x_179) ;  /* 0x0000009000007945 */ /* 0x000fd80003800200 */
[----:B------:R-:W-:Y:S05]  /*c1b0*/  @P0 BRA `(.L_x_181) ;  /* 0x0000000000140947 */ /* 0x000fea0003800000 */
[----:B------:R-:W2:Y:S02]  /*c1c0*/  LDCU.64 UR4, c[0x0][0xc88] ;  /* 0x00019100ff0477ac */ /* 0x000ea40008000a00 */
[----:B--2---:R-:W-:-:S04]  /*c1d0*/  ISETP.NE.U32.AND P0, PT, RZ, UR4, PT ;  /* 0x00000004ff007c0c */ /* 0x004fc8000bf05070 */
[----:B------:R-:W-:-:S13]  /*c1e0*/  ISETP.NE.AND.EX P0, PT, RZ, UR5, PT, P0 ;  /* 0x00000005ff007c0c */ /* 0x000fda000bf05300 */
[----:B------:R-:W-:Y:S05]  /*c1f0*/  @!P0 EXIT ;  /* 0x000000000000894d */ /* 0x000fea0003800000 */
[----:B------:R-:W-:Y:S05]  /*c200*/  BRA `(.L_x_182) ;  /* 0x0000000000087947 */ /* 0x000fea0003800000 */
.L_x_181:
[----:B------:R-:W-:-:S13]  /*c210*/  FSETP.NEU.AND P0, PT, R45, RZ, PT ;  /* 0x000000ff2d00720b */ /* 0x000fda0003f0d000 */
[----:B------:R-:W-:Y:S05]  /*c220*/  @!P0 EXIT ;  /* 0x000000000000894d */ /* 0x000fea0003800000 */
.L_x_182:
[----:B------:R-:W-:Y:S05]  /*c230*/  BSYNC.RECONVERGENT B0 ;  /* 0x0000000000007941 */ /* 0x000fea0003800200 */
.L_x_179:
[----:B------:R-:W-:Y:S01]  /*c240*/  ULEA UR4, UR52, UR43, 0x3 ;  /* 0x0000002b34047291 */ /* 0x000fe2000f8e18ff */
[----:B------:R-:W-:-:S04]  /*c250*/  DEPBAR.LE SB0, 0x0 ;  /* 0x000080000000791a */ /* 0x000fc80000000000 */
[----:B------:R-:W-:-:S04]  /*c260*/  UIADD3 UR4, UPT, UPT, UR4, 0x1f8, URZ ;  /* 0x000001f804047890 */ /* 0x000fc8000fffe0ff */
[----:B------:R-:W-:-:S09]  /*c270*/  UPRMT UR4, UR54, 0x654, UR4 ;  /* 0x0000065436047896 */ /* 0x000fd20008000004 */
[----:B------:R-:W-:Y:S01]  /*c280*/  SYNCS.ARRIVE.TRANS64.RED.A1T0 RZ, [UR4], RZ ;  /* 0x000000ffffff79a7 */ /* 0x000fe20008100404 */
[----:B------:R-:W-:Y:S05]  /*c290*/  EXIT ;  /* 0x000000000000794d */ /* 0x000fea0003800000 */
.L_x_25:
[----:B--2---:R2:W3:Y:S02]  /*c2a0*/  SYNCS.PHASECHK.TRANS64.TRYWAIT P0, [R0+URZ+0x270], R2 ;  /* 0x00027002000075a7 */ /* 0x0044e400080011ff */
[----:B---3--:R-:W-:Y:S05]  /*c2b0*/  @!P0 NANOSLEEP.SYNCS 0x989680 ;  /* 0x009896800000895d */ /* 0x008fea0003900000 */
[----:B------:R-:W3:Y:S02]  /*c2c0*/  @!P0 SYNCS.PHASECHK.TRANS64 P0, [R0+URZ+0x270], R2 ;  /* 0x00027002000085a7 */ /* 0x000ee400080010ff */
[----:B---3--:R-:W-:Y:S05]  /*c2d0*/  @!P0 BRA `(.L_x_25) ;  /* 0xfffffffc00f08947 */ /* 0x008fea000383ffff */
[----:B------:R-:W-:Y:S05]  /*c2e0*/  BRA `(.L_x_183) ;  /* 0xffffff5800bc7947 */ /* 0x000fea000383ffff */
.L_x_28:
[----:B-1----:R-:W-:-:S07]  /*c2f0*/  MOV R0, UR41 ;  /* 0x0000002900007c02 */ /* 0x002fce0008000f00 */
.L_x_184:
[----:B-1----:R1:W2:Y:S02]  /*c300*/  SYNCS.PHASECHK.TRANS64.TRYWAIT P0, [R0+URZ+0xf0], R3 ;  /* 0x0000f003000075a7 */ /* 0x0022a400080011ff */
[----:B--2---:R-:W-:Y:S05]  /*c310*/  @!P0 NANOSLEEP.SYNCS 0x989680 ;  /* 0x009896800000895d */ /* 0x004fea0003900000 */
[----:B------:R-:W2:Y:S02]  /*c320*/  @!P0 SYNCS.PHASECHK.TRANS64 P0, [R0+URZ+0xf0], R3 ;  /* 0x0000f003000085a7 */ /* 0x000ea400080010ff */
[----:B--2---:R-:W-:Y:S05]  /*c330*/  @!P0 BRA `(.L_x_184) ;  /* 0xfffffffc00f08947 */ /* 0x004fea000383ffff */
[----:B------:R-:W-:Y:S05]  /*c340*/  BRA `(.L_x_27) ;  /* 0xffffff5c00107947 */ /* 0x000fea000383ffff */
.L_x_37:
[----:B-1----:R-:W-:-:S07]  /*c350*/  MOV R0, UR41 ;  /* 0x0000002900007c02 */ /* 0x002fce0008000f00 */
.L_x_185:
[----:B-1----:R1:W2:Y:S02]  /*c360*/  SYNCS.PHASECHK.TRANS64.TRYWAIT P0, [R0+URZ+0xf0], R3 ;  /* 0x0000f003000075a7 */ /* 0x0022a400080011ff */
[----:B--2---:R-:W-:Y:S05]  /*c370*/  @!P0 NANOSLEEP.SYNCS 0x989680 ;  /* 0x009896800000895d */ /* 0x004fea0003900000 */
[----:B------:R-:W2:Y:S02]  /*c380*/  @!P0 SYNCS.PHASECHK.TRANS64 P0, [R0+URZ+0xf0], R3 ;  /* 0x0000f003000085a7 */ /* 0x000ea400080010ff */
[----:B--2---:R-:W-:Y:S05]  /*c390*/  @!P0 BRA `(.L_x_185) ;  /* 0xfffffffc00f08947 */ /* 0x004fea000383ffff */
[----:B------:R-:W-:Y:S05]  /*c3a0*/  BRA `(.L_x_36) ;  /* 0xffffff6000247947 */ /* 0x000fea000383ffff */
.L_x_44:
[----:B-1----:R1:W4:Y:S02]  /*c3b0*/  SYNCS.PHASECHK.TRANS64.TRYWAIT P0, [R3+URZ+0x220], R0 ;  /* 0x00022000030075a7 */ /* 0x00232400080011ff */
[----:B----4-:R-:W-:Y:S05]  /*c3c0*/  @!P0 NANOSLEEP.SYNCS 0x989680 ;  /* 0x009896800000895d */ /* 0x010fea0003900000 */
[----:B------:R-:W4:Y:S02]  /*c3d0*/  @!P0 SYNCS.PHASECHK.TRANS64 P0, [R3+URZ+0x220], R0 ;  /* 0x00022000030085a7 */ /* 0x000f2400080010ff */
[----:B----4-:R-:W-:Y:S05]  /*c3e0*/  @!P0 BRA `(.L_x_44) ;  /* 0xfffffffc00f08947 */ /* 0x010fea000383ffff */
[----:B------:R-:W-:Y:S05]  /*c3f0*/  BRA `(.L_x_186) ;  /* 0xffffff6400207947 */ /* 0x000fea000383ffff */
.L_x_48:
[----:B------:R-:W-:-:S07]  /*c400*/  MOV R0, UR4 ;  /* 0x0000000400007c02 */ /* 0x000fce0008000f00 */
.L_x_187:
[----:B-1----:R1:W2:Y:S02]  /*c410*/  SYNCS.PHASECHK.TRANS64.TRYWAIT P0, [R0+URZ], R2 ;  /* 0x00000002000075a7 */ /* 0x0022a400080011ff */
[----:B--2---:R-:W-:Y:S05]  /*c420*/  @!P0 NANOSLEEP.SYNCS 0x989680 ;  /* 0x009896800000895d */ /* 0x004fea0003900000 */
[----:B------:R-:W2:Y:S02]  /*c430*/  @!P0 SYNCS.PHASECHK.TRANS64 P0, [R0+URZ], R2 ;  /* 0x00000002000085a7 */ /* 0x000ea400080010ff */
[----:B--2---:R-:W-:Y:S05]  /*c440*/  @!P0 BRA `(.L_x_187) ;  /* 0xfffffffc00f08947 */ /* 0x004fea000383ffff */
[----:B------:R-:W-:Y:S05]  /*c450*/  BRA `(.L_x_188) ;  /* 0xffffff6800cc7947 */ /* 0x000fea000383ffff */
.L_x_49:
[----:B------:R-:W-:-:S07]  /*c460*/  MOV R0, UR5 ;  /* 0x0000000500007c02 */ /* 0x000fce0008000f00 */
.L_x_189:
[----:B-1----:R1:W2:Y:S02]  /*c470*/  SYNCS.PHASECHK.TRANS64.TRYWAIT P0, [R0+URZ], R3 ;  /* 0x00000003000075a7 */ /* 0x0022a400080011ff */
[----:B--2---:R-:W-:Y:S05]  /*c480*/  @!P0 NANOSLEEP.SYNCS 0x989680 ;  /* 0x009896800000895d */ /* 0x004fea0003900000 */
[----:B------:R-:W2:Y:S02]  /*c490*/  @!P0 SYNCS.PHASECHK.TRANS64 P0, [R0+URZ], R3 ;  /* 0x00000003000085a7 */ /* 0x000ea400080010ff */
[----:B--2---:R-:W-:Y:S05]  /*c4a0*/  @!P0 BRA `(.L_x_189) ;  /* 0xfffffffc00f08947 */ /* 0x004fea000383ffff */
[----:B------:R-:W-:Y:S05]  /*c4b0*/  BRA `(.L_x_190) ;  /* 0xffffff6800d87947 */ /* 0x000fea000383ffff */
.L_x_50:
[----:B------:R-:W-:-:S07]  /*c4c0*/  MOV R0, UR5 ;  /* 0x0000000500007c02 */ /* 0x000fce0008000f00 */
.L_x_191:
[----:B-1----:R1:W2:Y:S02]  /*c4d0*/  SYNCS.PHASECHK.TRANS64.TRYWAIT P0, [R0+URZ], R3 ;  /* 0x00000003000075a7 */ /* 0x0022a400080011ff */
[----:B--2---:R-:W-:Y:S05]  /*c4e0*/  @!P0 NANOSLEEP.SYNCS 0x989680 ;  /* 0x009896800000895d */ /* 0x004fea0003900000 */
[----:B------:R-:W2:Y:S02]  /*c4f0*/  @!P0 SYNCS.PHASECHK.TRANS64 P0, [R0+URZ], R3 ;  /* 0x00000003000085a7 */ /* 0x000ea400080010ff */
[----:B--2---:R-:W-:Y:S05]  /*c500*/  @!P0 BRA `(.L_x_191) ;  /* 0xfffffffc00f08947 */ /* 0x004fea000383ffff */
[----:B------:R-:W-:Y:S05]  /*c510*/  BRA `(.L_x_192) ;  /* 0xffffff6800e47947 */ /* 0x000fea000383ffff */
.L_x_51:
[----:B------:R-:W-:-:S07]  /*c520*/  MOV R0, UR5 ;  /* 0x0000000500007c02 */ /* 0x000fce0008000f00 */
.L_x_193:
[----:B-1----:R1:W2:Y:S02]  /*c530*/  SYNCS.PHASECHK.TRANS64.TRYWAIT P0, [R0+URZ], R3 ;  /* 0x00000003000075a7 */ /* 0x0022a400080011ff */
[----:B--2---:R-:W-:Y:S05]  /*c540*/  @!P0 NANOSLEEP.SYNCS 0x989680 ;  /* 0x009896800000895d */ /* 0x004fea0003900000 */
[----:B------:R-:W2:Y:S02]  /*c550*/  @!P0 SYNCS.PHASECHK.TRANS64 P0, [R0+URZ], R3 ;  /* 0x00000003000085a7 */ /* 0x000ea400080010ff */
[----:B--2---:R-:W-:Y:S05]  /*c560*/  @!P0 BRA `(.L_x_193) ;  /* 0xfffffffc00f08947 */ /* 0x004fea000383ffff */
[----:B------:R-:W-:Y:S05]  /*c570*/  BRA `(.L_x_194) ;  /* 0xffffff6800f07947 */ /* 0x000fea000383ffff */
.L_x_52:
[----:B------:R-:W-:-:S07]  /*c580*/  MOV R0, UR5 ;  /* 0x0000000500007c02 */ /* 0x000fce0008000f00 */
.L_x_195:
[----:B-1----:R1:W2:Y:S02]  /*c590*/  SYNCS.PHASECHK.TRANS64.TRYWAIT P0, [R0+URZ], R3 ;  /* 0x00000003000075a7 */ /* 0x0022a400080011ff */
[----:B--2---:R-:W-:Y:S05]  /*c5a0*/  @!P0 NANOSLEEP.SYNCS 0x989680 ;  /* 0x009896800000895d */ /* 0x004fea0003900000 */
[----:B------:R-:W2:Y:S02]  /*c5b0*/  @!P0 SYNCS.PHASECHK.TRANS64 P0, [R0+URZ], R3 ;  /* 0x00000003000085a7 */ /* 0x000ea400080010ff */
[----:B--2---:R-:W-:Y:S05]  /*c5c0*/  @!P0 BRA `(.L_x_195) ;  /* 0xfffffffc00f08947 */ /* 0x004fea000383ffff */
[----:B------:R-:W-:Y:S05]  /*c5d0*/  BRA `(.L_x_196) ;  /* 0xffffff6800fc7947 */ /* 0x000fea000383ffff */
.L_x_53:
[----:B------:R-:W-:-:S07]  /*c5e0*/  MOV R0, UR5 ;  /* 0x0000000500007c02 */ /* 0x000fce0008000f00 */
.L_x_197:
[----:B-1----:R1:W2:Y:S02]  /*c5f0*/  SYNCS.PHASECHK.TRANS64.TRYWAIT P0, [R0+URZ], R3 ;  /* 0x00000003000075a7 */ /* 0x0022a400080011ff */
[----:B--2---:R-:W-:Y:S05]  /*c600*/  @!P0 NANOSLEEP.SYNCS 0x989680 ;  /* 0x009896800000895d */ /* 0x004fea0003900000 */
[----:B------:R-:W2:Y:S02]  /*c610*/  @!P0 SYNCS.PHASECHK.TRANS64 P0, [R0+URZ], R3 ;  /* 0x00000003000085a7 */ /* 0x000ea400080010ff */
[----:B--2---:R-:W-:Y:S05]  /*c620*/  @!P0 BRA `(.L_x_197) ;  /* 0xfffffffc00f08947 */ /* 0x004fea000383ffff */
[----:B------:R-:W-:Y:S05]  /*c630*/  BRA `(.L_x_198) ;  /* 0xffffff6c00087947 */ /* 0x000fea000383ffff */
.L_x_54:
[----:B------:R-:W-:-:S07]  /*c640*/  MOV R0, UR5 ;  /* 0x0000000500007c02 */ /* 0x000fce0008000f00 */
.L_x_199:
[----:B-1----:R1:W2:Y:S02]  /*c650*/  SYNCS.PHASECHK.TRANS64.TRYWAIT P0, [R0+URZ], R3 ;  /* 0x00000003000075a7 */ /* 0x0022a400080011ff */
[----:B--2---:R-:W-:Y:S05]  /*c660*/  @!P0 NANOSLEEP.SYNCS 0x989680 ;  /* 0x009896800000895d */ /* 0x004fea0003900000 */
[----:B------:R-:W2:Y:S02]  /*c670*/  @!P0 SYNCS.PHASECHK.TRANS64 P0, [R0+URZ], R3 ;  /* 0x00000003000085a7 */ /* 0x000ea400080010ff */
[----:B--2---:R-:W-:Y:S05]  /*c680*/  @!P0 BRA `(.L_x_199) ;  /* 0xfffffffc00f08947 */ /* 0x004fea000383ffff */
[----:B------:R-:W-:Y:S05]  /*c690*/  BRA `(.L_x_200) ;  /* 0xffffff6c00147947 */ /* 0x000fea000383ffff */
.L_x_55:
[----:B------:R-:W-:-:S07]  /*c6a0*/  MOV R0, UR5 ;  /* 0x0000000500007c02 */ /* 0x000fce0008000f00 */
.L_x_201:
[----:B-1----:R1:W2:Y:S02]  /*c6b0*/  SYNCS.PHASECHK.TRANS64.TRYWAIT P0, [R0+URZ], R3 ;  /* 0x00000003000075a7 */ /* 0x0022a400080011ff */
[----:B--2---:R-:W-:Y:S05]  /*c6c0*/  @!P0 NANOSLEEP.SYNCS 0x989680 ;  /* 0x009896800000895d */ /* 0x004fea0003900000 */
[----:B------:R-:W2:Y:S02]  /*c6d0*/  @!P0 SYNCS.PHASECHK.TRANS64 P0, [R0+URZ], R3 ;  /* 0x00000003000085a7 */ /* 0x000ea400080010ff */
[----:B--2---:R-:W-:Y:S05]  /*c6e0*/  @!P0 BRA `(.L_x_201) ;  /* 0xfffffffc00f08947 */ /* 0x004fea000383ffff */
[----:B------:R-:W-:Y:S05]  /*c6f0*/  BRA `(.L_x_202) ;  /* 0xffffff6c00207947 */ /* 0x000fea000383ffff */
.L_x_56:
[----:B------:R-:W-:-:S07]  /*c700*/  MOV R0, UR5 ;  /* 0x0000000500007c02 */ /* 0x000fce0008000f00 */
.L_x_203:
[----:B-1----:R1:W2:Y:S02]  /*c710*/  SYNCS.PHASECHK.TRANS64.TRYWAIT P0, [R0+URZ], R3 ;  /* 0x00000003000075a7 */ /* 0x0022a400080011ff */
[----:B--2---:R-:W-:Y:S05]  /*c720*/  @!P0 NANOSLEEP.SYNCS 0x989680 ;  /* 0x009896800000895d */ /* 0x004fea0003900000 */
[----:B------:R-:W2:Y:S02]  /*c730*/  @!P0 SYNCS.PHASECHK.TRANS64 P0, [R0+URZ], R3 ;  /* 0x00000003000085a7 */ /* 0x000ea400080010ff */
[----:B--2---:R-:W-:Y:S05]  /*c740*/  @!P0 BRA `(.L_x_203) ;  /* 0xfffffffc00f08947 */ /* 0x004fea000383ffff */
[----:B------:R-:W-:Y:S05]  /*c750*/  BRA `(.L_x_204) ;  /* 0xffffff6c002c7947 */ /* 0x000fea000383ffff */
.L_x_57:
[----:B------:R-:W-:-:S07]  /*c760*/  MOV R0, UR5 ;  /* 0x0000000500007c02 */ /* 0x000fce0008000f00 */
.L_x_205:
[----:B-1----:R1:W2:Y:S02]  /*c770*/  SYNCS.PHASECHK.TRANS64.TRYWAIT P0, [R0+URZ], R3 ;  /* 0x00000003000075a7 */ /* 0x0022a400080011ff */
[----:B--2---:R-:W-:Y:S05]  /*c780*/  @!P0 NANOSLEEP.SYNCS 0x989680 ;  /* 0x009896800000895d */ /* 0x004fea0003900000 */
[----:B------:R-:W2:Y:S02]  /*c790*/  @!P0 SYNCS.PHASECHK.TRANS64 P0, [R0+URZ], R3 ;  /* 0x00000003000085a7 */ /* 0x000ea400080010ff */
[----:B--2---:R-:W-:Y:S05]  /*c7a0*/  @!P0 BRA `(.L_x_205) ;  /* 0xfffffffc00f08947 */ /* 0x004fea000383ffff */
[----:B------:R-:W-:Y:S05]  /*c7b0*/  BRA `(.L_x_206) ;  /* 0xffffff6c00387947 */ /* 0x000fea000383ffff */
.L_x_58:
[----:B------:R-:W-:-:S07]  /*c7c0*/  MOV R0, UR5 ;  /* 0x0000000500007c02 */ /* 0x000fce0008000f00 */
.L_x_207:
[----:B-1----:R1:W2:Y:S02]  /*c7d0*/  SYNCS.PHASECHK.TRANS64.TRYWAIT P0, [R0+URZ], R3 ;  /* 0x00000003000075a7 */ /* 0x0022a400080011ff */
[----:B--2---:R-:W-:Y:S05]  /*c7e0*/  @!P0 NANOSLEEP.SYNCS 0x989680 ;  /* 0x009896800000895d */ /* 0x004fea0003900000 */
[----:B------:R-:W2:Y:S02]  /*c7f0*/  @!P0 SYNCS.PHASECHK.TRANS64 P0, [R0+URZ], R3 ;  /* 0x00000003000085a7 */ /* 0x000ea400080010ff */
[----:B--2---:R-:W-:Y:S05]  /*c800*/  @!P0 BRA `(.L_x_207) ;  /* 0xfffffffc00f08947 */ /* 0x004fea000383ffff */
[----:B------:R-:W-:Y:S05]  /*c810*/  BRA `(.L_x_208) ;  /* 0xffffff6c00447947 */ /* 0x000fea000383ffff */
.L_x_59:
[----:B------:R-:W-:-:S07]  /*c820*/  MOV R0, UR5 ;  /* 0x0000000500007c02 */ /* 0x000fce0008000f00 */
.L_x_209:
[----:B-1----:R1:W2:Y:S02]  /*c830*/  SYNCS.PHASECHK.TRANS64.TRYWAIT P0, [R0+URZ], R3 ;  /* 0x00000003000075a7 */ /* 0x0022a400080011ff */
[----:B--2---:R-:W-:Y:S05]  /*c840*/  @!P0 NANOSLEEP.SYNCS 0x989680 ;  /* 0x009896800000895d */ /* 0x004fea0003900000 */
[----:B------:R-:W2:Y:S02]  /*c850*/  @!P0 SYNCS.PHASECHK.TRANS64 P0, [R0+URZ], R3 ;  /* 0x00000003000085a7 */ /* 0x000ea400080010ff */
[----:B--2---:R-:W-:Y:S05]  /*c860*/  @!P0 BRA `(.L_x_209) ;  /* 0xfffffffc00f08947 */ /* 0x004fea000383ffff */
[----:B------:R-:W-:Y:S05]  /*c870*/  BRA `(.L_x_210) ;  /* 0xffffff6c00507947 */ /* 0x000fea000383ffff */
.L_x_60:
[----:B------:R-:W-:-:S07]  /*c880*/  MOV R0, UR5 ;  /* 0x0000000500007c02 */ /* 0x000fce0008000f00 */
.L_x_211:
[----:B-1----:R1:W2:Y:S02]  /*c890*/  SYNCS.PHASECHK.TRANS64.TRYWAIT P0, [R0+URZ], R3 ;  /* 0x00000003000075a7 */ /* 0x0022a400080011ff */
[----:B--2---:R-:W-:Y:S05]  /*c8a0*/  @!P0 NANOSLEEP.SYNCS 0x989680 ;  /* 0x009896800000895d */ /* 0x004fea0003900000 */
[----:B------:R-:W2:Y:S02]  /*c8b0*/  @!P0 SYNCS.PHASECHK.TRANS64 P0, [R0+URZ], R3 ;  /* 0x00000003000085a7 */ /* 0x000ea400080010ff */
[----:B--2---:R-:W-:Y:S05]  /*c8c0*/  @!P0 BRA `(.L_x_211) ;  /* 0xfffffffc00f08947 */ /* 0x004fea000383ffff */
[----:B------:R-:W-:Y:S05]  /*c8d0*/  BRA `(.L_x_212) ;  /* 0xffffff6c005c7947 */ /* 0x000fea000383ffff */
.L_x_61:
[----:B------:R-:W-:-:S07]  /*c8e0*/  MOV R0, UR5 ;  /* 0x0000000500007c02 */ /* 0x000fce0008000f00 */
.L_x_213:
[----:B-1----:R1:W2:Y:S02]  /*c8f0*/  SYNCS.PHASECHK.TRANS64.TRYWAIT P0, [R0+URZ], R3 ;  /* 0x00000003000075a7 */ /* 0x0022a400080011ff */
[----:B--2---:R-:W-:Y:S05]  /*c900*/  @!P0 NANOSLEEP.SYNCS 0x989680 ;  /* 0x009896800000895d */ /* 0x004fea0003900000 */
[----:B------:R-:W2:Y:S02]  /*c910*/  @!P0 SYNCS.PHASECHK.TRANS64 P0, [R0+URZ], R3 ;  /* 0x00000003000085a7 */ /* 0x000ea400080010ff */
[----:B--2---:R-:W-:Y:S05]  /*c920*/  @!P0 BRA `(.L_x_213) ;  /* 0xfffffffc00f08947 */ /* 0x004fea000383ffff */
[----:B------:R-:W-:Y:S05]  /*c930*/  BRA `(.L_x_214) ;  /* 0xffffff6c00687947 */ /* 0x000fea000383ffff */
.L_x_62:
[----:B------:R-:W-:-:S07]  /*c940*/  MOV R0, UR5 ;  /* 0x0000000500007c02 */ /* 0x000fce0008000f00 */
.L_x_215:
[----:B-1----:R1:W2:Y:S02]  /*c950*/  SYNCS.PHASECHK.TRANS64.TRYWAIT P0, [R0+URZ], R3 ;  /* 0x00000003000075a7 */ /* 0x0022a400080011ff */
[----:B--2---:R-:W-:Y:S05]  /*c960*/  @!P0 NANOSLEEP.SYNCS 0x989680 ;  /* 0x009896800000895d */ /* 0x004fea0003900000 */
[----:B------:R-:W2:Y:S02]  /*c970*/  @!P0 SYNCS.PHASECHK.TRANS64 P0, [R0+URZ], R3 ;  /* 0x00000003000085a7 */ /* 0x000ea400080010ff */
[----:B--2---:R-:W-:Y:S05]  /*c980*/  @!P0 BRA `(.L_x_215) ;  /* 0xfffffffc00f08947 */ /* 0x004fea000383ffff */
[----:B------:R-:W-:Y:S05]  /*c990*/  BRA `(.L_x_216) ;  /* 0xffffff6c00747947 */ /* 0x000fea000383ffff */
.L_x_63:
[----:B------:R-:W-:-:S07]  /*c9a0*/  MOV R0, UR5 ;  /* 0x0000000500007c02 */ /* 0x000fce0008000f00 */
.L_x_217:
[----:B-1----:R1:W2:Y:S02]  /*c9b0*/  SYNCS.PHASECHK.TRANS64.TRYWAIT P0, [R0+URZ], R3 ;  /* 0x00000003000075a7 */ /* 0x0022a400080011ff */
[----:B--2---:R-:W-:Y:S05]  /*c9c0*/  @!P0 NANOSLEEP.SYNCS 0x989680 ;  /* 0x009896800000895d */ /* 0x004fea0003900000 */
[----:B------:R-:W2:Y:S02]  /*c9d0*/  @!P0 SYNCS.PHASECHK.TRANS64 P0, [R0+URZ], R3 ;  /* 0x00000003000085a7 */ /* 0x000ea400080010ff */
[----:B--2---:R-:W-:Y:S05]  /*c9e0*/  @!P0 BRA `(.L_x_217) ;  /* 0xfffffffc00f08947 */ /* 0x004fea000383ffff */
[----:B------:R-:W-:Y:S05]  /*c9f0*/  BRA `(.L_x_218) ;  /* 0xffffff6c00807947 */ /* 0x000fea000383ffff */
.L_x_64:
[----:B------:R-:W-:-:S07]  /*ca00*/  MOV R0, UR5 ;  /* 0x0000000500007c02 */ /* 0x000fce0008000f00 */
.L_x_219:
[----:B-1----:R1:W2:Y:S02]  /*ca10*/  SYNCS.PHASECHK.TRANS64.TRYWAIT P0, [R0+URZ], R3 ;  /* 0x00000003000075a7 */ /* 0x0022a400080011ff */
[----:B--2---:R-:W-:Y:S05]  /*ca20*/  @!P0 NANOSLEEP.SYNCS 0x989680 ;  /* 0x009896800000895d */ /* 0x004fea0003900000 */
[----:B------:R-:W2:Y:S02]  /*ca30*/  @!P0 SYNCS.PHASECHK.TRANS64 P0, [R0+URZ], R3 ;  /* 0x00000003000085a7 */ /* 0x000ea400080010ff */
[----:B--2---:R-:W-:Y:S05]  /*ca40*/  @!P0 BRA `(.L_x_219) ;  /* 0xfffffffc00f08947 */ /* 0x004fea000383ffff */
[----:B------:R-:W-:Y:S05]  /*ca50*/  BRA `(.L_x_220) ;  /* 0xffffff6c008c7947 */ /* 0x000fea000383ffff */
.L_x_65:
[----:B------:R-:W-:-:S07]  /*ca60*/  MOV R0, UR5 ;  /* 0x0000000500007c02 */ /* 0x000fce0008000f00 */
.L_x_221:
[----:B-1----:R1:W2:Y:S02]  /*ca70*/  SYNCS.PHASECHK.TRANS64.TRYWAIT P0, [R0+URZ], R3 ;  /* 0x00000003000075a7 */ /* 0x0022a400080011ff */
[----:B--2---:R-:W-:Y:S05]  /*ca80*/  @!P0 NANOSLEEP.SYNCS 0x989680 ;  /* 0x009896800000895d */ /* 0x004fea0003900000 */
[----:B------:R-:W2:Y:S02]  /*ca90*/  @!P0 SYNCS.PHASECHK.TRANS64 P0, [R0+URZ], R3 ;  /* 0x00000003000085a7 */ /* 0x000ea400080010ff */
[----:B--2---:R-:W-:Y:S05]  /*caa0*/  @!P0 BRA `(.L_x_221) ;  /* 0xfffffffc00f08947 */ /* 0x004fea000383ffff */
[----:B------:R-:W-:Y:S05]  /*cab0*/  BRA `(.L_x_222) ;  /* 0xffffff6c00987947 */ /* 0x000fea000383ffff */
.L_x_66:
[----:B------:R-:W-:-:S07]  /*cac0*/  MOV R0, UR5 ;  /* 0x0000000500007c02 */ /* 0x000fce0008000f00 */
.L_x_223:
[----:B-1----:R1:W2:Y:S02]  /*cad0*/  SYNCS.PHASECHK.TRANS64.TRYWAIT P0, [R0+URZ], R3 ;  /* 0x00000003000075a7 */ /* 0x0022a400080011ff */
[----:B--2---:R-:W-:Y:S05]  /*cae0*/  @!P0 NANOSLEEP.SYNCS 0x989680 ;  /* 0x009896800000895d */ /* 0x004fea0003900000 */
[----:B------:R-:W2:Y:S02]  /*caf0*/  @!P0 SYNCS.PHASECHK.TRANS64 P0, [R0+URZ], R3 ;  /* 0x00000003000085a7 */ /* 0x000ea400080010ff */
[----:B--2---:R-:W-:Y:S05]  /*cb00*/  @!P0 BRA `(.L_x_223) ;  /* 0xfffffffc00f08947 */ /* 0x004fea000383ffff */
[----:B------:R-:W-:Y:S05]  /*cb10*/  BRA `(.L_x_224) ;  /* 0xffffff6c00a47947 */ /* 0x000fea000383ffff */
.L_x_67:
[----:B------:R-:W-:-:S07]  /*cb20*/  MOV R0, UR5 ;  /* 0x0000000500007c02 */ /* 0x000fce0008000f00 */
.L_x_225:
[----:B-1----:R1:W2:Y:S02]  /*cb30*/  SYNCS.PHASECHK.TRANS64.TRYWAIT P0, [R0+URZ], R3 ;  /* 0x00000003000075a7 */ /* 0x0022a400080011ff */
[----:B--2---:R-:W-:Y:S05]  /*cb40*/  @!P0 NANOSLEEP.SYNCS 0x989680 ;  /* 0x009896800000895d */ /* 0x004fea0003900000 */
[----:B------:R-:W2:Y:S02]  /*cb50*/  @!P0 SYNCS.PHASECHK.TRANS64 P0, [R0+URZ], R3 ;  /* 0x00000003000085a7 */ /* 0x000ea400080010ff */
[----:B--2---:R-:W-:Y:S05]  /*cb60*/  @!P0 BRA `(.L_x_225) ;  /* 0xfffffffc00f08947 */ /* 0x004fea000383ffff */
[----:B------:R-:W-:Y:S05]  /*cb70*/  BRA `(.L_x_226) ;  /* 0xffffff6c00b07947 */ /* 0x000fea000383ffff */
.L_x_68:
[----:B------:R-:W-:-:S07]  /*cb80*/  MOV R0, UR5 ;  /* 0x0000000500007c02 */ /* 0x000fce0008000f00 */
.L_x_227:
[----:B-1----:R1:W2:Y:S02]  /*cb90*/  SYNCS.PHASECHK.TRANS64.TRYWAIT P0, [R0+URZ], R3 ;  /* 0x00000003000075a7 */ /* 0x0022a400080011ff */
[----:B--2---:R-:W-:Y:S05]  /*cba0*/  @!P0 NANOSLEEP.SYNCS 0x989680 ;  /* 0x009896800000895d */ /* 0x004fea0003900000 */
[----:B------:R-:W2:Y:S02]  /*cbb0*/  @!P0 SYNCS.PHASECHK.TRANS64 P0, [R0+URZ], R3 ;  /* 0x00000003000085a7 */ /* 0x000ea400080010ff */
[----:B--2---:R-:W-:Y:S05]  /*cbc0*/  @!P0 BRA `(.L_x_227) ;  /* 0xfffffffc00f08947 */ /* 0x004fea000383ffff */
[----:B------:R-:W-:Y:S05]  /*cbd0*/  BRA `(.L_x_228) ;  /* 0xffffff6c00bc7947 */ /* 0x000fea000383ffff */
.L_x_69:
[----:B------:R-:W-:-:S07]  /*cbe0*/  MOV R0, UR5 ;  /* 0x0000000500007c02 */ /* 0x000fce0008000f00 */
.L_x_229:
[----:B-1----:R1:W2:Y:S02]  /*cbf0*/  SYNCS.PHASECHK.TRANS64.TRYWAIT P0, [R0+URZ], R3 ;  /* 0x00000003000075a7 */ /* 0x0022a400080011ff */
[----:B--2---:R-:W-:Y:S05]  /*cc00*/  @!P0 NANOSLEEP.SYNCS 0x989680 ;  /* 0x009896800000895d */ /* 0x004fea0003900000 */
[----:B------:R-:W2:Y:S02]  /*cc10*/  @!P0 SYNCS.PHASECHK.TRANS64 P0, [R0+URZ], R3 ;  /* 0x00000003000085a7 */ /* 0x000ea400080010ff */
[----:B--2---:R-:W-:Y:S05]  /*cc20*/  @!P0 BRA `(.L_x_229) ;  /* 0xfffffffc00f08947 */ /* 0x004fea000383ffff */
[----:B------:R-:W-:Y:S05]  /*cc30*/  BRA `(.L_x_230) ;  /* 0xffffff6c00c87947 */ /* 0x000fea000383ffff */
.L_x_70:
[----:B------:R-:W-:-:S07]  /*cc40*/  MOV R0, UR5 ;  /* 0x0000000500007c02 */ /* 0x000fce0008000f00 */
.L_x_231:
[----:B-1----:R1:W2:Y:S02]  /*cc50*/  SYNCS.PHASECHK.TRANS64.TRYWAIT P0, [R0+URZ], R3 ;  /* 0x00000003000075a7 */ /* 0x0022a400080011ff */
[----:B--2---:R-:W-:Y:S05]  /*cc60*/  @!P0 NANOSLEEP.SYNCS 0x989680 ;  /* 0x009896800000895d */ /* 0x004fea0003900000 */
[----:B------:R-:W2:Y:S02]  /*cc70*/  @!P0 SYNCS.PHASECHK.TRANS64 P0, [R0+URZ], R3 ;  /* 0x00000003000085a7 */ /* 0x000ea400080010ff */
[----:B--2---:R-:W-:Y:S05]  /*cc80*/  @!P0 BRA `(.L_x_231) ;  /* 0xfffffffc00f08947 */ /* 0x004fea000383ffff */
[----:B------:R-:W-:Y:S05]  /*cc90*/  BRA `(.L_x_232) ;  /* 0xffffff6c00d47947 */ /* 0x000fea000383ffff */
.L_x_71:
[----:B------:R-:W-:-:S07]  /*cca0*/  MOV R0, UR5 ;  /* 0x0000000500007c02 */ /* 0x000fce0008000f00 */
.L_x_233:
[----:B-1----:R1:W2:Y:S02]  /*ccb0*/  SYNCS.PHASECHK.TRANS64.TRYWAIT P0, [R0+URZ], R3 ;  /* 0x00000003000075a7 */ /* 0x0022a400080011ff */
[----:B--2---:R-:W-:Y:S05]  /*ccc0*/  @!P0 NANOSLEEP.SYNCS 0x989680 ;  /* 0x009896800000895d */ /* 0x004fea0003900000 */
[----:B------:R-:W2:Y:S02]  /*ccd0*/  @!P0 SYNCS.PHASECHK.TRANS64 P0, [R0+URZ], R3 ;  /* 0x00000003000085a7 */ /* 0x000ea400080010ff */
[----:B--2---:R-:W-:Y:S05]  /*cce0*/  @!P0 BRA `(.L_x_233) ;  /* 0xfffffffc00f08947 */ /* 0x004fea000383ffff */
[----:B------:R-:W-:Y:S05]  /*ccf0*/  BRA `(.L_x_234) ;  /* 0xffffff6c00e07947 */ /* 0x000fea000383ffff */
.L_x_72:
[----:B------:R-:W-:-:S07]  /*cd00*/  MOV R0, UR5 ;  /* 0x0000000500007c02 */ /* 0x000fce0008000f00 */
.L_x_235:
[----:B-1----:R1:W2:Y:S02]  /*cd10*/  SYNCS.PHASECHK.TRANS64.TRYWAIT P0, [R0+URZ], R3 ;  /* 0x00000003000075a7 */ /* 0x0022a400080011ff */
[----:B--2---:R-:W-:Y:S05]  /*cd20*/  @!P0 NANOSLEEP.SYNCS 0x989680 ;  /* 0x009896800000895d */ /* 0x004fea0003900000 */
[----:B------:R-:W2:Y:S02]  /*cd30*/  @!P0 SYNCS.PHASECHK.TRANS64 P0, [R0+URZ], R3 ;  /* 0x00000003000085a7 */ /* 0x000ea400080010ff */
[----:B--2---:R-:W-:Y:S05]  /*cd40*/  @!P0 BRA `(.L_x_235) ;  /* 0xfffffffc00f08947 */ /* 0x004fea000383ffff */
[----:B------:R-:W-:Y:S05]  /*cd50*/  BRA `(.L_x_236) ;  /* 0xffffff6c00ec7947 */ /* 0x000fea000383ffff */
.L_x_73:
[----:B------:R-:W-:-:S07]  /*cd60*/  MOV R0, UR5 ;  /* 0x0000000500007c02 */ /* 0x000fce0008000f00 */
.L_x_237:
[----:B-1----:R1:W2:Y:S02]  /*cd70*/  SYNCS.PHASECHK.TRANS64.TRYWAIT P0, [R0+URZ], R3 ;  /* 0x00000003000075a7 */ /* 0x0022a400080011ff */
[----:B--2---:R-:W-:Y:S05]  /*cd80*/  @!P0 NANOSLEEP.SYNCS 0x989680 ;  /* 0x009896800000895d */ /* 0x004fea0003900000 */
[----:B------:R-:W2:Y:S02]  /*cd90*/  @!P0 SYNCS.PHASECHK.TRANS64 P0, [R0+URZ], R3 ;  /* 0x00000003000085a7 */ /* 0x000ea400080010ff */
[----:B--2---:R-:W-:Y:S05]  /*cda0*/  @!P0 BRA `(.L_x_237) ;  /* 0xfffffffc00f08947 */ /* 0x004fea000383ffff */
[----:B------:R-:W-:Y:S05]  /*cdb0*/  BRA `(.L_x_238) ;  /* 0xffffff6c00f87947 */ /* 0x000fea000383ffff */
.L_x_74:
[----:B------:R-:W-:-:S07]  /*cdc0*/  MOV R0, UR5 ;  /* 0x0000000500007c02 */ /* 0x000fce0008000f00 */
.L_x_239:
[----:B-1----:R1:W2:Y:S02]  /*cdd0*/  SYNCS.PHASECHK.TRANS64.TRYWAIT P0, [R0+URZ], R3 ;  /* 0x00000003000075a7 */ /* 0x0022a400080011ff */
[----:B--2---:R-:W-:Y:S05]  /*cde0*/  @!P0 NANOSLEEP.SYNCS 0x989680 ;  /* 0x009896800000895d */ /* 0x004fea0003900000 */
[----:B------:R-:W2:Y:S02]  /*cdf0*/  @!P0 SYNCS.PHASECHK.TRANS64 P0, [R0+URZ], R3 ;  /* 0x00000003000085a7 */ /* 0x000ea400080010ff */
[----:B--2---:R-:W-:Y:S05]  /*ce00*/  @!P0 BRA `(.L_x_239) ;  /* 0xfffffffc00f08947 */ /* 0x004fea000383ffff */
[----:B------:R-:W-:Y:S05]  /*ce10*/  BRA `(.L_x_240) ;  /* 0xffffff7000047947 */ /* 0x000fea000383ffff */
.L_x_75:
[----:B------:R-:W-:-:S07]  /*ce20*/  MOV R0, UR5 ;  /* 0x0000000500007c02 */ /* 0x000fce0008000f00 */
.L_x_241:
[----:B-1----:R1:W2:Y:S02]  /*ce30*/  SYNCS.PHASECHK.TRANS64.TRYWAIT P0, [R0+URZ], R3 ;  /* 0x00000003000075a7 */ /* 0x0022a400080011ff */
[----:B--2---:R-:W-:Y:S05]  /*ce40*/  @!P0 NANOSLEEP.SYNCS 0x989680 ;  /* 0x009896800000895d */ /* 0x004fea0003900000 */
[----:B------:R-:W2:Y:S02]  /*ce50*/  @!P0 SYNCS.PHASECHK.TRANS64 P0, [R0+URZ], R3 ;  /* 0x00000003000085a7 */ /* 0x000ea400080010ff */
[----:B--2---:R-:W-:Y:S05]  /*ce60*/  @!P0 BRA `(.L_x_241) ;  /* 0xfffffffc00f08947 */ /* 0x004fea000383ffff */
[----:B------:R-:W-:Y:S05]  /*ce70*/  BRA `(.L_x_242) ;  /* 0xffffff7000107947 */ /* 0x000fea000383ffff */
.L_x_76:
[----:B------:R-:W-:-:S07]  /*ce80*/  MOV R0, UR5 ;  /* 0x0000000500007c02 */ /* 0x000fce0008000f00 */
.L_x_243:
[----:B-1----:R1:W2:Y:S02]  /*ce90*/  SYNCS.PHASECHK.TRANS64.TRYWAIT P0, [R0+URZ], R3 ;  /* 0x00000003000075a7 */ /* 0x0022a400080011ff */
[----:B--2---:R-:W-:Y:S05]  /*cea0*/  @!P0 NANOSLEEP.SYNCS 0x989680 ;  /* 0x009896800000895d */ /* 0x004fea0003900000 */
[----:B------:R-:W2:Y:S02]  /*ceb0*/  @!P0 SYNCS.PHASECHK.TRANS64 P0, [R0+URZ], R3 ;  /* 0x00000003000085a7 */ /* 0x000ea400080010ff */
[----:B--2---:R-:W-:Y:S05]  /*cec0*/  @!P0 BRA `(.L_x_243) ;  /* 0xfffffffc00f08947 */ /* 0x004fea000383ffff */
[----:B------:R-:W-:Y:S05]  /*ced0*/  BRA `(.L_x_244) ;  /* 0xffffff70001c7947 */ /* 0x000fea000383ffff */
.L_x_79:
[----:B--2---:R2:W3:Y:S02]  /*cee0*/  SYNCS.PHASECHK.TRANS64.TRYWAIT P0, [R2+URZ+0x260], R4 ;  /* 0x00026004020075a7 */ /* 0x0044e400080011ff */
[----:B---3--:R-:W-:Y:S05]  /*cef0*/  @!P0 NANOSLEEP.SYNCS 0x989680 ;  /* 0x009896800000895d */ /* 0x008fea0003900000 */
[----:B------:R-:W3:Y:S02]  /*cf00*/  @!P0 SYNCS.PHASECHK.TRANS64 P0, [R2+URZ+0x260], R4 ;  /* 0x00026004020085a7 */ /* 0x000ee400080010ff */
[----:B---3--:R-:W-:Y:S05]  /*cf10*/  @!P0 BRA `(.L_x_79) ;  /* 0xfffffffc00f08947 */ /* 0x008fea000383ffff */
[----:B------:R-:W-:Y:S05]  /*cf20*/  BRA `(.L_x_245) ;  /* 0xffffff7000787947 */ /* 0x000fea000383ffff */
.L_x_80:
[----:B------:R-:W-:-:S07]  /*cf30*/  MOV R2, UR4 ;  /* 0x0000000400027c02 */ /* 0x000fce0008000f00 */
.L_x_246:
[----:B--2---:R2:W3:Y:S02]  /*cf40*/  SYNCS.PHASECHK.TRANS64.TRYWAIT P0, [R2+URZ+0x230], R5 ;  /* 0x00023005020075a7 */ /* 0x0044e400080011ff */
[----:B---3--:R-:W-:Y:S05]  /*cf50*/  @!P0 NANOSLEEP.SYNCS 0x989680 ;  /* 0x009896800000895d */ /* 0x008fea0003900000 */
[----:B------:R-:W3:Y:S02]  /*cf60*/  @!P0 SYNCS.PHASECHK.TRANS64 P0, [R2+URZ+0x230], R5 ;  /* 0x00023005020085a7 */ /* 0x000ee400080010ff */
[----:B---3--:R-:W-:Y:S05]  /*cf70*/  @!P0 BRA `(.L_x_246) ;  /* 0xfffffffc00f08947 */ /* 0x008fea000383ffff */
[----:B------:R-:W-:Y:S05]  /*cf80*/  BRA `(.L_x_247) ;  /* 0xffffff7000887947 */ /* 0x000fea000383ffff */
.L_x_81:
[----:B--2---:R2:W3:Y:S02]  /*cf90*/  SYNCS.PHASECHK.TRANS64.TRYWAIT P1, [R2+URZ+0x220], R4 ;  /* 0x00022004020075a7 */ /* 0x0044e400080211ff */
[----:B---3--:R-:W-:Y:S05]  /*cfa0*/  @!P1 NANOSLEEP.SYNCS 0x989680 ;  /* 0x009896800000995d */ /* 0x008fea0003900000 */
[----:B------:R-:W3:Y:S02]  /*cfb0*/  @!P1 SYNCS.PHASECHK.TRANS64 P1, [R2+URZ+0x220], R4 ;  /* 0x00022004020095a7 */ /* 0x000ee400080210ff */
[----:B---3--:R-:W-:Y:S05]  /*cfc0*/  @!P1 BRA `(.L_x_81) ;  /* 0xfffffffc00f09947 */ /* 0x008fea000383ffff */
[----:B------:R-:W-:Y:S05]  /*cfd0*/  BRA `(.L_x_248) ;  /* 0xffffff7000b87947 */ /* 0x000fea000383ffff */
.L_x_84:
[----:B------:R-:W-:-:S07]  /*cfe0*/  MOV R0, UR4 ;  /* 0x0000000400007c02 */ /* 0x000fce0008000f00 */
.L_x_249:
[----:B--2---:R2:W3:Y:S02]  /*cff0*/  SYNCS.PHASECHK.TRANS64.TRYWAIT P0, [R0+URZ+0x230], R2 ;  /* 0x00023002000075a7 */ /* 0x0044e400080011ff */
[----:B---3--:R-:W-:Y:S05]  /*d000*/  @!P0 NANOSLEEP.SYNCS 0x989680 ;  /* 0x009896800000895d */ /* 0x008fea0003900000 */
[----:B------:R-:W3:Y:S02]  /*d010*/  @!P0 SYNCS.PHASECHK.TRANS64 P0, [R0+URZ+0x230], R2 ;  /* 0x00023002000085a7 */ /* 0x000ee400080010ff */
[----:B---3--:R-:W-:Y:S05]  /*d020*/  @!P0 BRA `(.L_x_249) ;  /* 0xfffffffc00f08947 */ /* 0x008fea000383ffff */
[----:B------:R-:W-:Y:S05]  /*d030*/  BRA `(.L_x_83) ;  /* 0xffffff74000c7947 */ /* 0x000fea000383ffff */
.L_x_91:
[----:B-1----:R1:W2:Y:S02]  /*d040*/  SYNCS.PHASECHK.TRANS64.TRYWAIT P0, [R2+URZ+0x220], R0 ;  /* 0x00022000020075a7 */ /* 0x0022a400080011ff */
[----:B--2---:R-:W-:Y:S05]  /*d050*/  @!P0 NANOSLEEP.SYNCS 0x989680 ;  /* 0x009896800000895d */ /* 0x004fea0003900000 */
[----:B------:R-:W2:Y:S02]  /*d060*/  @!P0 SYNCS.PHASECHK.TRANS64 P0, [R2+URZ+0x220], R0 ;  /* 0x00022000020085a7 */ /* 0x000ea400080010ff */
[----:B--2---:R-:W-:Y:S05]  /*d070*/  @!P0 BRA `(.L_x_91) ;  /* 0xfffffffc00f08947 */ /* 0x004fea000383ffff */
[----:B------:R-:W-:Y:S05]  /*d080*/  BRA `(.L_x_250) ;  /* 0xffffff7800987947 */ /* 0x000fea000383ffff */
.L_x_94:
[----:B------:R-:W-:-:S07]  /*d090*/  MOV R0, UR31 ;  /* 0x0000001f00007c02 */ /* 0x000fce0008000f00 */
.L_x_251:
[----:B-1----:R1:W2:Y:S02]  /*d0a0*/  SYNCS.PHASECHK.TRANS64.TRYWAIT P0, [R0+URZ+0x250], R2 ;  /* 0x00025002000075a7 */ /* 0x0022a400080011ff */
[----:B--2---:R-:W-:Y:S05]  /*d0b0*/  @!P0 NANOSLEEP.SYNCS 0x989680 ;  /* 0x009896800000895d */ /* 0x004fea0003900000 */
[----:B------:R-:W2:Y:S02]  /*d0c0*/  @!P0 SYNCS.PHASECHK.TRANS64 P0, [R0+URZ+0x250], R2 ;  /* 0x00025002000085a7 */ /* 0x000ea400080010ff */
[----:B--2---:R-:W-:Y:S05]  /*d0d0*/  @!P0 BRA `(.L_x_251) ;  /* 0xfffffffc00f08947 */ /* 0x004fea000383ffff */
[----:B------:R-:W-:Y:S05]  /*d0e0*/  BRA `(.L_x_252) ;  /* 0xffffff8000247947 */ /* 0x000fea000383ffff */
.L_x_97:
[----:B------:R-:W-:Y:S07]  /*d0f0*/  MOV R0, UR7 ;  /* 0x0000000700007c02 */ /* 0x000fee0008000f00 */
.L_x_253:
[----:B-1----:R1:W2:Y:S02]  /*d100*/  SYNCS.PHASECHK.TRANS64.TRYWAIT P0, [R0+URZ], R2 ;  /* 0x00000002000075a7 */ /* 0x0022a400080011ff */
[----:B--2---:R-:W-:Y:S05]  /*d110*/  @!P0 NANOSLEEP.SYNCS 0x989680 ;  /* 0x009896800000895d */ /* 0x004fea0003900000 */
[----:B------:R-:W2:Y:S02]  /*d120*/  @!P0 SYNCS.PHASECHK.TRANS64 P0, [R0+URZ], R2 ;  /* 0x00000002000085a7 */ /* 0x000ea400080010ff */
[----:B--2---:R-:W-:Y:S05]  /*d130*/  @!P0 BRA `(.L_x_253) ;  /* 0xfffffffc00f08947 */ /* 0x004fea000383ffff */
[----:B------:R-:W-:Y:S05]  /*d140*/  BRA `(.L_x_96) ;  /* 0xffffff8000587947 */ /* 0x000fea000383ffff */
.L_x_100:
[----:B------:R-:W-:-:S07]  /*d150*/  MOV R0, UR4 ;  /* 0x0000000400007c02 */ /* 0x000fce0008000f00 */
.L_x_254:
[----:B--2---:R2:W4:Y:S02]  /*d160*/  SYNCS.PHASECHK.TRANS64.TRYWAIT P0, [R0+URZ], R2 ;  /* 0x00000002000075a7 */ /* 0x00452400080011ff */
[----:B----4-:R-:W-:Y:S05]  /*d170*/  @!P0 NANOSLEEP.SYNCS 0x989680 ;  /* 0x009896800000895d */ /* 0x010fea0003900000 */
[----:B------:R-:W4:Y:S02]  /*d180*/  @!P0 SYNCS.PHASECHK.TRANS64 P0, [R0+URZ], R2 ;  /* 0x00000002000085a7 */ /* 0x000f2400080010ff */
[----:B----4-:R-:W-:Y:S05]  /*d190*/  @!P0 BRA `(.L_x_254) ;  /* 0xfffffffc00f08947 */ /* 0x010fea000383ffff */
[----:B------:R-:W-:Y:S05]  /*d1a0*/  BRA `(.L_x_255) ;  /* 0xffffff84001c7947 */ /* 0x000fea000383ffff */
.L_x_101:
[----:B------:R-:W-:-:S07]  /*d1b0*/  MOV R0, UR4 ;  /* 0x0000000400007c02 */ /* 0x000fce0008000f00 */
.L_x_256:
[----:B-1----:R1:W2:Y:S02]  /*d1c0*/  SYNCS.PHASECHK.TRANS64.TRYWAIT P0, [R0+URZ], R2 ;  /* 0x00000002000075a7 */ /* 0x0022a400080011ff */
[----:B--2---:R-:W-:Y:S05]  /*d1d0*/  @!P0 NANOSLEEP.SYNCS 0x989680 ;  /* 0x009896800000895d */ /* 0x004fea0003900000 */
[----:B------:R-:W2:Y:S02]  /*d1e0*/  @!P0 SYNCS.PHASECHK.TRANS64 P0, [R0+URZ], R2 ;  /* 0x00000002000085a7 */ /* 0x000ea400080010ff */
[----:B--2---:R-:W-:Y:S05]  /*d1f0*/  @!P0 BRA `(.L_x_256) ;  /* 0xfffffffc00f08947 */ /* 0x004fea000383ffff */
[----:B------:R-:W-:Y:S05]  /*d200*/  BRA `(.L_x_257) ;  /* 0xffffff8400287947 */ /* 0x000fea000383ffff */
.L_x_106:
[----:B---3--:R3:W4:Y:S02]  /*d210*/  SYNCS.PHASECHK.TRANS64.TRYWAIT P0, [R12+URZ+0x220], R0 ;  /* 0x000220000c0075a7 */ /* 0x00872400080011ff */
[----:B----4-:R-:W-:Y:S05]  /*d220*/  @!P0 NANOSLEEP.SYNCS 0x989680 ;  /* 0x009896800000895d */ /* 0x010fea0003900000 */
[----:B------:R-:W4:Y:S02]  /*d230*/  @!P0 SYNCS.PHASECHK.TRANS64 P0, [R12+URZ+0x220], R0 ;  /* 0x000220000c0085a7 */ /* 0x000f2400080010ff */
[----:B----4-:R-:W-:Y:S05]  /*d240*/  @!P0 BRA `(.L_x_106) ;  /* 0xfffffffc00f08947 */ /* 0x010fea000383ffff */
[----:B------:R-:W-:Y:S05]  /*d250*/  BRA `(.L_x_258) ;  /* 0xffffff8800387947 */ /* 0x000fea000383ffff */
.L_x_109:
[----:B-1----:R-:W-:Y:S07]  /*d260*/  MOV R0, UR29 ;  /* 0x0000001d00007c02 */ /* 0x002fee0008000f00 */
.L_x_259:
[----:B-1----:R1:W3:Y:S02]  /*d270*/  SYNCS.PHASECHK.TRANS64.TRYWAIT P2, [R0+URZ+0x218], R6 ;  /* 0x00021806000075a7 */ /* 0x0022e400080411ff */
[----:B---3--:R-:W-:Y:S05]  /*d280*/  @!P2 NANOSLEEP.SYNCS 0x989680 ;  /* 0x009896800000a95d */ /* 0x008fea0003900000 */
[----:B------:R-:W3:Y:S02]  /*d290*/  @!P2 SYNCS.PHASECHK.TRANS64 P2, [R0+URZ+0x218], R6 ;  /* 0x000218060000a5a7 */ /* 0x000ee400080410ff */
[----:B---3--:R-:W-:Y:S05]  /*d2a0*/  @!P2 BRA `(.L_x_259) ;  /* 0xfffffffc00f0a947 */ /* 0x008fea000383ffff */
[----:B------:R-:W-:Y:S05]  /*d2b0*/  BRA `(.L_x_108) ;  /* 0xffffff8c009c7947 */ /* 0x000fea000383ffff */
.L_x_112:
[----:B------:R-:W-:Y:S07]  /*d2c0*/  MOV R0, UR4 ;  /* 0x0000000400007c02 */ /* 0x000fee0008000f00 */
.L_x_260:
[----:B-1----:R1:W3:Y:S02]  /*d2d0*/  SYNCS.PHASECHK.TRANS64.TRYWAIT P0, [R0+URZ+0x1f8], R9 ;  /* 0x0001f809000075a7 */ /* 0x0022e400080011ff */
[----:B---3--:R-:W-:Y:S05]  /*d2e0*/  @!P0 NANOSLEEP.SYNCS 0x989680 ;  /* 0x009896800000895d */ /* 0x008fea0003900000 */
[----:B------:R-:W3:Y:S02]  /*d2f0*/  @!P0 SYNCS.PHASECHK.TRANS64 P0, [R0+URZ+0x1f8], R9 ;  /* 0x0001f809000085a7 */ /* 0x000ee400080010ff */
[----:B---3--:R-:W-:Y:S05]  /*d300*/  @!P0 BRA `(.L_x_260) ;  /* 0xfffffffc00f08947 */ /* 0x008fea000383ffff */
[----:B------:R-:W-:Y:S05]  /*d310*/  BRA `(.L_x_261) ;  /* 0xffffff8c00fc7947 */ /* 0x000fea000383ffff */
.L_x_113:
[----:B------:R-:W-:Y:S07]  /*d320*/  MOV R0, UR7 ;  /* 0x0000000700007c02 */ /* 0x000fee0008000f00 */
.L_x_262:
[----:B-1----:R1:W3:Y:S02]  /*d330*/  SYNCS.PHASECHK.TRANS64.TRYWAIT P0, [R0+URZ+0x1f8], R10 ;  /* 0x0001f80a000075a7 */ /* 0x0022e400080011ff */
[----:B---3--:R-:W-:Y:S05]  /*d340*/  @!P0 NANOSLEEP.SYNCS 0x989680 ;  /* 0x009896800000895d */ /* 0x008fea0003900000 */
[----:B------:R-:W3:Y:S02]  /*d350*/  @!P0 SYNCS.PHASECHK.TRANS64 P0, [R0+URZ+0x1f8], R10 ;  /* 0x0001f80a000085a7 */ /* 0x000ee400080010ff */
[----:B---3--:R-:W-:Y:S05]  /*d360*/  @!P0 BRA `(.L_x_262) ;  /* 0xfffffffc00f08947 */ /* 0x008fea000383ffff */
[----:B------:R-:W-:Y:S05]  /*d370*/  BRA `(.L_x_263) ;  /* 0xffffff9000787947 */ /* 0x000fea000383ffff */
.L_x_114:
[----:B------:R-:W-:Y:S07]  /*d380*/  MOV R0, UR5 ;  /* 0x0000000500007c02 */ /* 0x000fee0008000f00 */
.L_x_264:
[----:B-1----:R1:W3:Y:S02]  /*d390*/  SYNCS.PHASECHK.TRANS64.TRYWAIT P0, [R0+URZ+0x1f8], R10 ;  /* 0x0001f80a000075a7 */ /* 0x0022e400080011ff */
[----:B---3--:R-:W-:Y:S05]  /*d3a0*/  @!P0 NANOSLEEP.SYNCS 0x989680 ;  /* 0x009896800000895d */ /* 0x008fea0003900000 */
[----:B------:R-:W3:Y:S02]  /*d3b0*/  @!P0 SYNCS.PHASECHK.TRANS64 P0, [R0+URZ+0x1f8], R10 ;  /* 0x0001f80a000085a7 */ /* 0x000ee400080010ff */
[----:B---3--:R-:W-:Y:S05]  /*d3c0*/  @!P0 BRA `(.L_x_264) ;  /* 0xfffffffc00f08947 */ /* 0x008fea000383ffff */
[----:B------:R-:W-:Y:S05]  /*d3d0*/  BRA `(.L_x_265) ;  /* 0xffffff9000fc7947 */ /* 0x000fea000383ffff */
.L_x_115:
[----:B------:R-:W-:Y:S07]  /*d3e0*/  MOV R0, UR4 ;  /* 0x0000000400007c02 */ /* 0x000fee0008000f00 */
.L_x_266:
[----:B-1----:R1:W3:Y:S02]  /*d3f0*/  SYNCS.PHASECHK.TRANS64.TRYWAIT P0, [R0+URZ+0x1f8], R6 ;  /* 0x0001f806000075a7 */ /* 0x0022e400080011ff */
[----:B---3--:R-:W-:Y:S05]  /*d400*/  @!P0 NANOSLEEP.SYNCS 0x989680 ;  /* 0x009896800000895d */ /* 0x008fea0003900000 */
[----:B------:R-:W3:Y:S02]  /*d410*/  @!P0 SYNCS.PHASECHK.TRANS64 P0, [R0+URZ+0x1f8], R6 ;  /* 0x0001f806000085a7 */ /* 0x000ee400080010ff */
[----:B---3--:R-:W-:Y:S05]  /*d420*/  @!P0 BRA `(.L_x_266) ;  /* 0xfffffffc00f08947 */ /* 0x008fea000383ffff */
[----:B------:R-:W-:Y:S05]  /*d430*/  BRA `(.L_x_267) ;  /* 0xffffff94007c7947 */ /* 0x000fea000383ffff */
.L_x_117:
[----:B------:R-:W-:-:S07]  /*d440*/  MOV R0, UR4 ;  /* 0x0000000400007c02 */ /* 0x000fce0008000f00 */
.L_x_268:
[----:B-1----:R1:W3:Y:S02]  /*d450*/  SYNCS.PHASECHK.TRANS64.TRYWAIT P0, [R0+URZ], R2 ;  /* 0x00000002000075a7 */ /* 0x0022e400080011ff */
[----:B---3--:R-:W-:Y:S05]  /*d460*/  @!P0 NANOSLEEP.SYNCS 0x989680 ;  /* 0x009896800000895d */ /* 0x008fea0003900000 */
[----:B------:R-:W3:Y:S02]  /*d470*/  @!P0 SYNCS.PHASECHK.TRANS64 P0, [R0+URZ], R2 ;  /* 0x00000002000085a7 */ /* 0x000ee400080010ff */
[----:B---3--:R-:W-:Y:S05]  /*d480*/  @!P0 BRA `(.L_x_268) ;  /* 0xfffffffc00f08947 */ /* 0x008fea000383ffff */
[----:B------:R-:W-:Y:S05]  /*d490*/  BRA `(.L_x_269) ;  /* 0xffffff9800287947 */ /* 0x000fea000383ffff */
.L_x_118:
[----:B------:R-:W-:-:S07]  /*d4a0*/  MOV R0, UR5 ;  /* 0x0000000500007c02 */ /* 0x000fce0008000f00 */
.L_x_270:
[----:B-1----:R1:W3:Y:S02]  /*d4b0*/  SYNCS.PHASECHK.TRANS64.TRYWAIT P0, [R0+URZ], R2 ;  /* 0x00000002000075a7 */ /* 0x0022e400080011ff */
[----:B---3--:R-:W-:Y:S05]  /*d4c0*/  @!P0 NANOSLEEP.SYNCS 0x989680 ;  /* 0x009896800000895d */ /* 0x008fea0003900000 */
[----:B------:R-:W3:Y:S02]  /*d4d0*/  @!P0 SYNCS.PHASECHK.TRANS64 P0, [R0+URZ], R2 ;  /* 0x00000002000085a7 */ /* 0x000ee400080010ff */
[----:B---3--:R-:W-:Y:S05]  /*d4e0*/  @!P0 BRA `(.L_x_270) ;  /* 0xfffffffc00f08947 */ /* 0x008fea000383ffff */
[----:B------:R-:W-:Y:S05]  /*d4f0*/  BRA `(.L_x_271) ;  /* 0xffffff9800347947 */ /* 0x000fea000383ffff */
.L_x_120:
[----:B-1----:R1:W2:Y:S02]  /*d500*/  SYNCS.PHASECHK.TRANS64.TRYWAIT P0, [R0+URZ+0x220], R2 ;  /* 0x00022002000075a7 */ /* 0x0022a400080011ff */
[----:B--2---:R-:W-:Y:S05]  /*d510*/  @!P0 NANOSLEEP.SYNCS 0x989680 ;  /* 0x009896800000895d */ /* 0x004fea0003900000 */
[----:B------:R-:W2:Y:S02]  /*d520*/  @!P0 SYNCS.PHASECHK.TRANS64 P0, [R0+URZ+0x220], R2 ;  /* 0x00022002000085a7 */ /* 0x000ea400080010ff */
[----:B--2---:R-:W-:Y:S05]  /*d530*/  @!P0 BRA `(.L_x_120) ;  /* 0xfffffffc00f08947 */ /* 0x004fea000383ffff */
[----:B------:R-:W-:Y:S05]  /*d540*/  BRA `(.L_x_272) ;  /* 0xffffff9c00247947 */ /* 0x000fea000383ffff */
.L_x_130:
[----:B-1----:R1:W3:Y:S02]  /*d550*/  SYNCS.PHASECHK.TRANS64.TRYWAIT P1, [R0+URZ+0x1e0], R3 ;  /* 0x0001e003000075a7 */ /* 0x0022e400080211ff */
[----:B---3--:R-:W-:Y:S05]  /*d560*/  @!P1 NANOSLEEP.SYNCS 0x989680 ;  /* 0x009896800000995d */ /* 0x008fea0003900000 */
[----:B------:R-:W3:Y:S02]  /*d570*/  @!P1 SYNCS.PHASECHK.TRANS64 P1, [R0+URZ+0x1e0], R3 ;  /* 0x0001e003000095a7 */ /* 0x000ee400080210ff */
[----:B---3--:R-:W-:Y:S05]  /*d580*/  @!P1 BRA `(.L_x_130) ;  /* 0xfffffffc00f09947 */ /* 0x008fea000383ffff */
[----:B------:R-:W-:Y:S05]  /*d590*/  BRA `(.L_x_129) ;  /* 0xffffffa800cc7947 */ /* 0x000fea000383ffff */
.L_x_132:
[----:B-1----:R1:W4:Y:S02]  /*d5a0*/  SYNCS.PHASECHK.TRANS64.TRYWAIT P0, [R104+URZ+0x240], R2 ;  /* 0x00024002680075a7 */ /* 0x00232400080011ff */
[----:B----4-:R-:W-:Y:S05]  /*d5b0*/  @!P0 NANOSLEEP.SYNCS 0x989680 ;  /* 0x009896800000895d */ /* 0x010fea0003900000 */
[----:B------:R-:W4:Y:S02]  /*d5c0*/  @!P0 SYNCS.PHASECHK.TRANS64 P0, [R104+URZ+0x240], R2 ;  /* 0x00024002680085a7 */ /* 0x000f2400080010ff */
[----:B----4-:R-:W-:Y:S05]  /*d5d0*/  @!P0 BRA `(.L_x_132) ;  /* 0xfffffffc00f08947 */ /* 0x010fea000383ffff */
[----:B------:R-:W-:Y:S05]  /*d5e0*/  BRA `(.L_x_131) ;  /* 0xffffffac00007947 */ /* 0x000fea000383ffff */
.L_x_145:
[----:B-1----:R1:W2:Y:S02]  /*d5f0*/  SYNCS.PHASECHK.TRANS64.TRYWAIT P0, [R20+URZ+0x1e0], R0 ;  /* 0x0001e000140075a7 */ /* 0x0022a400080011ff */
[----:B--2---:R-:W-:Y:S05]  /*d600*/  @!P0 NANOSLEEP.SYNCS 0x989680 ;  /* 0x009896800000895d */ /* 0x004fea0003900000 */
[----:B------:R-:W2:Y:S02]  /*d610*/  @!P0 SYNCS.PHASECHK.TRANS64 P0, [R20+URZ+0x1e0], R0 ;  /* 0x0001e000140085a7 */ /* 0x000ea400080010ff */
[----:B--2---:R-:W-:Y:S05]  /*d620*/  @!P0 BRA `(.L_x_145) ;  /* 0xfffffffc00f08947 */ /* 0x004fea000383ffff */
[----:B------:R-:W-:Y:S05]  /*d630*/  BRA `(.L_x_144) ;  /* 0xffffffb800c07947 */ /* 0x000fea000383ffff */
.L_x_157:
[----:B-1----:R1:W3:Y:S02]  /*d640*/  SYNCS.PHASECHK.TRANS64.TRYWAIT P0, [R21+URZ+0x1e0], R20 ;  /* 0x0001e014150075a7 */ /* 0x0022e400080011ff */
[----:B---3--:R-:W-:Y:S05]  /*d650*/  @!P0 NANOSLEEP.SYNCS 0x989680 ;  /* 0x009896800000895d */ /* 0x008fea0003900000 */
[----:B------:R-:W3:Y:S02]  /*d660*/  @!P0 SYNCS.PHASECHK.TRANS64 P0, [R21+URZ+0x1e0], R20 ;  /* 0x0001e014150085a7 */ /* 0x000ee400080010ff */
[----:B---3--:R-:W-:Y:S05]  /*d670*/  @!P0 BRA `(.L_x_157) ;  /* 0xfffffffc00f08947 */ /* 0x008fea000383ffff */
[----:B------:R-:W-:Y:S05]  /*d680*/  BRA `(.L_x_156) ;  /* 0xffffffc800a87947 */ /* 0x000fea000383ffff */
.L_x_169:
[----:B-1----:R1:W3:Y:S02]  /*d690*/  SYNCS.PHASECHK.TRANS64.TRYWAIT P0, [R2+URZ+0x1e0], R112 ;  /* 0x0001e070020075a7 */ /* 0x0022e400080011ff */
[----:B---3--:R-:W-:Y:S05]  /*d6a0*/  @!P0 NANOSLEEP.SYNCS 0x989680 ;  /* 0x009896800000895d */ /* 0x008fea0003900000 */
[----:B------:R-:W3:Y:S02]  /*d6b0*/  @!P0 SYNCS.PHASECHK.TRANS64 P0, [R2+URZ+0x1e0], R112 ;  /* 0x0001e070020085a7 */ /* 0x000ee400080010ff */
[----:B---3--:R-:W-:Y:S05]  /*d6c0*/  @!P0 BRA `(.L_x_169) ;  /* 0xfffffffc00f08947 */ /* 0x008fea000383ffff */
[----:B------:R-:W-:Y:S05]  /*d6d0*/  BRA `(.L_x_168) ;  /* 0xffffffd800847947 */ /* 0x000fea000383ffff */
        .weak           $__internal_0_$__cuda_sm10x_tcgen05_guardrail_trap_col_being_dealloced_not_returned_by_alloc
        .type           $__internal_0_$__cuda_sm10x_tcgen05_guardrail_trap_col_being_dealloced_not_returned_by_alloc,@function
        .size           $__internal_0_$__cuda_sm10x_tcgen05_guardrail_trap_col_being_dealloced_not_returned_by_alloc,($__internal_1_$__cuda_sm10x_tcgen05_guardrail_trap_phase_invalid_during_alloc - $__internal_0_$__cuda_sm10x_tcgen05_guardrail_trap_col_being_dealloced_not_returned_by_alloc)
$__internal_0_$__cuda_sm10x_tcgen05_guardrail_trap_col_being_dealloced_not_returned_by_alloc:
[----:B------:R-:W-:Y:S05]  /*d6e0*/  BPT.TRAP 0x1 ;  /* 0x000000040000795c */ /* 0x000fea0000300000 */
[----:B------:R-:W-:-:S04]  /*d6f0*/  HFMA2 R3, -RZ, RZ, 0, 0 ;  /* 0x00000000ff037431 */ /* 0x000fc800000001ff */
[----:B------:R-:W-:Y:S05]  /*d700*/  RET.REL.NODEC R2 `(_ZN7cutlass13device_kernelINS_4gemm6kernel13GemmUniversalIN4cute5tupleIJiiiiEEENS1_10collective13CollectiveMmaINS1_46MainloopSm100TmaUmmaWarpSpecializedBlockScaledILi30ELi2ELi2ENS5_IJNS4_1CILi2EEESB_NSA_ILi1EEEEEEEENS5_IJNSA_ILi128EEENSA_ILi64EEESG_EEENS5_IJNS_12float_e2m1_tENS_13float_ue4m3_tEEEENS5_IJNS5_IJlSC_lEEENS4_6LayoutINS5_IJNS5_IJNS5_IJNSA_ILi32EEENSA_ILi4EEEEEEiEEENS5_IJNS5_IJNSA_ILi16EEESO_EEEiEEENS5_IJSC_iEEEEEENS5_IJST_NS5_IJNS5_IJNSA_ILi0EEESC_EEENSA_ILi512EEEEEENS5_IJSW_iEEEEEEEEEEESK_S13_NS4_8TiledMMAINS4_8MMA_AtomIJNS4_17SM100_MMA_MXF4_SSISI_SI_fSJ_Li128ELi64ELi16ELNS4_4UMMA5MajorE0ELS18_0ELNS17_7ScaleInE0ELS19_0EEEEEENSM_INS5_IJSC_SC_SC_EEENS5_IJSW_SW_SW_EEEEENS5_IJNS4_10UnderscoreES1F_S1F_EEEEENS5_IJNS4_23SM90_TMA_LOAD_MULTICASTES1I_EEENS5_IJNS4_14ComposedLayoutINS4_7SwizzleILi1ELi4ELi3EEENS4_18smem_ptr_flag_bitsILi4EEENSM_INS5_IJNSA_ILi8EEESG_EEENS5_IJSG_SC_EEEEEEENSM_INS5_IJNS5_IJNS5_IJSP_SC_EEESS_EEESC_NS5_IJSC_SC_EEEEEENS5_IJNS5_IJNS5_IJSS_SY_EEESX_EEESW_NS5_IJSO_SY_EEEEEEEEEEEvNS4_8identityES1J_S23_vS24_EENS_8epilogue10collective18CollectiveEpilogueINS26_23Sm100TmaWarpSpecializedILi3ELi2ELi16ELb1ELb0EEEJNS5_IJSG_SG_SG_EEENS5_IJNSM_ISG_SC_EENSM_INS5_IJSR_SB_EEENS5_IJSC_SN_EEEEEEEENS_10bfloat16_tESL_S2H_SL_NS26_6fusion15FusionCallbacksIS2A_NS2I_17LinearCombinationIS2H_fS2H_fLNS_15FloatRoundStyleE2EEES2B_S2G_JEEENS4_5SM1004TMEM4LOAD26SM100_TMEM_LOAD_32dp32b16xENS4_13SM90_TMA_LOADENS1K_IS1M_NS1N_ILi16EEENSM_INS5_IJS1P_SR_EEENS5_IJSR_SC_EEEEEEENS4_39AutoVectorizingCopyWithAssumedAlignmentILi128EEENS4_14SM90_TMA_STOREES2X_S2Z_S2Z_EEEvvEEEEvNT_6ParamsE) ;  /* 0xffffff28023c7950 */ /* 0x000fea0003c3ffff */
        .weak           $__internal_1_$__cuda_sm10x_tcgen05_guardrail_trap_phase_invalid_during_alloc
        .type           $__internal_1_$__cuda_sm10x_tcgen05_guardrail_trap_phase_invalid_during_alloc,@function
        .size           $__internal_1_$__cuda_sm10x_tcgen05_guardrail_trap_phase_invalid_during_alloc,($__internal_2_$__cuda_sm10x_tcgen05_guardrail_trap_unallocated_columns_being_dealloced - $__internal_1_$__cuda_sm10x_tcgen05_guardrail_trap_phase_invalid_during_alloc)
$__internal_1_$__cuda_sm10x_tcgen05_guardrail_trap_phase_invalid_during_alloc:
[----:B------:R-:W-:Y:S05]  /*d710*/  BPT.TRAP 0x1 ;  /* 0x000000040000795c */ /* 0x000fea0000300000 */
[----:B------:R-:W-:-:S04]  /*d720*/  MOV R5, 0x0 ;  /* 0x0000000000057802 */ /* 0x000fc80000000f00 */
[----:B------:R-:W-:Y:S05]  /*d730*/  RET.REL.NODEC R4 `(_ZN7cutlass13device_kernelINS_4gemm6kernel13GemmUniversalIN4cute5tupleIJiiiiEEENS1_10collective13CollectiveMmaINS1_46MainloopSm100TmaUmmaWarpSpecializedBlockScaledILi30ELi2ELi2ENS5_IJNS4_1CILi2EEESB_NSA_ILi1EEEEEEEENS5_IJNSA_ILi128EEENSA_ILi64EEESG_EEENS5_IJNS_12float_e2m1_tENS_13float_ue4m3_tEEEENS5_IJNS5_IJlSC_lEEENS4_6LayoutINS5_IJNS5_IJNS5_IJNSA_ILi32EEENSA_ILi4EEEEEEiEEENS5_IJNS5_IJNSA_ILi16EEESO_EEEiEEENS5_IJSC_iEEEEEENS5_IJST_NS5_IJNS5_IJNSA_ILi0EEESC_EEENSA_ILi512EEEEEENS5_IJSW_iEEEEEEEEEEESK_S13_NS4_8TiledMMAINS4_8MMA_AtomIJNS4_17SM100_MMA_MXF4_SSISI_SI_fSJ_Li128ELi64ELi16ELNS4_4UMMA5MajorE0ELS18_0ELNS17_7ScaleInE0ELS19_0EEEEEENSM_INS5_IJSC_SC_SC_EEENS5_IJSW_SW_SW_EEEEENS5_IJNS4_10UnderscoreES1F_S1F_EEEEENS5_IJNS4_23SM90_TMA_LOAD_MULTICASTES1I_EEENS5_IJNS4_14ComposedLayoutINS4_7SwizzleILi1ELi4ELi3EEENS4_18smem_ptr_flag_bitsILi4EEENSM_INS5_IJNSA_ILi8EEESG_EEENS5_IJSG_SC_EEEEEEENSM_INS5_IJNS5_IJNS5_IJSP_SC_EEESS_EEESC_NS5_IJSC_SC_EEEEEENS5_IJNS5_IJNS5_IJSS_SY_EEESX_EEESW_NS5_IJSO_SY_EEEEEEEEEEEvNS4_8identityES1J_S23_vS24_EENS_8epilogue10collective18CollectiveEpilogueINS26_23Sm100TmaWarpSpecializedILi3ELi2ELi16ELb1ELb0EEEJNS5_IJSG_SG_SG_EEENS5_IJNSM_ISG_SC_EENSM_INS5_IJSR_SB_EEENS5_IJSC_SN_EEEEEEEENS_10bfloat16_tESL_S2H_SL_NS26_6fusion15FusionCallbacksIS2A_NS2I_17LinearCombinationIS2H_fS2H_fLNS_15FloatRoundStyleE2EEES2B_S2G_JEEENS4_5SM1004TMEM4LOAD26SM100_TMEM_LOAD_32dp32b16xENS4_13SM90_TMA_LOADENS1K_IS1M_NS1N_ILi16EEENSM_INS5_IJS1P_SR_EEENS5_IJSR_SC_EEEEEEENS4_39AutoVectorizingCopyWithAssumedAlignmentILi128EEENS4_14SM90_TMA_STOREES2X_S2Z_S2Z_EEEvvEEEEvNT_6ParamsE) ;  /* 0xffffff2804307950 */ /* 0x000fea0003c3ffff */
        .weak           $__internal_2_$__cuda_sm10x_tcgen05_guardrail_trap_unallocated_columns_being_dealloced
        .type           $__internal_2_$__cuda_sm10x_tcgen05_guardrail_trap_unallocated_columns_being_dealloced,@function
        .size           $__internal_2_$__cuda_sm10x_tcgen05_guardrail_trap_unallocated_columns_being_dealloced,(.L_x_274 - $__internal_2_$__cuda_sm10x_tcgen05_guardrail_trap_unallocated_columns_being_dealloced)
$__internal_2_$__cuda_sm10x_tcgen05_guardrail_trap_unallocated_columns_being_dealloced:
[----:B------:R-:W-:Y:S05]  /*d740*/  BPT.TRAP 0x1 ;  /* 0x000000040000795c */ /* 0x000fea0000300000 */
[----:B------:R-:W-:-:S04]  /*d750*/  HFMA2 R3, -RZ, RZ, 0, 0 ;  /* 0x00000000ff037431 */ /* 0x000fc800000001ff */
[----:B------:R-:W-:Y:S05]  /*d760*/  RET.REL.NODEC R2 `(_ZN7cutlass13device_kernelINS_4gemm6kernel13GemmUniversalIN4cute5tupleIJiiiiEEENS1_10collective13CollectiveMmaINS1_46MainloopSm100TmaUmmaWarpSpecializedBlockScaledILi30ELi2ELi2ENS5_IJNS4_1CILi2EEESB_NSA_ILi1EEEEEEEENS5_IJNSA_ILi128EEENSA_ILi64EEESG_EEENS5_IJNS_12float_e2m1_tENS_13float_ue4m3_tEEEENS5_IJNS5_IJlSC_lEEENS4_6LayoutINS5_IJNS5_IJNS5_IJNSA_ILi32EEENSA_ILi4EEEEEEiEEENS5_IJNS5_IJNSA_ILi16EEESO_EEEiEEENS5_IJSC_iEEEEEENS5_IJST_NS5_IJNS5_IJNSA_ILi0EEESC_EEENSA_ILi512EEEEEENS5_IJSW_iEEEEEEEEEEESK_S13_NS4_8TiledMMAINS4_8MMA_AtomIJNS4_17SM100_MMA_MXF4_SSISI_SI_fSJ_Li128ELi64ELi16ELNS4_4UMMA5MajorE0ELS18_0ELNS17_7ScaleInE0ELS19_0EEEEEENSM_INS5_IJSC_SC_SC_EEENS5_IJSW_SW_SW_EEEEENS5_IJNS4_10UnderscoreES1F_S1F_EEEEENS5_IJNS4_23SM90_TMA_LOAD_MULTICASTES1I_EEENS5_IJNS4_14ComposedLayoutINS4_7SwizzleILi1ELi4ELi3EEENS4_18smem_ptr_flag_bitsILi4EEENSM_INS5_IJNSA_ILi8EEESG_EEENS5_IJSG_SC_EEEEEEENSM_INS5_IJNS5_IJNS5_IJSP_SC_EEESS_EEESC_NS5_IJSC_SC_EEEEEENS5_IJNS5_IJNS5_IJSS_SY_EEESX_EEESW_NS5_IJSO_SY_EEEEEEEEEEEvNS4_8identityES1J_S23_vS24_EENS_8epilogue10collective18CollectiveEpilogueINS26_23Sm100TmaWarpSpecializedILi3ELi2ELi16ELb1ELb0EEEJNS5_IJSG_SG_SG_EEENS5_IJNSM_ISG_SC_EENSM_INS5_IJSR_SB_EEENS5_IJSC_SN_EEEEEEEENS_10bfloat16_tESL_S2H_SL_NS26_6fusion15FusionCallbacksIS2A_NS2I_17LinearCombinationIS2H_fS2H_fLNS_15FloatRoundStyleE2EEES2B_S2G_JEEENS4_5SM1004TMEM4LOAD26SM100_TMEM_LOAD_32dp32b16xENS4_13SM90_TMA_LOADENS1K_IS1M_NS1N_ILi16EEENSM_INS5_IJS1P_SR_EEENS5_IJSR_SC_EEEEEEENS4_39AutoVectorizingCopyWithAssumedAlignmentILi128EEENS4_14SM90_TMA_STOREES2X_S2Z_S2Z_EEEvvEEEEvNT_6ParamsE) ;  /* 0xffffff2802247950 */ /* 0x000fea0003c3ffff */
.L_x_273:
[----:B------:R-:W-:-:S00]  /*d770*/  BRA `(.L_x_273) ;  /* 0xfffffffc00fc7947 */ /* 0x000fc0000383ffff */
[----:B------:R-:W-:-:S00]  /*d780*/  NOP ;  /* 0x0000000000007918 */ /* 0x000fc00000000000 */
[----:B------:R-:W-:-:S00]  /*d790*/  NOP ;  /* 0x0000000000007918 */ /* 0x000fc00000000000 */
[----:B------:R-:W-:-:S00]  /*d7a0*/  NOP ;  /* 0x0000000000007918 */ /* 0x000fc00000000000 */
[----:B------:R-:W-:-:S00]  /*d7b0*/  NOP ;  /* 0x0000000000007918 */ /* 0x000fc00000000000 */
[----:B------:R-:W-:-:S00]  /*d7c0*/  NOP ;  /* 0x0000000000007918 */ /* 0x000fc00000000000 */
[----:B------:R-:W-:-:S00]  /*d7d0*/  NOP ;  /* 0x0000000000007918 */ /* 0x000fc00000000000 */
[----:B------:R-:W-:-:S00]  /*d7e0*/  NOP ;  /* 0x0000000000007918 */ /* 0x000fc00000000000 */
[----:B------:R-:W-:-:S00]  /*d7f0*/  NOP ;  /* 0x0000000000007918 */ /* 0x000fc00000000000 */
.L_x_274:


//--------------------- .nv.global.init           --------------------------
	.section	.nv.global.init,"aw",@progbits
.nv.global.init:
	.type		$str$29,@object
	.size		$str$29,($str$30 - $str$29)
$str$29:
        /*0000*/ 	.byte	0x28, 0x61, 0x64, 0x64, 0x72, 0x65, 0x73, 0x73, 0x20, 0x26, 0x20, 0x6d, 0x61, 0x73, 0x6b, 0x29
        /*0010*/ 	.byte	0x20, 0x3d, 0x3d, 0x20, 0x30, 0x00
	.type		$str$30,@object
	.size		$str$30,($str$26 - $str$30)
$str$30:
        /*0016*/ 	.byte	0x2f, 0x74, 0x6d, 0x70, 0x2f, 0x63, 0x75, 0x74, 0x6c, 0x61, 0x73, 0x73, 0x5f, 0x73, 0x77, 0x65
        /*0026*/ 	.byte	0x65, 0x70, 0x5f, 0x73, 0x72, 0x63, 0x2f, 0x69, 0x6e, 0x63, 0x6c, 0x75, 0x64, 0x65, 0x2f, 0x63
        /*0036*/ 	.byte	0x75, 0x74, 0x65, 0x2f, 0x70, 0x6f, 0x69, 0x6e, 0x74, 0x65, 0x72, 0x5f, 0x66, 0x6c, 0x61, 0x67
        /*0046*/ 	.byte	0x67, 0x65, 0x64, 0x2e, 0x68, 0x70, 0x70, 0x00
	.type		$str$26,@object
	.size		$str$26,($str$25 - $str$26)
$str$26:
        /*004e*/ 	.byte	0x2f, 0x74, 0x6d, 0x70, 0x2f, 0x63, 0x75, 0x74, 0x6c, 0x61, 0x73, 0x73, 0x5f, 0x73, 0x77, 0x65
        /*005e*/ 	.byte	0x65, 0x70, 0x5f, 0x73, 0x72, 0x63, 0x2f, 0x69, 0x6e, 0x63, 0x6c, 0x75, 0x64, 0x65, 0x2f, 0x63
        /*006e*/ 	.byte	0x75, 0x74, 0x65, 0x2f, 0x61, 0x74, 0x6f, 0x6d, 0x2f, 0x63, 0x6f, 0x70, 0x79, 0x5f, 0x74, 0x72
        /*007e*/ 	.byte	0x61, 0x69, 0x74, 0x73, 0x5f, 0x73, 0x6d, 0x31, 0x30, 0x30, 0x2e, 0x68, 0x70, 0x70, 0x00
	.type		$str$25,@object
	.size		$str$25,(__unnamed_1 - $str$25)
$str$25:
        /*008d*/ 	.byte	0x28, 0x28, 0x75, 0x69, 0x6e, 0x74, 0x33, 0x32, 0x5f, 0x74, 0x28, 0x74, 0x68, 0x72, 0x65, 0x61
        /*009d*/ 	.byte	0x64, 0x49, 0x64, 0x78, 0x2e, 0x78, 0x29, 0x20, 0x2f, 0x20, 0x33, 0x32, 0x29, 0x20, 0x25, 0x20
        /*00ad*/ 	.byte	0x34, 0x29, 0x20, 0x3d, 0x3d, 0x20, 0x28, 0x28, 0x28, 0x74, 0x6d, 0x65, 0x6d, 0x5f, 0x61, 0x64
        /*00bd*/ 	.byte	0x64, 0x72, 0x20, 0x3e, 0x3e, 0x20, 0x31, 0x36, 0x29, 0x20, 0x2f, 0x20, 0x33, 0x32, 0x29, 0x20
        /*00cd*/ 	.byte	0x25, 0x20, 0x34, 0x29, 0x00
	.type		__unnamed_1,@object
	.size		__unnamed_1,(__unnamed_2 - __unnamed_1)
__unnamed_1:
        /*00d2*/ 	.byte	0x61, 0x75, 0x74, 0x6f, 0x20, 0x63, 0x75, 0x74, 0x65, 0x3a, 0x3a, 0x61, 0x73, 0x5f, 0x70, 0x6f
        /* <DEDUP_REMOVED lines=24> */
        /*0262*/ 	.byte	0x43, 0x3c, 0x32, 0x30, 0x34, 0x38, 0x3e, 0x3e, 0x3e, 0x3e, 0x5d, 0x00
	.type		__unnamed_2,@object
	.size		__unnamed_2,(.L_2 - __unnamed_2)
__unnamed_2:
        /* <DEDUP_REMOVED lines=40> */
        /*04ee*/ 	.byte	0x3a, 0x3a, 0x43, 0x3c, 0x30, 0x3e, 0x3e, 0x3e, 0x3e, 0x5d, 0x00
.L_2:


//--------------------- .nv.shared._ZN7cutlass13device_kernelINS_4gemm6kernel13GemmUniversalIN4cute5tupleIJiiiiEEENS1_10collective13CollectiveMmaINS1_46MainloopSm100TmaUmmaWarpSpecializedBlockScaledILi30ELi2ELi2ENS5_IJNS4_1CILi2EEESB_NSA_ILi1EEEEEEEENS5_IJNSA_ILi128EEENSA_ILi64EEESG_EEENS5_IJNS_12float_e2m1_tENS_13float_ue4m3_tEEEENS5_IJNS5_IJlSC_lEEENS4_6LayoutINS5_IJNS5_IJNS5_IJNSA_ILi32EEENSA_ILi4EEEEEEiEEENS5_IJNS5_IJNSA_ILi16EEESO_EEEiEEENS5_IJSC_iEEEEEENS5_IJST_NS5_IJNS5_IJNSA_ILi0EEESC_EEENSA_ILi512EEEEEENS5_IJSW_iEEEEEEEEEEESK_S13_NS4_8TiledMMAINS4_8MMA_AtomIJNS4_17SM100_MMA_MXF4_SSISI_SI_fSJ_Li128ELi64ELi16ELNS4_4UMMA5MajorE0ELS18_0ELNS17_7ScaleInE0ELS19_0EEEEEENSM_INS5_IJSC_SC_SC_EEENS5_IJSW_SW_SW_EEEEENS5_IJNS4_10UnderscoreES1F_S1F_EEEEENS5_IJNS4_23SM90_TMA_LOAD_MULTICASTES1I_EEENS5_IJNS4_14ComposedLayoutINS4_7SwizzleILi1ELi4ELi3EEENS4_18smem_ptr_flag_bitsILi4EEENSM_INS5_IJNSA_ILi8EEESG_EEENS5_IJSG_SC_EEEEEEENSM_INS5_IJNS5_IJNS5_IJSP_SC_EEESS_EEESC_NS5_IJSC_SC_EEEEEENS5_IJNS5_IJNS5_IJSS_SY_EEESX_EEESW_NS5_IJSO_SY_EEEEEEEEEEEvNS4_8identityES1J_S23_vS24_EENS_8epilogue10collective18CollectiveEpilogueINS26_23Sm100TmaWarpSpecializedILi3ELi2ELi16ELb1ELb0EEEJNS5_IJSG_SG_SG_EEENS5_IJNSM_ISG_SC_EENSM_INS5_IJSR_SB_EEENS5_IJSC_SN_EEEEEEEENS_10bfloat16_tESL_S2H_SL_NS26_6fusion15FusionCallbacksIS2A_NS2I_17LinearCombinationIS2H_fS2H_fLNS_15FloatRoundStyleE2EEES2B_S2G_JEEENS4_5SM1004TMEM4LOAD26SM100_TMEM_LOAD_32dp32b16xENS4_13SM90_TMA_LOADENS1K_IS1M_NS1N_ILi16EEENSM_INS5_IJS1P_SR_EEENS5_IJSR_SC_EEEEEEENS4_39AutoVectorizingCopyWithAssumedAlignmentILi128EEENS4_14SM90_TMA_STOREES2X_S2Z_S2Z_EEEvvEEEEvNT_6ParamsE --------------------------
	.section	.nv.shared._ZN7cutlass13device_kernelINS_4gemm6kernel13GemmUniversalIN4cute5tupleIJiiiiEEENS1_10collective13CollectiveMmaINS1_46MainloopSm100TmaUmmaWarpSpecializedBlockScaledILi30ELi2ELi2ENS5_IJNS4_1CILi2EEESB_NSA_ILi1EEEEEEEENS5_IJNSA_ILi128EEENSA_ILi64EEESG_EEENS5_IJNS_12float_e2m1_tENS_13float_ue4m3_tEEEENS5_IJNS5_IJlSC_lEEENS4_6LayoutINS5_IJNS5_IJNS5_IJNSA_ILi32EEENSA_ILi4EEEEEEiEEENS5_IJNS5_IJNSA_ILi16EEESO_EEEiEEENS5_IJSC_iEEEEEENS5_IJST_NS5_IJNS5_IJNSA_ILi0EEESC_EEENSA_ILi512EEEEEENS5_IJSW_iEEEEEEEEEEESK_S13_NS4_8TiledMMAINS4_8MMA_AtomIJNS4_17SM100_MMA_MXF4_SSISI_SI_fSJ_Li128ELi64ELi16ELNS4_4UMMA5MajorE0ELS18_0ELNS17_7ScaleInE0ELS19_0EEEEEENSM_INS5_IJSC_SC_SC_EEENS5_IJSW_SW_SW_EEEEENS5_IJNS4_10UnderscoreES1F_S1F_EEEEENS5_IJNS4_23SM90_TMA_LOAD_MULTICASTES1I_EEENS5_IJNS4_14ComposedLayoutINS4_7SwizzleILi1ELi4ELi3EEENS4_18smem_ptr_flag_bitsILi4EEENSM_INS5_IJNSA_ILi8EEESG_EEENS5_IJSG_SC_EEEEEEENSM_INS5_IJNS5_IJNS5_IJSP_SC_EEESS_EEESC_NS5_IJSC_SC_EEEEEENS5_IJNS5_IJNS5_IJSS_SY_EEESX_EEESW_NS5_IJSO_SY_EEEEEEEEEEEvNS4_8identityES1J_S23_vS24_EENS_8epilogue10collective18CollectiveEpilogueINS26_23Sm100TmaWarpSpecializedILi3ELi2ELi16ELb1ELb0EEEJNS5_IJSG_SG_SG_EEENS5_IJNSM_ISG_SC_EENSM_INS5_IJSR_SB_EEENS5_IJSC_SN_EEEEEEEENS_10bfloat16_tESL_S2H_SL_NS26_6fusion15FusionCallbacksIS2A_NS2I_17LinearCombinationIS2H_fS2H_fLNS_15FloatRoundStyleE2EEES2B_S2G_JEEENS4_5SM1004TMEM4LOAD26SM100_TMEM_LOAD_32dp32b16xENS4_13SM90_TMA_LOADENS1K_IS1M_NS1N_ILi16EEENSM_INS5_IJS1P_SR_EEENS5_IJSR_SC_EEEEEEENS4_39AutoVectorizingCopyWithAssumedAlignmentILi128EEENS4_14SM90_TMA_STOREES2X_S2Z_S2Z_EEEvvEEEEvNT_6ParamsE,"aw",@nobits
	.sectionflags	@""
	.align	16
	.zero		1024


//--------------------- .nv.shared.reserved.0     --------------------------
	.section	.nv.shared.reserved.0,"aw",@nobits
	.weak		__nv_reservedSMEM_offset_0_alias
	.size		__nv_reservedSMEM_offset_0_alias, 0, 64
	.other		__nv_reservedSMEM_offset_0_alias,@"STO_CUDA_RESERVED_SHARED STV_DEFAULT"
__nv_reservedSMEM_offset_0_alias:
	.zero		0
.nv.shared.reserved.0:
	.zero		64
	.weak		__nv_reservedSMEM_tcgen05_partition
	.type		__nv_reservedSMEM_tcgen05_partition,@object
	.size		__nv_reservedSMEM_tcgen05_partition,(.L_0 - __nv_reservedSMEM_tcgen05_partition)
__nv_reservedSMEM_tcgen05_partition:
	.zero		32
.L_0:


//--------------------- .nv.global                --------------------------
	.section	.nv.global,"aw",@nobits
.nv.global:
	.type		_ZN40_INTERNAL_eb2da8dc_4_k_cu_d7a03d06_348014cute1_E,@object
	.size		_ZN40_INTERNAL_eb2da8dc_4_k_cu_d7a03d06_348014cute1_E,(_ZN40_INTERNAL_eb2da8dc_4_k_cu_d7a03d06_348014cuda3std3__45__cpo6cbeginE - _ZN40_INTERNAL_eb2da8dc_4_k_cu_d7a03d06_348014cute1_E)
_ZN40_INTERNAL_eb2da8dc_4_k_cu_d7a03d06_348014cute1_E:
	.zero		1
	.type		_ZN40_INTERNAL_eb2da8dc_4_k_cu_d7a03d06_348014cuda3std3__45__cpo6cbeginE,@object
	.size		_ZN40_INTERNAL_eb2da8dc_4_k_cu_d7a03d06_348014cuda3std3__45__cpo6cbeginE,(_ZN40_INTERNAL_eb2da8dc_4_k_cu_d7a03d06_348014cuda3std3__48in_placeE - _ZN40_INTERNAL_eb2da8dc_4_k_cu_d7a03d06_348014cuda3std3__45__cpo6cbeginE)
_ZN40_INTERNAL_eb2da8dc_4_k_cu_d7a03d06_348014cuda3std3__45__cpo6cbeginE:
	.zero		1
	.type		_ZN40_INTERNAL_eb2da8dc_4_k_cu_d7a03d06_348014cuda3std3__48in_placeE,@object
	.size		_ZN40_INTERNAL_eb2da8dc_4_k_cu_d7a03d06_348014cuda3std3__48in_placeE,(_ZN40_INTERNAL_eb2da8dc_4_k_cu_d7a03d06_348014cuda3std6ranges3__45__cpo9iter_moveE - _ZN40_INTERNAL_eb2da8dc_4_k_cu_d7a03d06_348014cuda3std3__48in_placeE)
_ZN40_INTERNAL_eb2da8dc_4_k_cu_d7a03d06_348014cuda3std3__48in_placeE:
	.zero		1
	.type		_ZN40_INTERNAL_eb2da8dc_4_k_cu_d7a03d06_348014cuda3std6ranges3__45__cpo9iter_moveE,@object
	.size		_ZN40_INTERNAL_eb2da8dc_4_k_cu_d7a03d06_348014cuda3std6ranges3__45__cpo9iter_moveE,(_ZN40_INTERNAL_eb2da8dc_4_k_cu_d7a03d06_348014cuda3std3__45__cpo5beginE - _ZN40_INTERNAL_eb2da8dc_4_k_cu_d7a03d06_348014cuda3std6ranges3__45__cpo9iter_moveE)
_ZN40_INTERNAL_eb2da8dc_4_k_cu_d7a03d06_348014cuda3std6ranges3__45__cpo9iter_moveE:
	.zero		1
	.type		_ZN40_INTERNAL_eb2da8dc_4_k_cu_d7a03d06_348014cuda3std3__45__cpo5beginE,@object
	.size		_ZN40_INTERNAL_eb2da8dc_4_k_cu_d7a03d06_348014cuda3std3__45__cpo5beginE,(_ZN40_INTERNAL_eb2da8dc_4_k_cu_d7a03d06_348014cuda3std3__442_GLOBAL__N__eb2da8dc_4_k_cu_d7a03d06_348016ignoreE - _ZN40_INTERNAL_eb2da8dc_4_k_cu_d7a03d06_348014cuda3std3__45__cpo5beginE)
_ZN40_INTERNAL_eb2da8dc_4_k_cu_d7a03d06_348014cuda3std3__45__cpo5beginE:
	.zero		1
	.type		_ZN40_INTERNAL_eb2da8dc_4_k_cu_d7a03d06_348014cuda3std3__442_GLOBAL__N__eb2da8dc_4_k_cu_d7a03d06_348016ignoreE,@object
	.size		_ZN40_INTERNAL_eb2da8dc_4_k_cu_d7a03d06_348014cuda3std3__442_GLOBAL__N__eb2da8dc_4_k_cu_d7a03d06_348016ignoreE,(_ZN40_INTERNAL_eb2da8dc_4_k_cu_d7a03d06_348014cute7productE - _ZN40_INTERNAL_eb2da8dc_4_k_cu_d7a03d06_348014cuda3std3__442_GLOBAL__N__eb2da8dc_4_k_cu_d7a03d06_348016ignoreE)
_ZN40_INTERNAL_eb2da8dc_4_k_cu_d7a03d06_348014cuda3std3__442_GLOBAL__N__eb2da8dc_4_k_cu_d7a03d06_348016ignoreE:
	.zero		1
	.type		_ZN40_INTERNAL_eb2da8dc_4_k_cu_d7a03d06_348014cute7productE,@object
	.size		_ZN40_INTERNAL_eb2da8dc_4_k_cu_d7a03d06_348014cute7productE,(_ZN40_INTERNAL_eb2da8dc_4_k_cu_d7a03d06_348014cuda3std3__45__cpo3endE - _ZN40_INTERNAL_eb2da8dc_4_k_cu_d7a03d06_348014cute7productE)
_ZN40_INTERNAL_eb2da8dc_4_k_cu_d7a03d06_348014cute7productE:
	.zero		1
	.type		_ZN40_INTERNAL_eb2da8dc_4_k_cu_d7a03d06_348014cuda3std3__45__cpo3endE,@object
	.size		_ZN40_INTERNAL_eb2da8dc_4_k_cu_d7a03d06_348014cuda3std3__45__cpo3endE,(_ZN40_INTERNAL_eb2da8dc_4_k_cu_d7a03d06_348014cuda3std3__419piecewise_constructE - _ZN40_INTERNAL_eb2da8dc_4_k_cu_d7a03d06_348014cuda3std3__45__cpo3endE)
_ZN40_INTERNAL_eb2da8dc_4_k_cu_d7a03d06_348014cuda3std3__45__cpo3endE:
	.zero		1
	.type		_ZN40_INTERNAL_eb2da8dc_4_k_cu_d7a03d06_348014cuda3std3__419piecewise_constructE,@object
	.size		_ZN40_INTERNAL_eb2da8dc_4_k_cu_d7a03d06_348014cuda3std3__419piecewise_constructE,(_ZN40_INTERNAL_eb2da8dc_4_k_cu_d7a03d06_348014cuda3std3__45__cpo4cendE - _ZN40_INTERNAL_eb2da8dc_4_k_cu_d7a03d06_348014cuda3std3__419piecewise_constructE)
_ZN40_INTERNAL_eb2da8dc_4_k_cu_d7a03d06_348014cuda3std3__419piecewise_constructE:
	.zero		1
	.type		_ZN40_INTERNAL_eb2da8dc_4_k_cu_d7a03d06_348014cuda3std3__45__cpo4cendE,@object
	.size		_ZN40_INTERNAL_eb2da8dc_4_k_cu_d7a03d06_348014cuda3std3__45__cpo4cendE,(_ZN40_INTERNAL_eb2da8dc_4_k_cu_d7a03d06_348014cuda3std6ranges3__45__cpo4swapE - _ZN40_INTERNAL_eb2da8dc_4_k_cu_d7a03d06_348014cuda3std3__45__cpo4cendE)
_ZN40_INTERNAL_eb2da8dc_4_k_cu_d7a03d06_348014cuda3std3__45__cpo4cendE:
	.zero		1
	.type		_ZN40_INTERNAL_eb2da8dc_4_k_cu_d7a03d06_348014cuda3std6ranges3__45__cpo4swapE,@object
	.size		_ZN40_INTERNAL_eb2da8dc_4_k_cu_d7a03d06_348014cuda3std6ranges3__45__cpo4swapE,(.L_10 - _ZN40_INTERNAL_eb2da8dc_4_k_cu_d7a03d06_348014cuda3std6ranges3__45__cpo4swapE)
_ZN40_INTERNAL_eb2da8dc_4_k_cu_d7a03d06_348014cuda3std6ranges3__45__cpo4swapE:
	.zero		1
.L_10:


//--------------------- .nv.constant0._ZN7cutlass13device_kernelINS_4gemm6kernel13GemmUniversalIN4cute5tupleIJiiiiEEENS1_10collective13CollectiveMmaINS1_46MainloopSm100TmaUmmaWarpSpecializedBlockScaledILi30ELi2ELi2ENS5_IJNS4_1CILi2EEESB_NSA_ILi1EEEEEEEENS5_IJNSA_ILi128EEENSA_ILi64EEESG_EEENS5_IJNS_12float_e2m1_tENS_13float_ue4m3_tEEEENS5_IJNS5_IJlSC_lEEENS4_6LayoutINS5_IJNS5_IJNS5_IJNSA_ILi32EEENSA_ILi4EEEEEEiEEENS5_IJNS5_IJNSA_ILi16EEESO_EEEiEEENS5_IJSC_iEEEEEENS5_IJST_NS5_IJNS5_IJNSA_ILi0EEESC_EEENSA_ILi512EEEEEENS5_IJSW_iEEEEEEEEEEESK_S13_NS4_8TiledMMAINS4_8MMA_AtomIJNS4_17SM100_MMA_MXF4_SSISI_SI_fSJ_Li128ELi64ELi16ELNS4_4UMMA5MajorE0ELS18_0ELNS17_7ScaleInE0ELS19_0EEEEEENSM_INS5_IJSC_SC_SC_EEENS5_IJSW_SW_SW_EEEEENS5_IJNS4_10UnderscoreES1F_S1F_EEEEENS5_IJNS4_23SM90_TMA_LOAD_MULTICASTES1I_EEENS5_IJNS4_14ComposedLayoutINS4_7SwizzleILi1ELi4ELi3EEENS4_18smem_ptr_flag_bitsILi4EEENSM_INS5_IJNSA_ILi8EEESG_EEENS5_IJSG_SC_EEEEEEENSM_INS5_IJNS5_IJNS5_IJSP_SC_EEESS_EEESC_NS5_IJSC_SC_EEEEEENS5_IJNS5_IJNS5_IJSS_SY_EEESX_EEESW_NS5_IJSO_SY_EEEEEEEEEEEvNS4_8identityES1J_S23_vS24_EENS_8epilogue10collective18CollectiveEpilogueINS26_23Sm100TmaWarpSpecializedILi3ELi2ELi16ELb1ELb0EEEJNS5_IJSG_SG_SG_EEENS5_IJNSM_ISG_SC_EENSM_INS5_IJSR_SB_EEENS5_IJSC_SN_EEEEEEEENS_10bfloat16_tESL_S2H_SL_NS26_6fusion15FusionCallbacksIS2A_NS2I_17LinearCombinationIS2H_fS2H_fLNS_15FloatRoundStyleE2EEES2B_S2G_JEEENS4_5SM1004TMEM4LOAD26SM100_TMEM_LOAD_32dp32b16xENS4_13SM90_TMA_LOADENS1K_IS1M_NS1N_ILi16EEENSM_INS5_IJS1P_SR_EEENS5_IJSR_SC_EEEEEEENS4_39AutoVectorizingCopyWithAssumedAlignmentILi128EEENS4_14SM90_TMA_STOREES2X_S2Z_S2Z_EEEvvEEEEvNT_6ParamsE --------------------------
	.section	.nv.constant0._ZN7cutlass13device_kernelINS_4gemm6kernel13GemmUniversalIN4cute5tupleIJiiiiEEENS1_10collective13CollectiveMmaINS1_46MainloopSm100TmaUmmaWarpSpecializedBlockScaledILi30ELi2ELi2ENS5_IJNS4_1CILi2EEESB_NSA_ILi1EEEEEEEENS5_IJNSA_ILi128EEENSA_ILi64EEESG_EEENS5_IJNS_12float_e2m1_tENS_13float_ue4m3_tEEEENS5_IJNS5_IJlSC_lEEENS4_6LayoutINS5_IJNS5_IJNS5_IJNSA_ILi32EEENSA_ILi4EEEEEEiEEENS5_IJNS5_IJNSA_ILi16EEESO_EEEiEEENS5_IJSC_iEEEEEENS5_IJST_NS5_IJNS5_IJNSA_ILi0EEESC_EEENSA_ILi512EEEEEENS5_IJSW_iEEEEEEEEEEESK_S13_NS4_8TiledMMAINS4_8MMA_AtomIJNS4_17SM100_MMA_MXF4_SSISI_SI_fSJ_Li128ELi64ELi16ELNS4_4UMMA5MajorE0ELS18_0ELNS17_7ScaleInE0ELS19_0EEEEEENSM_INS5_IJSC_SC_SC_EEENS5_IJSW_SW_SW_EEEEENS5_IJNS4_10UnderscoreES1F_S1F_EEEEENS5_IJNS4_23SM90_TMA_LOAD_MULTICASTES1I_EEENS5_IJNS4_14ComposedLayoutINS4_7SwizzleILi1ELi4ELi3EEENS4_18smem_ptr_flag_bitsILi4EEENSM_INS5_IJNSA_ILi8EEESG_EEENS5_IJSG_SC_EEEEEEENSM_INS5_IJNS5_IJNS5_IJSP_SC_EEESS_EEESC_NS5_IJSC_SC_EEEEEENS5_IJNS5_IJNS5_IJSS_SY_EEESX_EEESW_NS5_IJSO_SY_EEEEEEEEEEEvNS4_8identityES1J_S23_vS24_EENS_8epilogue10collective18CollectiveEpilogueINS26_23Sm100TmaWarpSpecializedILi3ELi2ELi16ELb1ELb0EEEJNS5_IJSG_SG_SG_EEENS5_IJNSM_ISG_SC_EENSM_INS5_IJSR_SB_EEENS5_IJSC_SN_EEEEEEEENS_10bfloat16_tESL_S2H_SL_NS26_6fusion15FusionCallbacksIS2A_NS2I_17LinearCombinationIS2H_fS2H_fLNS_15FloatRoundStyleE2EEES2B_S2G_JEEENS4_5SM1004TMEM4LOAD26SM100_TMEM_LOAD_32dp32b16xENS4_13SM90_TMA_LOADENS1K_IS1M_NS1N_ILi16EEENSM_INS5_IJS1P_SR_EEENS5_IJSR_SC_EEEEEEENS4_39AutoVectorizingCopyWithAssumedAlignmentILi128EEENS4_14SM90_TMA_STOREES2X_S2Z_S2Z_EEEvvEEEEvNT_6ParamsE,"a",@progbits
	.sectionflags	@""
	.align	4
.nv.constant0._ZN7cutlass13device_kernelINS_4gemm6kernel13GemmUniversalIN4cute5tupleIJiiiiEEENS1_10collective13CollectiveMmaINS1_46MainloopSm100TmaUmmaWarpSpecializedBlockScaledILi30ELi2ELi2ENS5_IJNS4_1CILi2EEESB_NSA_ILi1EEEEEEEENS5_IJNSA_ILi128EEENSA_ILi64EEESG_EEENS5_IJNS_12float_e2m1_tENS_13float_ue4m3_tEEEENS5_IJNS5_IJlSC_lEEENS4_6LayoutINS5_IJNS5_IJNS5_IJNSA_ILi32EEENSA_ILi4EEEEEEiEEENS5_IJNS5_IJNSA_ILi16EEESO_EEEiEEENS5_IJSC_iEEEEEENS5_IJST_NS5_IJNS5_IJNSA_ILi0EEESC_EEENSA_ILi512EEEEEENS5_IJSW_iEEEEEEEEEEESK_S13_NS4_8TiledMMAINS4_8MMA_AtomIJNS4_17SM100_MMA_MXF4_SSISI_SI_fSJ_Li128ELi64ELi16ELNS4_4UMMA5MajorE0ELS18_0ELNS17_7ScaleInE0ELS19_0EEEEEENSM_INS5_IJSC_SC_SC_EEENS5_IJSW_SW_SW_EEEEENS5_IJNS4_10UnderscoreES1F_S1F_EEEEENS5_IJNS4_23SM90_TMA_LOAD_MULTICASTES1I_EEENS5_IJNS4_14ComposedLayoutINS4_7SwizzleILi1ELi4ELi3EEENS4_18smem_ptr_flag_bitsILi4EEENSM_INS5_IJNSA_ILi8EEESG_EEENS5_IJSG_SC_EEEEEEENSM_INS5_IJNS5_IJNS5_IJSP_SC_EEESS_EEESC_NS5_IJSC_SC_EEEEEENS5_IJNS5_IJNS5_IJSS_SY_EEESX_EEESW_NS5_IJSO_SY_EEEEEEEEEEEvNS4_8identityES1J_S23_vS24_EENS_8epilogue10collective18CollectiveEpilogueINS26_23Sm100TmaWarpSpecializedILi3ELi2ELi16ELb1ELb0EEEJNS5_IJSG_SG_SG_EEENS5_IJNSM_ISG_SC_EENSM_INS5_IJSR_SB_EEENS5_IJSC_SN_EEEEEEEENS_10bfloat16_tESL_S2H_SL_NS26_6fusion15FusionCallbacksIS2A_NS2I_17LinearCombinationIS2H_fS2H_fLNS_15FloatRoundStyleE2EEES2B_S2G_JEEENS4_5SM1004TMEM4LOAD26SM100_TMEM_LOAD_32dp32b16xENS4_13SM90_TMA_LOADENS1K_IS1M_NS1N_ILi16EEENSM_INS5_IJS1P_SR_EEENS5_IJSR_SC_EEEEEEENS4_39AutoVectorizingCopyWithAssumedAlignmentILi128EEENS4_14SM90_TMA_STOREES2X_S2Z_S2Z_EEEvvEEEEvNT_6ParamsE:
	.zero		3968


//--------------------- SYMBOLS --------------------------

	.type		.nv.reservedSmem.offset0,@object
	.size		.nv.reservedSmem.offset0,0x4
	.type		.nv.reservedSmem.cap,@object
	.size		.nv.reservedSmem.cap,0x4
	.type		__assertfail,@function
